//
// Generated by NVIDIA NVVM Compiler
//
// Compiler Build ID: CL-36424714
// Cuda compilation tools, release 13.0, V13.0.88
// Based on NVVM 20.0.0
//

.version 9.0
.target sm_100
.address_size 64

	// .globl	_Z8swapRowsPdiii
.global .align 1 .b8 _ZN34_INTERNAL_407bf599_4_k_cu_9978c04e4cuda3std3__45__cpo5beginE[1];
.global .align 1 .b8 _ZN34_INTERNAL_407bf599_4_k_cu_9978c04e4cuda3std3__45__cpo3endE[1];
.global .align 1 .b8 _ZN34_INTERNAL_407bf599_4_k_cu_9978c04e4cuda3std3__45__cpo6cbeginE[1];
.global .align 1 .b8 _ZN34_INTERNAL_407bf599_4_k_cu_9978c04e4cuda3std3__45__cpo4cendE[1];
.global .align 1 .b8 _ZN34_INTERNAL_407bf599_4_k_cu_9978c04e4cuda3std3__45__cpo6rbeginE[1];
.global .align 1 .b8 _ZN34_INTERNAL_407bf599_4_k_cu_9978c04e4cuda3std3__45__cpo4rendE[1];
.global .align 1 .b8 _ZN34_INTERNAL_407bf599_4_k_cu_9978c04e4cuda3std3__45__cpo7crbeginE[1];
.global .align 1 .b8 _ZN34_INTERNAL_407bf599_4_k_cu_9978c04e4cuda3std3__45__cpo5crendE[1];
.global .align 1 .b8 _ZN34_INTERNAL_407bf599_4_k_cu_9978c04e4cuda3std3__436_GLOBAL__N__407bf599_4_k_cu_9978c04e6ignoreE[1];
.global .align 1 .b8 _ZN34_INTERNAL_407bf599_4_k_cu_9978c04e4cuda3std3__419piecewise_constructE[1];
.global .align 1 .b8 _ZN34_INTERNAL_407bf599_4_k_cu_9978c04e4cuda3std3__48in_placeE[1];
.global .align 1 .b8 _ZN34_INTERNAL_407bf599_4_k_cu_9978c04e4cuda3std3__420unreachable_sentinelE[1];
.global .align 1 .b8 _ZN34_INTERNAL_407bf599_4_k_cu_9978c04e4cuda3std3__47nulloptE[1];
.global .align 1 .b8 _ZN34_INTERNAL_407bf599_4_k_cu_9978c04e4cuda3std3__48unexpectE[1];
.global .align 1 .b8 _ZN34_INTERNAL_407bf599_4_k_cu_9978c04e4cuda3std6ranges3__45__cpo4swapE[1];
.global .align 1 .b8 _ZN34_INTERNAL_407bf599_4_k_cu_9978c04e4cuda3std6ranges3__45__cpo9iter_moveE[1];
.global .align 1 .b8 _ZN34_INTERNAL_407bf599_4_k_cu_9978c04e4cuda3std6ranges3__45__cpo5beginE[1];
.global .align 1 .b8 _ZN34_INTERNAL_407bf599_4_k_cu_9978c04e4cuda3std6ranges3__45__cpo3endE[1];
.global .align 1 .b8 _ZN34_INTERNAL_407bf599_4_k_cu_9978c04e4cuda3std6ranges3__45__cpo6cbeginE[1];
.global .align 1 .b8 _ZN34_INTERNAL_407bf599_4_k_cu_9978c04e4cuda3std6ranges3__45__cpo4cendE[1];
.global .align 1 .b8 _ZN34_INTERNAL_407bf599_4_k_cu_9978c04e4cuda3std6ranges3__45__cpo7advanceE[1];
.global .align 1 .b8 _ZN34_INTERNAL_407bf599_4_k_cu_9978c04e4cuda3std6ranges3__45__cpo9iter_swapE[1];
.global .align 1 .b8 _ZN34_INTERNAL_407bf599_4_k_cu_9978c04e4cuda3std6ranges3__45__cpo4nextE[1];
.global .align 1 .b8 _ZN34_INTERNAL_407bf599_4_k_cu_9978c04e4cuda3std6ranges3__45__cpo4prevE[1];
.global .align 1 .b8 _ZN34_INTERNAL_407bf599_4_k_cu_9978c04e4cuda3std6ranges3__45__cpo4dataE[1];
.global .align 1 .b8 _ZN34_INTERNAL_407bf599_4_k_cu_9978c04e4cuda3std6ranges3__45__cpo5cdataE[1];
.global .align 1 .b8 _ZN34_INTERNAL_407bf599_4_k_cu_9978c04e4cuda3std6ranges3__45__cpo4sizeE[1];
.global .align 1 .b8 _ZN34_INTERNAL_407bf599_4_k_cu_9978c04e4cuda3std6ranges3__45__cpo5ssizeE[1];
.global .align 1 .b8 _ZN34_INTERNAL_407bf599_4_k_cu_9978c04e4cuda3std6ranges3__45__cpo8distanceE[1];
.global .align 1 .b8 _ZN34_INTERNAL_407bf599_4_k_cu_9978c04e6thrust24THRUST_300001_SM_1000_NS8cuda_cub3parE[1];
.global .align 1 .b8 _ZN34_INTERNAL_407bf599_4_k_cu_9978c04e6thrust24THRUST_300001_SM_1000_NS8cuda_cub10par_nosyncE[1];
.global .align 1 .b8 _ZN34_INTERNAL_407bf599_4_k_cu_9978c04e6thrust24THRUST_300001_SM_1000_NS6system6detail10sequential3seqE[1];
.global .align 1 .b8 _ZN34_INTERNAL_407bf599_4_k_cu_9978c04e6thrust24THRUST_300001_SM_1000_NS6system3cpp3parE[1];
.global .align 1 .b8 _ZN34_INTERNAL_407bf599_4_k_cu_9978c04e6thrust24THRUST_300001_SM_1000_NS12placeholders2_1E[1];
.global .align 1 .b8 _ZN34_INTERNAL_407bf599_4_k_cu_9978c04e6thrust24THRUST_300001_SM_1000_NS12placeholders2_2E[1];
.global .align 1 .b8 _ZN34_INTERNAL_407bf599_4_k_cu_9978c04e6thrust24THRUST_300001_SM_1000_NS12placeholders2_3E[1];
.global .align 1 .b8 _ZN34_INTERNAL_407bf599_4_k_cu_9978c04e6thrust24THRUST_300001_SM_1000_NS12placeholders2_4E[1];
.global .align 1 .b8 _ZN34_INTERNAL_407bf599_4_k_cu_9978c04e6thrust24THRUST_300001_SM_1000_NS12placeholders2_5E[1];
.global .align 1 .b8 _ZN34_INTERNAL_407bf599_4_k_cu_9978c04e6thrust24THRUST_300001_SM_1000_NS12placeholders2_6E[1];
.global .align 1 .b8 _ZN34_INTERNAL_407bf599_4_k_cu_9978c04e6thrust24THRUST_300001_SM_1000_NS12placeholders2_7E[1];
.global .align 1 .b8 _ZN34_INTERNAL_407bf599_4_k_cu_9978c04e6thrust24THRUST_300001_SM_1000_NS12placeholders2_8E[1];
.global .align 1 .b8 _ZN34_INTERNAL_407bf599_4_k_cu_9978c04e6thrust24THRUST_300001_SM_1000_NS12placeholders2_9E[1];
.global .align 1 .b8 _ZN34_INTERNAL_407bf599_4_k_cu_9978c04e6thrust24THRUST_300001_SM_1000_NS12placeholders3_10E[1];
.global .align 1 .b8 _ZN34_INTERNAL_407bf599_4_k_cu_9978c04e6thrust24THRUST_300001_SM_1000_NS3seqE[1];
.global .align 1 .b8 _ZN34_INTERNAL_407bf599_4_k_cu_9978c04e6thrust24THRUST_300001_SM_1000_NS6deviceE[1];
.extern .shared .align 16 .b8 _ZN6thrust24THRUST_300001_SM_1000_NS8cuda_cub4core6detail5shmemE[];

.visible .entry _Z8swapRowsPdiii(
	.param .u64 .ptr .align 1 _Z8swapRowsPdiii_param_0,
	.param .u32 _Z8swapRowsPdiii_param_1,
	.param .u32 _Z8swapRowsPdiii_param_2,
	.param .u32 _Z8swapRowsPdiii_param_3
)
{
	.reg .pred 	%p<3>;
	.reg .b32 	%r<16>;
	.reg .b64 	%rd<7>;
	.reg .b64 	%fd<3>;

	ld.param.u64 	%rd2, [_Z8swapRowsPdiii_param_0];
	ld.param.u32 	%r6, [_Z8swapRowsPdiii_param_1];
	ld.param.u32 	%r7, [_Z8swapRowsPdiii_param_2];
	ld.param.u32 	%r8, [_Z8swapRowsPdiii_param_3];
	mov.u32 	%r1, %ntid.x;
	mov.u32 	%r9, %ctaid.x;
	mov.u32 	%r10, %tid.x;
	mad.lo.s32 	%r15, %r1, %r9, %r10;
	setp.gt.s32 	%p1, %r15, %r6;
	@%p1 bra 	$L__BB0_3;
	cvta.to.global.u64 	%rd1, %rd2;
	mov.u32 	%r11, %nctaid.x;
	mul.lo.s32 	%r3, %r1, %r11;
$L__BB0_2:
	mul.lo.s32 	%r12, %r15, %r6;
	add.s32 	%r13, %r12, %r7;
	mul.wide.s32 	%rd3, %r13, 8;
	add.s64 	%rd4, %rd1, %rd3;
	ld.global.f64 	%fd1, [%rd4];
	add.s32 	%r14, %r12, %r8;
	mul.wide.s32 	%rd5, %r14, 8;
	add.s64 	%rd6, %rd1, %rd5;
	ld.global.f64 	%fd2, [%rd6];
	st.global.f64 	[%rd4], %fd2;
	st.global.f64 	[%rd6], %fd1;
	add.s32 	%r15, %r15, %r3;
	setp.le.s32 	%p2, %r15, %r6;
	@%p2 bra 	$L__BB0_2;
$L__BB0_3:
	ret;

}
	// .globl	_Z5GaussPdii
.visible .entry _Z5GaussPdii(
	.param .u64 .ptr .align 1 _Z5GaussPdii_param_0,
	.param .u32 _Z5GaussPdii_param_1,
	.param .u32 _Z5GaussPdii_param_2
)
{
	.reg .pred 	%p<10>;
	.reg .b32 	%r<74>;
	.reg .b64 	%rd<35>;
	.reg .b64 	%fd<50>;

	ld.param.u64 	%rd5, [_Z5GaussPdii_param_0];
	ld.param.u32 	%r20, [_Z5GaussPdii_param_1];
	ld.param.u32 	%r21, [_Z5GaussPdii_param_2];
	cvta.to.global.u64 	%rd1, %rd5;
	mov.u32 	%r1, %ntid.x;
	mov.u32 	%r22, %ctaid.x;
	mov.u32 	%r23, %tid.x;
	mov.u32 	%r2, %ntid.y;
	mov.u32 	%r24, %nctaid.y;
	mul.lo.s32 	%r3, %r2, %r24;
	mad.lo.s32 	%r25, %r1, %r22, %r23;
	add.s32 	%r26, %r25, %r21;
	add.s32 	%r71, %r26, 1;
	setp.ge.s32 	%p1, %r71, %r20;
	@%p1 bra 	$L__BB1_10;
	mov.u32 	%r27, %ctaid.y;
	mul.lo.s32 	%r28, %r2, %r27;
	mov.u32 	%r29, %tid.y;
	add.s32 	%r30, %r29, %r21;
	add.s32 	%r31, %r30, %r28;
	add.s32 	%r5, %r31, 1;
	mul.lo.s32 	%r6, %r21, %r20;
	add.s32 	%r32, %r6, %r21;
	mul.wide.s32 	%rd6, %r32, 8;
	add.s64 	%rd2, %rd1, %rd6;
	add.s32 	%r33, %r3, %r28;
	add.s32 	%r34, %r30, %r33;
	add.s32 	%r35, %r34, 1;
	add.s32 	%r36, %r20, 1;
	max.s32 	%r37, %r35, %r36;
	not.b32 	%r38, %r33;
	add.s32 	%r39, %r37, %r38;
	sub.s32 	%r40, %r39, %r30;
	setp.ne.s32 	%p2, %r40, 0;
	selp.u32 	%r41, 1, 0, %p2;
	selp.s32 	%r42, -1, 0, %p2;
	add.s32 	%r43, %r40, %r42;
	div.u32 	%r44, %r43, %r3;
	add.s32 	%r7, %r44, %r41;
	mad.lo.s32 	%r8, %r20, %r31, %r20;
	add.s32 	%r45, %r8, %r21;
	mul.wide.s32 	%rd7, %r45, 8;
	add.s64 	%rd3, %rd1, %rd7;
	add.s32 	%r9, %r5, %r3;
	mul.lo.s32 	%r10, %r9, %r20;
	add.s32 	%r11, %r9, %r3;
	mul.lo.s32 	%r12, %r11, %r20;
	mov.u32 	%r46, %nctaid.x;
	mul.lo.s32 	%r13, %r1, %r46;
$L__BB1_2:
	setp.gt.s32 	%p3, %r5, %r20;
	@%p3 bra 	$L__BB1_9;
	and.b32  	%r47, %r7, 3;
	setp.eq.s32 	%p4, %r47, 3;
	add.s32 	%r48, %r71, %r6;
	mul.wide.s32 	%rd8, %r48, 8;
	add.s64 	%rd4, %rd1, %rd8;
	mov.u32 	%r72, %r5;
	@%p4 bra 	$L__BB1_7;
	setp.eq.s32 	%p5, %r47, 0;
	ld.global.f64 	%fd1, [%rd3];
	ld.global.f64 	%fd2, [%rd4];
	ld.global.f64 	%fd3, [%rd2];
	div.rn.f64 	%fd4, %fd2, %fd3;
	mul.f64 	%fd5, %fd1, %fd4;
	add.s32 	%r50, %r8, %r71;
	mul.wide.s32 	%rd9, %r50, 8;
	add.s64 	%rd10, %rd1, %rd9;
	ld.global.f64 	%fd6, [%rd10];
	sub.f64 	%fd7, %fd6, %fd5;
	st.global.f64 	[%rd10], %fd7;
	mov.u32 	%r72, %r9;
	@%p5 bra 	$L__BB1_7;
	setp.eq.s32 	%p6, %r47, 1;
	add.s32 	%r52, %r10, %r21;
	mul.wide.s32 	%rd11, %r52, 8;
	add.s64 	%rd12, %rd1, %rd11;
	ld.global.f64 	%fd8, [%rd12];
	ld.global.f64 	%fd9, [%rd4];
	ld.global.f64 	%fd10, [%rd2];
	div.rn.f64 	%fd11, %fd9, %fd10;
	mul.f64 	%fd12, %fd8, %fd11;
	add.s32 	%r53, %r10, %r71;
	mul.wide.s32 	%rd13, %r53, 8;
	add.s64 	%rd14, %rd1, %rd13;
	ld.global.f64 	%fd13, [%rd14];
	sub.f64 	%fd14, %fd13, %fd12;
	st.global.f64 	[%rd14], %fd14;
	mov.u32 	%r72, %r11;
	@%p6 bra 	$L__BB1_7;
	add.s32 	%r72, %r11, %r3;
	add.s32 	%r54, %r12, %r21;
	mul.wide.s32 	%rd15, %r54, 8;
	add.s64 	%rd16, %rd1, %rd15;
	ld.global.f64 	%fd15, [%rd16];
	ld.global.f64 	%fd16, [%rd4];
	ld.global.f64 	%fd17, [%rd2];
	div.rn.f64 	%fd18, %fd16, %fd17;
	mul.f64 	%fd19, %fd15, %fd18;
	add.s32 	%r55, %r12, %r71;
	mul.wide.s32 	%rd17, %r55, 8;
	add.s64 	%rd18, %rd1, %rd17;
	ld.global.f64 	%fd20, [%rd18];
	sub.f64 	%fd21, %fd20, %fd19;
	st.global.f64 	[%rd18], %fd21;
$L__BB1_7:
	setp.lt.u32 	%p7, %r7, 3;
	@%p7 bra 	$L__BB1_9;
$L__BB1_8:
	mul.lo.s32 	%r56, %r72, %r20;
	add.s32 	%r57, %r56, %r21;
	mul.wide.s32 	%rd19, %r57, 8;
	add.s64 	%rd20, %rd1, %rd19;
	ld.global.f64 	%fd22, [%rd20];
	ld.global.f64 	%fd23, [%rd4];
	ld.global.f64 	%fd24, [%rd2];
	div.rn.f64 	%fd25, %fd23, %fd24;
	mul.f64 	%fd26, %fd22, %fd25;
	add.s32 	%r58, %r56, %r71;
	mul.wide.s32 	%rd21, %r58, 8;
	add.s64 	%rd22, %rd1, %rd21;
	ld.global.f64 	%fd27, [%rd22];
	sub.f64 	%fd28, %fd27, %fd26;
	st.global.f64 	[%rd22], %fd28;
	add.s32 	%r59, %r72, %r3;
	mul.lo.s32 	%r60, %r59, %r20;
	add.s32 	%r61, %r60, %r21;
	mul.wide.s32 	%rd23, %r61, 8;
	add.s64 	%rd24, %rd1, %rd23;
	ld.global.f64 	%fd29, [%rd24];
	ld.global.f64 	%fd30, [%rd4];
	ld.global.f64 	%fd31, [%rd2];
	div.rn.f64 	%fd32, %fd30, %fd31;
	mul.f64 	%fd33, %fd29, %fd32;
	add.s32 	%r62, %r60, %r71;
	mul.wide.s32 	%rd25, %r62, 8;
	add.s64 	%rd26, %rd1, %rd25;
	ld.global.f64 	%fd34, [%rd26];
	sub.f64 	%fd35, %fd34, %fd33;
	st.global.f64 	[%rd26], %fd35;
	add.s32 	%r63, %r59, %r3;
	mul.lo.s32 	%r64, %r63, %r20;
	add.s32 	%r65, %r64, %r21;
	mul.wide.s32 	%rd27, %r65, 8;
	add.s64 	%rd28, %rd1, %rd27;
	ld.global.f64 	%fd36, [%rd28];
	ld.global.f64 	%fd37, [%rd4];
	ld.global.f64 	%fd38, [%rd2];
	div.rn.f64 	%fd39, %fd37, %fd38;
	mul.f64 	%fd40, %fd36, %fd39;
	add.s32 	%r66, %r64, %r71;
	mul.wide.s32 	%rd29, %r66, 8;
	add.s64 	%rd30, %rd1, %rd29;
	ld.global.f64 	%fd41, [%rd30];
	sub.f64 	%fd42, %fd41, %fd40;
	st.global.f64 	[%rd30], %fd42;
	add.s32 	%r67, %r63, %r3;
	mul.lo.s32 	%r68, %r67, %r20;
	add.s32 	%r69, %r68, %r21;
	mul.wide.s32 	%rd31, %r69, 8;
	add.s64 	%rd32, %rd1, %rd31;
	ld.global.f64 	%fd43, [%rd32];
	ld.global.f64 	%fd44, [%rd4];
	ld.global.f64 	%fd45, [%rd2];
	div.rn.f64 	%fd46, %fd44, %fd45;
	mul.f64 	%fd47, %fd43, %fd46;
	add.s32 	%r70, %r68, %r71;
	mul.wide.s32 	%rd33, %r70, 8;
	add.s64 	%rd34, %rd1, %rd33;
	ld.global.f64 	%fd48, [%rd34];
	sub.f64 	%fd49, %fd48, %fd47;
	st.global.f64 	[%rd34], %fd49;
	add.s32 	%r72, %r67, %r3;
	setp.le.s32 	%p8, %r72, %r20;
	@%p8 bra 	$L__BB1_8;
$L__BB1_9:
	add.s32 	%r71, %r71, %r13;
	setp.lt.s32 	%p9, %r71, %r20;
	@%p9 bra 	$L__BB1_2;
$L__BB1_10:
	ret;

}
	// .globl	_ZN6thrust24THRUST_300001_SM_1000_NS8cuda_cub4core6detail13_kernel_agentINS1_8__reduce11ReduceAgentINS0_12zip_iteratorIN4cuda3std3__45tupleIJNS0_10device_ptrIdEENS0_17counting_iteratorIlNS0_11use_defaultESF_SF_EEEEEEEPNSB_IJdlEEESJ_iNS1_9__extrema9arg_max_fIdl10comparatorEEEEJSI_SK_iSO_EEEvDpT0_
.visible .entry _ZN6thrust24THRUST_300001_SM_1000_NS8cuda_cub4core6detail13_kernel_agentINS1_8__reduce11ReduceAgentINS0_12zip_iteratorIN4cuda3std3__45tupleIJNS0_10device_ptrIdEENS0_17counting_iteratorIlNS0_11use_defaultESF_SF_EEEEEEEPNSB_IJdlEEESJ_iNS1_9__extrema9arg_max_fIdl10comparatorEEEEJSI_SK_iSO_EEEvDpT0_(
	.param .align 8 .b8 _ZN6thrust24THRUST_300001_SM_1000_NS8cuda_cub4core6detail13_kernel_agentINS1_8__reduce11ReduceAgentINS0_12zip_iteratorIN4cuda3std3__45tupleIJNS0_10device_ptrIdEENS0_17counting_iteratorIlNS0_11use_defaultESF_SF_EEEEEEEPNSB_IJdlEEESJ_iNS1_9__extrema9arg_max_fIdl10comparatorEEEEJSI_SK_iSO_EEEvDpT0__param_0[16],
	.param .u64 .ptr .align 1 _ZN6thrust24THRUST_300001_SM_1000_NS8cuda_cub4core6detail13_kernel_agentINS1_8__reduce11ReduceAgentINS0_12zip_iteratorIN4cuda3std3__45tupleIJNS0_10device_ptrIdEENS0_17counting_iteratorIlNS0_11use_defaultESF_SF_EEEEEEEPNSB_IJdlEEESJ_iNS1_9__extrema9arg_max_fIdl10comparatorEEEEJSI_SK_iSO_EEEvDpT0__param_1,
	.param .u32 _ZN6thrust24THRUST_300001_SM_1000_NS8cuda_cub4core6detail13_kernel_agentINS1_8__reduce11ReduceAgentINS0_12zip_iteratorIN4cuda3std3__45tupleIJNS0_10device_ptrIdEENS0_17counting_iteratorIlNS0_11use_defaultESF_SF_EEEEEEEPNSB_IJdlEEESJ_iNS1_9__extrema9arg_max_fIdl10comparatorEEEEJSI_SK_iSO_EEEvDpT0__param_2,
	.param .align 1 .b8 _ZN6thrust24THRUST_300001_SM_1000_NS8cuda_cub4core6detail13_kernel_agentINS1_8__reduce11ReduceAgentINS0_12zip_iteratorIN4cuda3std3__45tupleIJNS0_10device_ptrIdEENS0_17counting_iteratorIlNS0_11use_defaultESF_SF_EEEEEEEPNSB_IJdlEEESJ_iNS1_9__extrema9arg_max_fIdl10comparatorEEEEJSI_SK_iSO_EEEvDpT0__param_3[1]
)
.maxntid 256
{
	.reg .pred 	%p<213>;
	.reg .b32 	%r<400>;
	.reg .b64 	%rd<368>;
	.reg .b64 	%fd<352>;

	ld.param.u64 	%rd198, [_ZN6thrust24THRUST_300001_SM_1000_NS8cuda_cub4core6detail13_kernel_agentINS1_8__reduce11ReduceAgentINS0_12zip_iteratorIN4cuda3std3__45tupleIJNS0_10device_ptrIdEENS0_17counting_iteratorIlNS0_11use_defaultESF_SF_EEEEEEEPNSB_IJdlEEESJ_iNS1_9__extrema9arg_max_fIdl10comparatorEEEEJSI_SK_iSO_EEEvDpT0__param_0+8];
	ld.param.u64 	%rd197, [_ZN6thrust24THRUST_300001_SM_1000_NS8cuda_cub4core6detail13_kernel_agentINS1_8__reduce11ReduceAgentINS0_12zip_iteratorIN4cuda3std3__45tupleIJNS0_10device_ptrIdEENS0_17counting_iteratorIlNS0_11use_defaultESF_SF_EEEEEEEPNSB_IJdlEEESJ_iNS1_9__extrema9arg_max_fIdl10comparatorEEEEJSI_SK_iSO_EEEvDpT0__param_0];
	ld.param.u32 	%r36, [_ZN6thrust24THRUST_300001_SM_1000_NS8cuda_cub4core6detail13_kernel_agentINS1_8__reduce11ReduceAgentINS0_12zip_iteratorIN4cuda3std3__45tupleIJNS0_10device_ptrIdEENS0_17counting_iteratorIlNS0_11use_defaultESF_SF_EEEEEEEPNSB_IJdlEEESJ_iNS1_9__extrema9arg_max_fIdl10comparatorEEEEJSI_SK_iSO_EEEvDpT0__param_2];
	setp.eq.s32 	%p1, %r36, 0;
	@%p1 bra 	$L__BB2_206;
	cvta.to.global.u64 	%rd1, %rd197;
	setp.gt.s32 	%p2, %r36, 1279;
	@%p2 bra 	$L__BB2_122;
	mov.u32 	%r1, %tid.x;
	setp.ge.s32 	%p96, %r1, %r36;
	mov.f64 	%fd298, 0d0000000000000000;
	mov.b64 	%rd309, 0;
	mov.u32 	%r391, %r1;
	@%p96 bra 	$L__BB2_4;
	cvt.u64.u32 	%rd265, %r1;
	mul.wide.u32 	%rd266, %r1, 8;
	add.s64 	%rd267, %rd1, %rd266;
	add.s64 	%rd309, %rd198, %rd265;
	ld.global.f64 	%fd298, [%rd267];
	add.s32 	%r391, %r1, 256;
$L__BB2_4:
	setp.ge.s32 	%p97, %r391, %r36;
	@%p97 bra 	$L__BB2_26;
	not.b32 	%r160, %r391;
	add.s32 	%r4, %r36, %r160;
	and.b32  	%r161, %r4, 768;
	setp.eq.s32 	%p98, %r161, 768;
	@%p98 bra 	$L__BB2_11;
	cvt.u64.u32 	%rd269, %r391;
	add.s64 	%rd300, %rd198, %rd269;
	mul.wide.u32 	%rd270, %r391, 8;
	add.s64 	%rd299, %rd1, %rd270;
	shr.u32 	%r162, %r4, 8;
	add.s32 	%r163, %r162, 1;
	and.b32  	%r164, %r163, 3;
	neg.s32 	%r389, %r164;
$L__BB2_7:
	.pragma "nounroll";
	mov.u64 	%rd9, %rd309;
	mov.f64 	%fd3, %fd298;
	ld.global.f64 	%fd4, [%rd299];
	abs.f64 	%fd5, %fd3;
	abs.f64 	%fd6, %fd4;
	setp.lt.f64 	%p99, %fd5, %fd6;
	mov.u64 	%rd309, %rd300;
	mov.f64 	%fd298, %fd4;
	@%p99 bra 	$L__BB2_10;
	setp.lt.f64 	%p100, %fd6, %fd5;
	mov.u64 	%rd309, %rd9;
	mov.f64 	%fd298, %fd3;
	@%p100 bra 	$L__BB2_10;
	setp.lt.s64 	%p101, %rd9, %rd300;
	min.s64 	%rd309, %rd9, %rd300;
	selp.f64 	%fd298, %fd3, %fd4, %p101;
$L__BB2_10:
	add.s32 	%r391, %r391, 256;
	add.s64 	%rd300, %rd300, 256;
	add.s64 	%rd299, %rd299, 2048;
	add.s32 	%r389, %r389, 1;
	setp.ne.s32 	%p102, %r389, 0;
	@%p102 bra 	$L__BB2_7;
$L__BB2_11:
	setp.lt.u32 	%p103, %r4, 768;
	@%p103 bra 	$L__BB2_26;
	add.s32 	%r392, %r391, 512;
$L__BB2_13:
	mov.u32 	%r12, %r392;
	add.s32 	%r165, %r12, -512;
	cvt.s64.s32 	%rd271, %r165;
	mul.wide.s32 	%rd272, %r165, 8;
	add.s64 	%rd17, %rd1, %rd272;
	add.s64 	%rd18, %rd198, %rd271;
	ld.global.f64 	%fd12, [%rd17];
	abs.f64 	%fd13, %fd298;
	abs.f64 	%fd14, %fd12;
	setp.lt.f64 	%p104, %fd13, %fd14;
	mov.u64 	%rd306, %rd18;
	mov.f64 	%fd295, %fd12;
	@%p104 bra 	$L__BB2_16;
	setp.lt.f64 	%p105, %fd14, %fd13;
	mov.u64 	%rd306, %rd309;
	mov.f64 	%fd295, %fd298;
	@%p105 bra 	$L__BB2_16;
	setp.lt.s64 	%p106, %rd309, %rd18;
	min.s64 	%rd306, %rd309, %rd18;
	selp.f64 	%fd295, %fd298, %fd12, %p106;
$L__BB2_16:
	add.s32 	%r166, %r12, -256;
	cvt.s64.s32 	%rd273, %r166;
	add.s64 	%rd21, %rd198, %rd273;
	ld.global.f64 	%fd17, [%rd17+2048];
	abs.f64 	%fd18, %fd295;
	abs.f64 	%fd19, %fd17;
	setp.lt.f64 	%p107, %fd18, %fd19;
	mov.u64 	%rd307, %rd21;
	mov.f64 	%fd296, %fd17;
	@%p107 bra 	$L__BB2_19;
	setp.lt.f64 	%p108, %fd19, %fd18;
	mov.u64 	%rd307, %rd306;
	mov.f64 	%fd296, %fd295;
	@%p108 bra 	$L__BB2_19;
	setp.lt.s64 	%p109, %rd306, %rd21;
	min.s64 	%rd307, %rd306, %rd21;
	selp.f64 	%fd296, %fd295, %fd17, %p109;
$L__BB2_19:
	cvt.s64.s32 	%rd274, %r12;
	add.s64 	%rd24, %rd198, %rd274;
	ld.global.f64 	%fd22, [%rd17+4096];
	abs.f64 	%fd23, %fd296;
	abs.f64 	%fd24, %fd22;
	setp.lt.f64 	%p110, %fd23, %fd24;
	mov.u64 	%rd308, %rd24;
	mov.f64 	%fd297, %fd22;
	@%p110 bra 	$L__BB2_22;
	setp.lt.f64 	%p111, %fd24, %fd23;
	mov.u64 	%rd308, %rd307;
	mov.f64 	%fd297, %fd296;
	@%p111 bra 	$L__BB2_22;
	setp.lt.s64 	%p112, %rd307, %rd24;
	min.s64 	%rd308, %rd307, %rd24;
	selp.f64 	%fd297, %fd296, %fd22, %p112;
$L__BB2_22:
	add.s32 	%r167, %r12, 256;
	cvt.s64.s32 	%rd275, %r167;
	add.s64 	%rd27, %rd198, %rd275;
	ld.global.f64 	%fd27, [%rd17+6144];
	abs.f64 	%fd28, %fd297;
	abs.f64 	%fd29, %fd27;
	setp.lt.f64 	%p113, %fd28, %fd29;
	mov.u64 	%rd309, %rd27;
	mov.f64 	%fd298, %fd27;
	@%p113 bra 	$L__BB2_25;
	setp.lt.f64 	%p114, %fd29, %fd28;
	mov.u64 	%rd309, %rd308;
	mov.f64 	%fd298, %fd297;
	@%p114 bra 	$L__BB2_25;
	setp.lt.s64 	%p115, %rd308, %rd27;
	min.s64 	%rd309, %rd308, %rd27;
	selp.f64 	%fd298, %fd297, %fd27, %p115;
$L__BB2_25:
	add.s32 	%r392, %r12, 1024;
	add.s32 	%r168, %r12, 512;
	setp.lt.s32 	%p116, %r168, %r36;
	@%p116 bra 	$L__BB2_13;
$L__BB2_26:
	setp.lt.s32 	%p117, %r36, 256;
	@%p117 bra 	$L__BB2_71;
	// begin inline asm
	mov.u32 %r282, %laneid;
	// end inline asm
	mov.b64 	%rd286, %fd298;
	mov.b64 	{%r284, %r289}, %rd286;
	mov.b32 	%r300, 1;
	mov.b32 	%r301, 31;
	mov.b32 	%r302, -1;
	// begin inline asm
	shfl.sync.down.b32 %r283, %r284, %r300, %r301, %r302;
	// end inline asm
	// begin inline asm
	shfl.sync.down.b32 %r288, %r289, %r300, %r301, %r302;
	// end inline asm
	mov.b64 	%rd287, {%r283, %r288};
	mov.b64 	%fd33, %rd287;
	mov.b64 	{%r294, %r299}, %rd309;
	// begin inline asm
	shfl.sync.down.b32 %r293, %r294, %r300, %r301, %r302;
	// end inline asm
	// begin inline asm
	shfl.sync.down.b32 %r298, %r299, %r300, %r301, %r302;
	// end inline asm
	mov.b64 	%rd31, {%r293, %r298};
	setp.gt.s32 	%p169, %r282, 30;
	mov.u64 	%rd311, %rd309;
	mov.f64 	%fd300, %fd298;
	@%p169 bra 	$L__BB2_31;
	abs.f64 	%fd34, %fd298;
	abs.f64 	%fd35, %fd33;
	setp.lt.f64 	%p170, %fd34, %fd35;
	mov.u64 	%rd311, %rd31;
	mov.f64 	%fd300, %fd33;
	@%p170 bra 	$L__BB2_31;
	setp.lt.f64 	%p171, %fd35, %fd34;
	mov.u64 	%rd311, %rd309;
	mov.f64 	%fd300, %fd298;
	@%p171 bra 	$L__BB2_31;
	setp.lt.s64 	%p172, %rd309, %rd31;
	min.s64 	%rd311, %rd309, %rd31;
	selp.f64 	%fd300, %fd298, %fd33, %p172;
$L__BB2_31:
	mov.b64 	%rd288, %fd300;
	mov.b64 	{%r304, %r309}, %rd288;
	mov.b32 	%r320, 2;
	mov.b32 	%r321, 31;
	mov.b32 	%r322, -1;
	// begin inline asm
	shfl.sync.down.b32 %r303, %r304, %r320, %r321, %r322;
	// end inline asm
	// begin inline asm
	shfl.sync.down.b32 %r308, %r309, %r320, %r321, %r322;
	// end inline asm
	mov.b64 	%rd289, {%r303, %r308};
	mov.b64 	%fd38, %rd289;
	mov.b64 	{%r314, %r319}, %rd311;
	// begin inline asm
	shfl.sync.down.b32 %r313, %r314, %r320, %r321, %r322;
	// end inline asm
	// begin inline asm
	shfl.sync.down.b32 %r318, %r319, %r320, %r321, %r322;
	// end inline asm
	mov.b64 	%rd34, {%r313, %r318};
	setp.gt.s32 	%p173, %r282, 29;
	mov.u64 	%rd312, %rd311;
	mov.f64 	%fd301, %fd300;
	@%p173 bra 	$L__BB2_35;
	abs.f64 	%fd39, %fd300;
	abs.f64 	%fd40, %fd38;
	setp.lt.f64 	%p174, %fd39, %fd40;
	mov.u64 	%rd312, %rd34;
	mov.f64 	%fd301, %fd38;
	@%p174 bra 	$L__BB2_35;
	setp.lt.f64 	%p175, %fd40, %fd39;
	mov.u64 	%rd312, %rd311;
	mov.f64 	%fd301, %fd300;
	@%p175 bra 	$L__BB2_35;
	setp.lt.s64 	%p176, %rd311, %rd34;
	min.s64 	%rd312, %rd311, %rd34;
	selp.f64 	%fd301, %fd300, %fd38, %p176;
$L__BB2_35:
	mov.b64 	%rd290, %fd301;
	mov.b64 	{%r324, %r329}, %rd290;
	mov.b32 	%r340, 4;
	mov.b32 	%r341, 31;
	mov.b32 	%r342, -1;
	// begin inline asm
	shfl.sync.down.b32 %r323, %r324, %r340, %r341, %r342;
	// end inline asm
	// begin inline asm
	shfl.sync.down.b32 %r328, %r329, %r340, %r341, %r342;
	// end inline asm
	mov.b64 	%rd291, {%r323, %r328};
	mov.b64 	%fd43, %rd291;
	mov.b64 	{%r334, %r339}, %rd312;
	// begin inline asm
	shfl.sync.down.b32 %r333, %r334, %r340, %r341, %r342;
	// end inline asm
	// begin inline asm
	shfl.sync.down.b32 %r338, %r339, %r340, %r341, %r342;
	// end inline asm
	mov.b64 	%rd37, {%r333, %r338};
	setp.gt.s32 	%p177, %r282, 27;
	mov.u64 	%rd313, %rd312;
	mov.f64 	%fd302, %fd301;
	@%p177 bra 	$L__BB2_39;
	abs.f64 	%fd44, %fd301;
	abs.f64 	%fd45, %fd43;
	setp.lt.f64 	%p178, %fd44, %fd45;
	mov.u64 	%rd313, %rd37;
	mov.f64 	%fd302, %fd43;
	@%p178 bra 	$L__BB2_39;
	setp.lt.f64 	%p179, %fd45, %fd44;
	mov.u64 	%rd313, %rd312;
	mov.f64 	%fd302, %fd301;
	@%p179 bra 	$L__BB2_39;
	setp.lt.s64 	%p180, %rd312, %rd37;
	min.s64 	%rd313, %rd312, %rd37;
	selp.f64 	%fd302, %fd301, %fd43, %p180;
$L__BB2_39:
	mov.b64 	%rd292, %fd302;
	mov.b64 	{%r344, %r349}, %rd292;
	mov.b32 	%r360, 8;
	mov.b32 	%r361, 31;
	mov.b32 	%r362, -1;
	// begin inline asm
	shfl.sync.down.b32 %r343, %r344, %r360, %r361, %r362;
	// end inline asm
	// begin inline asm
	shfl.sync.down.b32 %r348, %r349, %r360, %r361, %r362;
	// end inline asm
	mov.b64 	%rd293, {%r343, %r348};
	mov.b64 	%fd48, %rd293;
	mov.b64 	{%r354, %r359}, %rd313;
	// begin inline asm
	shfl.sync.down.b32 %r353, %r354, %r360, %r361, %r362;
	// end inline asm
	// begin inline asm
	shfl.sync.down.b32 %r358, %r359, %r360, %r361, %r362;
	// end inline asm
	mov.b64 	%rd40, {%r353, %r358};
	setp.gt.s32 	%p181, %r282, 23;
	mov.u64 	%rd314, %rd313;
	mov.f64 	%fd303, %fd302;
	@%p181 bra 	$L__BB2_43;
	abs.f64 	%fd49, %fd302;
	abs.f64 	%fd50, %fd48;
	setp.lt.f64 	%p182, %fd49, %fd50;
	mov.u64 	%rd314, %rd40;
	mov.f64 	%fd303, %fd48;
	@%p182 bra 	$L__BB2_43;
	setp.lt.f64 	%p183, %fd50, %fd49;
	mov.u64 	%rd314, %rd313;
	mov.f64 	%fd303, %fd302;
	@%p183 bra 	$L__BB2_43;
	setp.lt.s64 	%p184, %rd313, %rd40;
	min.s64 	%rd314, %rd313, %rd40;
	selp.f64 	%fd303, %fd302, %fd48, %p184;
$L__BB2_43:
	mov.b64 	%rd294, %fd303;
	mov.b64 	{%r364, %r369}, %rd294;
	mov.b32 	%r380, 16;
	mov.b32 	%r381, 31;
	mov.b32 	%r382, -1;
	// begin inline asm
	shfl.sync.down.b32 %r363, %r364, %r380, %r381, %r382;
	// end inline asm
	// begin inline asm
	shfl.sync.down.b32 %r368, %r369, %r380, %r381, %r382;
	// end inline asm
	mov.b64 	%rd295, {%r363, %r368};
	mov.b64 	%fd53, %rd295;
	mov.b64 	{%r374, %r379}, %rd314;
	// begin inline asm
	shfl.sync.down.b32 %r373, %r374, %r380, %r381, %r382;
	// end inline asm
	// begin inline asm
	shfl.sync.down.b32 %r378, %r379, %r380, %r381, %r382;
	// end inline asm
	mov.b64 	%rd43, {%r373, %r378};
	setp.gt.s32 	%p185, %r282, 15;
	mov.u64 	%rd367, %rd314;
	mov.f64 	%fd351, %fd303;
	@%p185 bra 	$L__BB2_47;
	abs.f64 	%fd54, %fd303;
	abs.f64 	%fd55, %fd53;
	setp.lt.f64 	%p186, %fd54, %fd55;
	mov.u64 	%rd367, %rd43;
	mov.f64 	%fd351, %fd53;
	@%p186 bra 	$L__BB2_47;
	setp.lt.f64 	%p187, %fd55, %fd54;
	mov.u64 	%rd367, %rd314;
	mov.f64 	%fd351, %fd303;
	@%p187 bra 	$L__BB2_47;
	setp.lt.s64 	%p188, %rd314, %rd43;
	min.s64 	%rd367, %rd314, %rd43;
	selp.f64 	%fd351, %fd303, %fd53, %p188;
$L__BB2_47:
	setp.ne.s32 	%p189, %r282, 0;
	@%p189 bra 	$L__BB2_49;
	shr.u32 	%r383, %r1, 1;
	and.b32  	%r384, %r383, 496;
	mov.u32 	%r385, _ZN6thrust24THRUST_300001_SM_1000_NS8cuda_cub4core6detail5shmemE;
	add.s32 	%r386, %r385, %r384;
	st.shared.f64 	[%r386+8], %fd351;
	st.shared.u64 	[%r386+16], %rd367;
$L__BB2_49:
	bar.sync 	0;
	setp.ne.s32 	%p190, %r1, 0;
	@%p190 bra 	$L__BB2_204;
	ld.shared.f64 	%fd58, [_ZN6thrust24THRUST_300001_SM_1000_NS8cuda_cub4core6detail5shmemE+24];
	ld.shared.u64 	%rd46, [_ZN6thrust24THRUST_300001_SM_1000_NS8cuda_cub4core6detail5shmemE+32];
	abs.f64 	%fd59, %fd351;
	abs.f64 	%fd60, %fd58;
	setp.lt.f64 	%p191, %fd59, %fd60;
	mov.u64 	%rd316, %rd46;
	mov.f64 	%fd305, %fd58;
	@%p191 bra 	$L__BB2_53;
	setp.lt.f64 	%p192, %fd60, %fd59;
	mov.u64 	%rd316, %rd367;
	mov.f64 	%fd305, %fd351;
	@%p192 bra 	$L__BB2_53;
	setp.lt.s64 	%p193, %rd367, %rd46;
	min.s64 	%rd316, %rd367, %rd46;
	selp.f64 	%fd305, %fd351, %fd58, %p193;
$L__BB2_53:
	ld.shared.f64 	%fd63, [_ZN6thrust24THRUST_300001_SM_1000_NS8cuda_cub4core6detail5shmemE+40];
	ld.shared.u64 	%rd49, [_ZN6thrust24THRUST_300001_SM_1000_NS8cuda_cub4core6detail5shmemE+48];
	abs.f64 	%fd64, %fd305;
	abs.f64 	%fd65, %fd63;
	setp.lt.f64 	%p194, %fd64, %fd65;
	mov.u64 	%rd317, %rd49;
	mov.f64 	%fd306, %fd63;
	@%p194 bra 	$L__BB2_56;
	setp.lt.f64 	%p195, %fd65, %fd64;
	mov.u64 	%rd317, %rd316;
	mov.f64 	%fd306, %fd305;
	@%p195 bra 	$L__BB2_56;
	setp.lt.s64 	%p196, %rd316, %rd49;
	min.s64 	%rd317, %rd316, %rd49;
	selp.f64 	%fd306, %fd305, %fd63, %p196;
$L__BB2_56:
	ld.shared.f64 	%fd68, [_ZN6thrust24THRUST_300001_SM_1000_NS8cuda_cub4core6detail5shmemE+56];
	ld.shared.u64 	%rd52, [_ZN6thrust24THRUST_300001_SM_1000_NS8cuda_cub4core6detail5shmemE+64];
	abs.f64 	%fd69, %fd306;
	abs.f64 	%fd70, %fd68;
	setp.lt.f64 	%p197, %fd69, %fd70;
	mov.u64 	%rd318, %rd52;
	mov.f64 	%fd307, %fd68;
	@%p197 bra 	$L__BB2_59;
	setp.lt.f64 	%p198, %fd70, %fd69;
	mov.u64 	%rd318, %rd317;
	mov.f64 	%fd307, %fd306;
	@%p198 bra 	$L__BB2_59;
	setp.lt.s64 	%p199, %rd317, %rd52;
	min.s64 	%rd318, %rd317, %rd52;
	selp.f64 	%fd307, %fd306, %fd68, %p199;
$L__BB2_59:
	ld.shared.f64 	%fd73, [_ZN6thrust24THRUST_300001_SM_1000_NS8cuda_cub4core6detail5shmemE+72];
	ld.shared.u64 	%rd55, [_ZN6thrust24THRUST_300001_SM_1000_NS8cuda_cub4core6detail5shmemE+80];
	abs.f64 	%fd74, %fd307;
	abs.f64 	%fd75, %fd73;
	setp.lt.f64 	%p200, %fd74, %fd75;
	mov.u64 	%rd319, %rd55;
	mov.f64 	%fd308, %fd73;
	@%p200 bra 	$L__BB2_62;
	setp.lt.f64 	%p201, %fd75, %fd74;
	mov.u64 	%rd319, %rd318;
	mov.f64 	%fd308, %fd307;
	@%p201 bra 	$L__BB2_62;
	setp.lt.s64 	%p202, %rd318, %rd55;
	min.s64 	%rd319, %rd318, %rd55;
	selp.f64 	%fd308, %fd307, %fd73, %p202;
$L__BB2_62:
	ld.shared.f64 	%fd78, [_ZN6thrust24THRUST_300001_SM_1000_NS8cuda_cub4core6detail5shmemE+88];
	ld.shared.u64 	%rd58, [_ZN6thrust24THRUST_300001_SM_1000_NS8cuda_cub4core6detail5shmemE+96];
	abs.f64 	%fd79, %fd308;
	abs.f64 	%fd80, %fd78;
	setp.lt.f64 	%p203, %fd79, %fd80;
	mov.u64 	%rd320, %rd58;
	mov.f64 	%fd309, %fd78;
	@%p203 bra 	$L__BB2_65;
	setp.lt.f64 	%p204, %fd80, %fd79;
	mov.u64 	%rd320, %rd319;
	mov.f64 	%fd309, %fd308;
	@%p204 bra 	$L__BB2_65;
	setp.lt.s64 	%p205, %rd319, %rd58;
	min.s64 	%rd320, %rd319, %rd58;
	selp.f64 	%fd309, %fd308, %fd78, %p205;
$L__BB2_65:
	ld.shared.f64 	%fd83, [_ZN6thrust24THRUST_300001_SM_1000_NS8cuda_cub4core6detail5shmemE+104];
	ld.shared.u64 	%rd61, [_ZN6thrust24THRUST_300001_SM_1000_NS8cuda_cub4core6detail5shmemE+112];
	abs.f64 	%fd84, %fd309;
	abs.f64 	%fd85, %fd83;
	setp.lt.f64 	%p206, %fd84, %fd85;
	mov.u64 	%rd321, %rd61;
	mov.f64 	%fd310, %fd83;
	@%p206 bra 	$L__BB2_68;
	setp.lt.f64 	%p207, %fd85, %fd84;
	mov.u64 	%rd321, %rd320;
	mov.f64 	%fd310, %fd309;
	@%p207 bra 	$L__BB2_68;
	setp.lt.s64 	%p208, %rd320, %rd61;
	min.s64 	%rd321, %rd320, %rd61;
	selp.f64 	%fd310, %fd309, %fd83, %p208;
$L__BB2_68:
	ld.shared.f64 	%fd88, [_ZN6thrust24THRUST_300001_SM_1000_NS8cuda_cub4core6detail5shmemE+120];
	ld.shared.u64 	%rd64, [_ZN6thrust24THRUST_300001_SM_1000_NS8cuda_cub4core6detail5shmemE+128];
	abs.f64 	%fd89, %fd310;
	abs.f64 	%fd90, %fd88;
	setp.lt.f64 	%p209, %fd89, %fd90;
	mov.u64 	%rd367, %rd64;
	mov.f64 	%fd351, %fd88;
	@%p209 bra 	$L__BB2_204;
	setp.lt.f64 	%p210, %fd90, %fd89;
	mov.u64 	%rd367, %rd321;
	mov.f64 	%fd351, %fd310;
	@%p210 bra 	$L__BB2_204;
	setp.lt.s64 	%p211, %rd321, %rd64;
	min.s64 	%rd367, %rd321, %rd64;
	selp.f64 	%fd351, %fd310, %fd88, %p211;
	bra.uni 	$L__BB2_204;
$L__BB2_71:
	// begin inline asm
	mov.u32 %r169, %laneid;
	// end inline asm
	and.b32  	%r190, %r1, 992;
	add.s32 	%r191, %r190, 32;
	setp.gt.s32 	%p118, %r191, %r36;
	not.b32 	%r192, %r190;
	add.s32 	%r193, %r36, %r192;
	selp.b32 	%r188, %r193, 31, %p118;
	mov.b64 	%rd276, %fd298;
	mov.b64 	{%r171, %r176}, %rd276;
	mov.b32 	%r187, 1;
	mov.b32 	%r189, -1;
	// begin inline asm
	shfl.sync.down.b32 %r170, %r171, %r187, %r188, %r189;
	// end inline asm
	// begin inline asm
	shfl.sync.down.b32 %r175, %r176, %r187, %r188, %r189;
	// end inline asm
	mov.b64 	%rd277, {%r170, %r175};
	mov.b64 	%fd92, %rd277;
	mov.b64 	{%r181, %r186}, %rd309;
	// begin inline asm
	shfl.sync.down.b32 %r180, %r181, %r187, %r188, %r189;
	// end inline asm
	// begin inline asm
	shfl.sync.down.b32 %r185, %r186, %r187, %r188, %r189;
	// end inline asm
	mov.b64 	%rd66, {%r180, %r185};
	setp.ge.s32 	%p119, %r169, %r188;
	mov.u64 	%rd322, %rd309;
	mov.f64 	%fd311, %fd298;
	@%p119 bra 	$L__BB2_75;
	abs.f64 	%fd93, %fd298;
	abs.f64 	%fd94, %fd92;
	setp.lt.f64 	%p120, %fd93, %fd94;
	mov.u64 	%rd322, %rd66;
	mov.f64 	%fd311, %fd92;
	@%p120 bra 	$L__BB2_75;
	setp.lt.f64 	%p121, %fd94, %fd93;
	mov.u64 	%rd322, %rd309;
	mov.f64 	%fd311, %fd298;
	@%p121 bra 	$L__BB2_75;
	setp.lt.s64 	%p122, %rd309, %rd66;
	min.s64 	%rd322, %rd309, %rd66;
	selp.f64 	%fd311, %fd298, %fd92, %p122;
$L__BB2_75:
	mov.b64 	%rd278, %fd311;
	mov.b64 	{%r195, %r200}, %rd278;
	mov.b32 	%r211, 2;
	mov.b32 	%r213, -1;
	// begin inline asm
	shfl.sync.down.b32 %r194, %r195, %r211, %r188, %r213;
	// end inline asm
	// begin inline asm
	shfl.sync.down.b32 %r199, %r200, %r211, %r188, %r213;
	// end inline asm
	mov.b64 	%rd279, {%r194, %r199};
	mov.b64 	%fd97, %rd279;
	mov.b64 	{%r205, %r210}, %rd322;
	// begin inline asm
	shfl.sync.down.b32 %r204, %r205, %r211, %r188, %r213;
	// end inline asm
	// begin inline asm
	shfl.sync.down.b32 %r209, %r210, %r211, %r188, %r213;
	// end inline asm
	mov.b64 	%rd69, {%r204, %r209};
	add.s32 	%r214, %r169, 2;
	setp.gt.s32 	%p123, %r214, %r188;
	mov.u64 	%rd323, %rd322;
	mov.f64 	%fd312, %fd311;
	@%p123 bra 	$L__BB2_79;
	abs.f64 	%fd98, %fd311;
	abs.f64 	%fd99, %fd97;
	setp.lt.f64 	%p124, %fd98, %fd99;
	mov.u64 	%rd323, %rd69;
	mov.f64 	%fd312, %fd97;
	@%p124 bra 	$L__BB2_79;
	setp.lt.f64 	%p125, %fd99, %fd98;
	mov.u64 	%rd323, %rd322;
	mov.f64 	%fd312, %fd311;
	@%p125 bra 	$L__BB2_79;
	setp.lt.s64 	%p126, %rd322, %rd69;
	min.s64 	%rd323, %rd322, %rd69;
	selp.f64 	%fd312, %fd311, %fd97, %p126;
$L__BB2_79:
	mov.b64 	%rd280, %fd312;
	mov.b64 	{%r216, %r221}, %rd280;
	mov.b32 	%r232, 4;
	mov.b32 	%r234, -1;
	// begin inline asm
	shfl.sync.down.b32 %r215, %r216, %r232, %r188, %r234;
	// end inline asm
	// begin inline asm
	shfl.sync.down.b32 %r220, %r221, %r232, %r188, %r234;
	// end inline asm
	mov.b64 	%rd281, {%r215, %r220};
	mov.b64 	%fd102, %rd281;
	mov.b64 	{%r226, %r231}, %rd323;
	// begin inline asm
	shfl.sync.down.b32 %r225, %r226, %r232, %r188, %r234;
	// end inline asm
	// begin inline asm
	shfl.sync.down.b32 %r230, %r231, %r232, %r188, %r234;
	// end inline asm
	mov.b64 	%rd72, {%r225, %r230};
	add.s32 	%r235, %r169, 4;
	setp.gt.s32 	%p127, %r235, %r188;
	mov.u64 	%rd324, %rd323;
	mov.f64 	%fd313, %fd312;
	@%p127 bra 	$L__BB2_83;
	abs.f64 	%fd103, %fd312;
	abs.f64 	%fd104, %fd102;
	setp.lt.f64 	%p128, %fd103, %fd104;
	mov.u64 	%rd324, %rd72;
	mov.f64 	%fd313, %fd102;
	@%p128 bra 	$L__BB2_83;
	setp.lt.f64 	%p129, %fd104, %fd103;
	mov.u64 	%rd324, %rd323;
	mov.f64 	%fd313, %fd312;
	@%p129 bra 	$L__BB2_83;
	setp.lt.s64 	%p130, %rd323, %rd72;
	min.s64 	%rd324, %rd323, %rd72;
	selp.f64 	%fd313, %fd312, %fd102, %p130;
$L__BB2_83:
	mov.b64 	%rd282, %fd313;
	mov.b64 	{%r237, %r242}, %rd282;
	mov.b32 	%r253, 8;
	mov.b32 	%r255, -1;
	// begin inline asm
	shfl.sync.down.b32 %r236, %r237, %r253, %r188, %r255;
	// end inline asm
	// begin inline asm
	shfl.sync.down.b32 %r241, %r242, %r253, %r188, %r255;
	// end inline asm
	mov.b64 	%rd283, {%r236, %r241};
	mov.b64 	%fd107, %rd283;
	mov.b64 	{%r247, %r252}, %rd324;
	// begin inline asm
	shfl.sync.down.b32 %r246, %r247, %r253, %r188, %r255;
	// end inline asm
	// begin inline asm
	shfl.sync.down.b32 %r251, %r252, %r253, %r188, %r255;
	// end inline asm
	mov.b64 	%rd75, {%r246, %r251};
	add.s32 	%r256, %r169, 8;
	setp.gt.s32 	%p131, %r256, %r188;
	mov.u64 	%rd325, %rd324;
	mov.f64 	%fd314, %fd313;
	@%p131 bra 	$L__BB2_87;
	abs.f64 	%fd108, %fd313;
	abs.f64 	%fd109, %fd107;
	setp.lt.f64 	%p132, %fd108, %fd109;
	mov.u64 	%rd325, %rd75;
	mov.f64 	%fd314, %fd107;
	@%p132 bra 	$L__BB2_87;
	setp.lt.f64 	%p133, %fd109, %fd108;
	mov.u64 	%rd325, %rd324;
	mov.f64 	%fd314, %fd313;
	@%p133 bra 	$L__BB2_87;
	setp.lt.s64 	%p134, %rd324, %rd75;
	min.s64 	%rd325, %rd324, %rd75;
	selp.f64 	%fd314, %fd313, %fd107, %p134;
$L__BB2_87:
	mov.b64 	%rd284, %fd314;
	mov.b64 	{%r258, %r263}, %rd284;
	mov.b32 	%r274, 16;
	mov.b32 	%r276, -1;
	// begin inline asm
	shfl.sync.down.b32 %r257, %r258, %r274, %r188, %r276;
	// end inline asm
	// begin inline asm
	shfl.sync.down.b32 %r262, %r263, %r274, %r188, %r276;
	// end inline asm
	mov.b64 	%rd285, {%r257, %r262};
	mov.b64 	%fd112, %rd285;
	mov.b64 	{%r268, %r273}, %rd325;
	// begin inline asm
	shfl.sync.down.b32 %r267, %r268, %r274, %r188, %r276;
	// end inline asm
	// begin inline asm
	shfl.sync.down.b32 %r272, %r273, %r274, %r188, %r276;
	// end inline asm
	mov.b64 	%rd78, {%r267, %r272};
	add.s32 	%r277, %r169, 16;
	setp.gt.s32 	%p135, %r277, %r188;
	mov.u64 	%rd367, %rd325;
	mov.f64 	%fd351, %fd314;
	@%p135 bra 	$L__BB2_91;
	abs.f64 	%fd113, %fd314;
	abs.f64 	%fd114, %fd112;
	setp.lt.f64 	%p136, %fd113, %fd114;
	mov.u64 	%rd367, %rd78;
	mov.f64 	%fd351, %fd112;
	@%p136 bra 	$L__BB2_91;
	setp.lt.f64 	%p137, %fd114, %fd113;
	mov.u64 	%rd367, %rd325;
	mov.f64 	%fd351, %fd314;
	@%p137 bra 	$L__BB2_91;
	setp.lt.s64 	%p138, %rd325, %rd78;
	min.s64 	%rd367, %rd325, %rd78;
	selp.f64 	%fd351, %fd314, %fd112, %p138;
$L__BB2_91:
	setp.ne.s32 	%p139, %r169, 0;
	@%p139 bra 	$L__BB2_93;
	shr.u32 	%r278, %r1, 1;
	and.b32  	%r279, %r278, 496;
	mov.u32 	%r280, _ZN6thrust24THRUST_300001_SM_1000_NS8cuda_cub4core6detail5shmemE;
	add.s32 	%r281, %r280, %r279;
	st.shared.f64 	[%r281+8], %fd351;
	st.shared.u64 	[%r281+16], %rd367;
$L__BB2_93:
	bar.sync 	0;
	setp.ne.s32 	%p140, %r1, 0;
	@%p140 bra 	$L__BB2_204;
	setp.lt.s32 	%p141, %r36, 33;
	mov.f64 	%fd316, %fd351;
	mov.u64 	%rd327, %rd367;
	@%p141 bra 	$L__BB2_98;
	ld.shared.f64 	%fd117, [_ZN6thrust24THRUST_300001_SM_1000_NS8cuda_cub4core6detail5shmemE+24];
	ld.shared.u64 	%rd81, [_ZN6thrust24THRUST_300001_SM_1000_NS8cuda_cub4core6detail5shmemE+32];
	abs.f64 	%fd118, %fd351;
	abs.f64 	%fd119, %fd117;
	setp.lt.f64 	%p142, %fd118, %fd119;
	mov.f64 	%fd316, %fd117;
	mov.u64 	%rd327, %rd81;
	@%p142 bra 	$L__BB2_98;
	setp.lt.f64 	%p143, %fd119, %fd118;
	mov.f64 	%fd316, %fd351;
	mov.u64 	%rd327, %rd367;
	@%p143 bra 	$L__BB2_98;
	setp.lt.s64 	%p144, %rd367, %rd81;
	min.s64 	%rd327, %rd367, %rd81;
	selp.f64 	%fd316, %fd351, %fd117, %p144;
$L__BB2_98:
	setp.lt.s32 	%p145, %r36, 65;
	mov.f64 	%fd317, %fd316;
	mov.u64 	%rd328, %rd327;
	@%p145 bra 	$L__BB2_102;
	ld.shared.f64 	%fd122, [_ZN6thrust24THRUST_300001_SM_1000_NS8cuda_cub4core6detail5shmemE+40];
	ld.shared.u64 	%rd84, [_ZN6thrust24THRUST_300001_SM_1000_NS8cuda_cub4core6detail5shmemE+48];
	abs.f64 	%fd123, %fd316;
	abs.f64 	%fd124, %fd122;
	setp.lt.f64 	%p146, %fd123, %fd124;
	mov.f64 	%fd317, %fd122;
	mov.u64 	%rd328, %rd84;
	@%p146 bra 	$L__BB2_102;
	setp.lt.f64 	%p147, %fd124, %fd123;
	mov.f64 	%fd317, %fd316;
	mov.u64 	%rd328, %rd327;
	@%p147 bra 	$L__BB2_102;
	setp.lt.s64 	%p148, %rd327, %rd84;
	min.s64 	%rd328, %rd327, %rd84;
	selp.f64 	%fd317, %fd316, %fd122, %p148;
$L__BB2_102:
	setp.lt.s32 	%p149, %r36, 97;
	mov.f64 	%fd318, %fd317;
	mov.u64 	%rd329, %rd328;
	@%p149 bra 	$L__BB2_106;
	ld.shared.f64 	%fd127, [_ZN6thrust24THRUST_300001_SM_1000_NS8cuda_cub4core6detail5shmemE+56];
	ld.shared.u64 	%rd87, [_ZN6thrust24THRUST_300001_SM_1000_NS8cuda_cub4core6detail5shmemE+64];
	abs.f64 	%fd128, %fd317;
	abs.f64 	%fd129, %fd127;
	setp.lt.f64 	%p150, %fd128, %fd129;
	mov.f64 	%fd318, %fd127;
	mov.u64 	%rd329, %rd87;
	@%p150 bra 	$L__BB2_106;
	setp.lt.f64 	%p151, %fd129, %fd128;
	mov.f64 	%fd318, %fd317;
	mov.u64 	%rd329, %rd328;
	@%p151 bra 	$L__BB2_106;
	setp.lt.s64 	%p152, %rd328, %rd87;
	min.s64 	%rd329, %rd328, %rd87;
	selp.f64 	%fd318, %fd317, %fd127, %p152;
$L__BB2_106:
	setp.lt.s32 	%p153, %r36, 129;
	mov.f64 	%fd319, %fd318;
	mov.u64 	%rd330, %rd329;
	@%p153 bra 	$L__BB2_110;
	ld.shared.f64 	%fd132, [_ZN6thrust24THRUST_300001_SM_1000_NS8cuda_cub4core6detail5shmemE+72];
	ld.shared.u64 	%rd90, [_ZN6thrust24THRUST_300001_SM_1000_NS8cuda_cub4core6detail5shmemE+80];
	abs.f64 	%fd133, %fd318;
	abs.f64 	%fd134, %fd132;
	setp.lt.f64 	%p154, %fd133, %fd134;
	mov.f64 	%fd319, %fd132;
	mov.u64 	%rd330, %rd90;
	@%p154 bra 	$L__BB2_110;
	setp.lt.f64 	%p155, %fd134, %fd133;
	mov.f64 	%fd319, %fd318;
	mov.u64 	%rd330, %rd329;
	@%p155 bra 	$L__BB2_110;
	setp.lt.s64 	%p156, %rd329, %rd90;
	min.s64 	%rd330, %rd329, %rd90;
	selp.f64 	%fd319, %fd318, %fd132, %p156;
$L__BB2_110:
	setp.lt.s32 	%p157, %r36, 161;
	mov.f64 	%fd320, %fd319;
	mov.u64 	%rd331, %rd330;
	@%p157 bra 	$L__BB2_114;
	ld.shared.f64 	%fd137, [_ZN6thrust24THRUST_300001_SM_1000_NS8cuda_cub4core6detail5shmemE+88];
	ld.shared.u64 	%rd93, [_ZN6thrust24THRUST_300001_SM_1000_NS8cuda_cub4core6detail5shmemE+96];
	abs.f64 	%fd138, %fd319;
	abs.f64 	%fd139, %fd137;
	setp.lt.f64 	%p158, %fd138, %fd139;
	mov.f64 	%fd320, %fd137;
	mov.u64 	%rd331, %rd93;
	@%p158 bra 	$L__BB2_114;
	setp.lt.f64 	%p159, %fd139, %fd138;
	mov.f64 	%fd320, %fd319;
	mov.u64 	%rd331, %rd330;
	@%p159 bra 	$L__BB2_114;
	setp.lt.s64 	%p160, %rd330, %rd93;
	min.s64 	%rd331, %rd330, %rd93;
	selp.f64 	%fd320, %fd319, %fd137, %p160;
$L__BB2_114:
	setp.lt.s32 	%p161, %r36, 193;
	mov.f64 	%fd321, %fd320;
	mov.u64 	%rd332, %rd331;
	@%p161 bra 	$L__BB2_118;
	ld.shared.f64 	%fd142, [_ZN6thrust24THRUST_300001_SM_1000_NS8cuda_cub4core6detail5shmemE+104];
	ld.shared.u64 	%rd96, [_ZN6thrust24THRUST_300001_SM_1000_NS8cuda_cub4core6detail5shmemE+112];
	abs.f64 	%fd143, %fd320;
	abs.f64 	%fd144, %fd142;
	setp.lt.f64 	%p162, %fd143, %fd144;
	mov.f64 	%fd321, %fd142;
	mov.u64 	%rd332, %rd96;
	@%p162 bra 	$L__BB2_118;
	setp.lt.f64 	%p163, %fd144, %fd143;
	mov.f64 	%fd321, %fd320;
	mov.u64 	%rd332, %rd331;
	@%p163 bra 	$L__BB2_118;
	setp.lt.s64 	%p164, %rd331, %rd96;
	min.s64 	%rd332, %rd331, %rd96;
	selp.f64 	%fd321, %fd320, %fd142, %p164;
$L__BB2_118:
	setp.lt.s32 	%p165, %r36, 225;
	mov.u64 	%rd367, %rd332;
	mov.f64 	%fd351, %fd321;
	@%p165 bra 	$L__BB2_204;
	ld.shared.f64 	%fd147, [_ZN6thrust24THRUST_300001_SM_1000_NS8cuda_cub4core6detail5shmemE+120];
	ld.shared.u64 	%rd99, [_ZN6thrust24THRUST_300001_SM_1000_NS8cuda_cub4core6detail5shmemE+128];
	abs.f64 	%fd148, %fd321;
	abs.f64 	%fd149, %fd147;
	setp.lt.f64 	%p166, %fd148, %fd149;
	mov.u64 	%rd367, %rd99;
	mov.f64 	%fd351, %fd147;
	@%p166 bra 	$L__BB2_204;
	setp.lt.f64 	%p167, %fd149, %fd148;
	mov.u64 	%rd367, %rd332;
	mov.f64 	%fd351, %fd321;
	@%p167 bra 	$L__BB2_204;
	setp.lt.s64 	%p168, %rd332, %rd99;
	min.s64 	%rd367, %rd332, %rd99;
	selp.f64 	%fd351, %fd321, %fd147, %p168;
	bra.uni 	$L__BB2_204;
$L__BB2_122:
	mov.u32 	%r17, %tid.x;
	cvt.u64.u32 	%rd200, %r17;
	cvta.to.global.u64 	%rd201, %rd197;
	mul.wide.u32 	%rd202, %r17, 8;
	add.s64 	%rd203, %rd201, %rd202;
	ld.global.f64 	%fd274, [%rd203];
	add.s32 	%r37, %r17, 256;
	cvt.u64.u32 	%rd204, %r37;
	ld.global.f64 	%fd275, [%rd203+2048];
	add.s32 	%r38, %r17, 512;
	cvt.u64.u32 	%rd205, %r38;
	ld.global.f64 	%fd276, [%rd203+4096];
	add.s32 	%r39, %r17, 768;
	cvt.u64.u32 	%rd206, %r39;
	ld.global.f64 	%fd277, [%rd203+6144];
	or.b32  	%r40, %r17, 1024;
	cvt.u64.u32 	%rd101, %r40;
	add.s64 	%rd354, %rd198, %rd101;
	ld.global.f64 	%fd338, [%rd203+8192];
	abs.f64 	%fd278, %fd274;
	abs.f64 	%fd279, %fd275;
	setp.geu.f64 	%p3, %fd278, %fd279;
	selp.f64 	%fd280, %fd274, %fd275, %p3;
	selp.b64 	%rd207, %rd200, %rd204, %p3;
	abs.f64 	%fd281, %fd280;
	abs.f64 	%fd282, %fd276;
	setp.geu.f64 	%p4, %fd281, %fd282;
	selp.f64 	%fd283, %fd280, %fd276, %p4;
	selp.b64 	%rd208, %rd207, %rd205, %p4;
	abs.f64 	%fd284, %fd283;
	abs.f64 	%fd285, %fd277;
	setp.geu.f64 	%p5, %fd284, %fd285;
	selp.f64 	%fd152, %fd283, %fd277, %p5;
	selp.b64 	%rd104, %rd208, %rd206, %p5;
	abs.f64 	%fd153, %fd152;
	abs.f64 	%fd154, %fd338;
	setp.lt.f64 	%p6, %fd153, %fd154;
	@%p6 bra 	$L__BB2_124;
	setp.lt.f64 	%p7, %fd154, %fd153;
	setp.lt.u64 	%p8, %rd104, %rd101;
	or.pred  	%p9, %p7, %p8;
	selp.f64 	%fd338, %fd152, %fd338, %p9;
	add.s64 	%rd211, %rd198, %rd104;
	selp.b64 	%rd354, %rd211, %rd354, %p9;
$L__BB2_124:
	setp.lt.u32 	%p10, %r36, 2560;
	mov.b32 	%r394, 1280;
	@%p10 bra 	$L__BB2_137;
	mov.b32 	%r393, 1280;
	mov.f64 	%fd323, %fd338;
$L__BB2_126:
	cvt.u64.u32 	%rd212, %r393;
	add.s64 	%rd213, %rd200, %rd212;
	mul.wide.u32 	%rd214, %r393, 8;
	cvta.to.global.u64 	%rd215, %rd197;
	add.s64 	%rd217, %rd215, %rd202;
	add.s64 	%rd218, %rd217, %rd214;
	add.s64 	%rd335, %rd213, %rd198;
	ld.global.f64 	%fd324, [%rd218];
	ld.global.f64 	%fd325, [%rd218+2048];
	ld.global.f64 	%fd326, [%rd218+4096];
	ld.global.f64 	%fd327, [%rd218+6144];
	ld.global.f64 	%fd338, [%rd218+8192];
	abs.f64 	%fd163, %fd323;
	abs.f64 	%fd164, %fd324;
	setp.lt.f64 	%p11, %fd163, %fd164;
	@%p11 bra 	$L__BB2_128;
	setp.lt.f64 	%p12, %fd164, %fd163;
	setp.lt.s64 	%p13, %rd354, %rd335;
	or.pred  	%p14, %p12, %p13;
	selp.f64 	%fd324, %fd323, %fd324, %p14;
	selp.b64 	%rd335, %rd354, %rd335, %p14;
$L__BB2_128:
	cvt.u64.u32 	%rd219, %r393;
	add.s64 	%rd220, %rd200, %rd219;
	add.s64 	%rd221, %rd220, %rd198;
	add.s64 	%rd336, %rd221, 256;
	abs.f64 	%fd167, %fd324;
	abs.f64 	%fd168, %fd325;
	setp.lt.f64 	%p15, %fd167, %fd168;
	@%p15 bra 	$L__BB2_130;
	setp.lt.f64 	%p16, %fd168, %fd167;
	add.s64 	%rd226, %rd221, 256;
	setp.lt.s64 	%p17, %rd335, %rd226;
	or.pred  	%p18, %p16, %p17;
	selp.f64 	%fd325, %fd324, %fd325, %p18;
	selp.b64 	%rd336, %rd335, %rd226, %p18;
$L__BB2_130:
	add.s64 	%rd337, %rd221, 512;
	abs.f64 	%fd171, %fd325;
	abs.f64 	%fd172, %fd326;
	setp.lt.f64 	%p19, %fd171, %fd172;
	@%p19 bra 	$L__BB2_132;
	setp.lt.f64 	%p20, %fd172, %fd171;
	add.s64 	%rd234, %rd221, 512;
	setp.lt.s64 	%p21, %rd336, %rd234;
	or.pred  	%p22, %p20, %p21;
	selp.f64 	%fd326, %fd325, %fd326, %p22;
	selp.b64 	%rd337, %rd336, %rd234, %p22;
$L__BB2_132:
	add.s64 	%rd338, %rd221, 768;
	abs.f64 	%fd175, %fd326;
	abs.f64 	%fd176, %fd327;
	setp.lt.f64 	%p23, %fd175, %fd176;
	@%p23 bra 	$L__BB2_134;
	setp.lt.f64 	%p24, %fd176, %fd175;
	setp.lt.s64 	%p25, %rd337, %rd338;
	or.pred  	%p26, %p24, %p25;
	selp.f64 	%fd327, %fd326, %fd327, %p26;
	selp.b64 	%rd338, %rd337, %rd338, %p26;
$L__BB2_134:
	add.s64 	%rd354, %rd221, 1024;
	abs.f64 	%fd179, %fd327;
	abs.f64 	%fd180, %fd338;
	setp.lt.f64 	%p27, %fd179, %fd180;
	@%p27 bra 	$L__BB2_136;
	setp.lt.f64 	%p28, %fd180, %fd179;
	setp.lt.s64 	%p29, %rd338, %rd354;
	or.pred  	%p30, %p28, %p29;
	selp.f64 	%fd338, %fd327, %fd338, %p30;
	selp.b64 	%rd354, %rd338, %rd354, %p30;
$L__BB2_136:
	add.s32 	%r394, %r393, 1280;
	add.s32 	%r43, %r393, 2560;
	setp.le.s32 	%p31, %r43, %r36;
	mov.u32 	%r393, %r394;
	mov.f64 	%fd323, %fd338;
	@%p31 bra 	$L__BB2_126;
$L__BB2_137:
	setp.le.s32 	%p32, %r36, %r394;
	@%p32 bra 	$L__BB2_160;
	sub.s32 	%r21, %r36, %r394;
	setp.ge.s32 	%p33, %r17, %r21;
	@%p33 bra 	$L__BB2_160;
	cvta.to.global.u64 	%rd127, %rd197;
	not.b32 	%r44, %r17;
	add.s32 	%r45, %r36, %r44;
	sub.s32 	%r22, %r45, %r394;
	and.b32  	%r46, %r22, 768;
	setp.eq.s32 	%p34, %r46, 768;
	mov.u32 	%r397, %r17;
	@%p34 bra 	$L__BB2_145;
	add.s32 	%r47, %r17, %r394;
	cvt.u64.u32 	%rd242, %r47;
	add.s64 	%rd342, %rd198, %rd242;
	mul.wide.u32 	%rd243, %r47, 8;
	add.s64 	%rd341, %rd127, %rd243;
	shr.u32 	%r48, %r22, 8;
	add.s32 	%r49, %r48, 1;
	and.b32  	%r50, %r49, 3;
	neg.s32 	%r395, %r50;
	mov.u32 	%r397, %r17;
$L__BB2_141:
	.pragma "nounroll";
	mov.u64 	%rd132, %rd354;
	mov.f64 	%fd184, %fd338;
	ld.global.f64 	%fd185, [%rd341];
	abs.f64 	%fd186, %fd184;
	abs.f64 	%fd187, %fd185;
	setp.lt.f64 	%p35, %fd186, %fd187;
	mov.f64 	%fd338, %fd185;
	mov.u64 	%rd354, %rd342;
	@%p35 bra 	$L__BB2_144;
	setp.lt.f64 	%p36, %fd187, %fd186;
	mov.f64 	%fd338, %fd184;
	mov.u64 	%rd354, %rd132;
	@%p36 bra 	$L__BB2_144;
	setp.lt.s64 	%p37, %rd132, %rd342;
	selp.f64 	%fd338, %fd184, %fd185, %p37;
	min.s64 	%rd354, %rd132, %rd342;
$L__BB2_144:
	add.s32 	%r397, %r397, 256;
	add.s64 	%rd342, %rd342, 256;
	add.s64 	%rd341, %rd341, 2048;
	add.s32 	%r395, %r395, 1;
	setp.ne.s32 	%p38, %r395, 0;
	@%p38 bra 	$L__BB2_141;
$L__BB2_145:
	setp.lt.u32 	%p39, %r22, 768;
	@%p39 bra 	$L__BB2_160;
	add.s32 	%r398, %r397, %r394;
	cvt.u64.u32 	%rd244, %r398;
	add.s64 	%rd349, %rd198, %rd244;
	cvt.u64.u32 	%rd245, %r397;
	cvt.u64.u32 	%rd246, %r394;
	add.s64 	%rd247, %rd245, %rd246;
	shl.b64 	%rd248, %rd247, 3;
	add.s64 	%rd249, %rd248, %rd127;
	add.s64 	%rd348, %rd249, 6144;
	mul.wide.u32 	%rd250, %r398, 8;
	add.s64 	%rd347, %rd127, %rd250;
	add.s32 	%r399, %r397, 512;
$L__BB2_147:
	mov.u32 	%r32, %r399;
	ld.global.f64 	%fd193, [%rd347];
	abs.f64 	%fd194, %fd338;
	abs.f64 	%fd195, %fd193;
	setp.lt.f64 	%p40, %fd194, %fd195;
	mov.f64 	%fd335, %fd193;
	mov.u64 	%rd351, %rd349;
	@%p40 bra 	$L__BB2_150;
	setp.lt.f64 	%p41, %fd195, %fd194;
	mov.f64 	%fd335, %fd338;
	mov.u64 	%rd351, %rd354;
	@%p41 bra 	$L__BB2_150;
	setp.lt.s64 	%p42, %rd354, %rd349;
	selp.f64 	%fd335, %fd338, %fd193, %p42;
	min.s64 	%rd351, %rd354, %rd349;
$L__BB2_150:
	add.s32 	%r51, %r398, 256;
	cvt.u64.u32 	%rd251, %r51;
	add.s64 	%rd148, %rd198, %rd251;
	ld.global.f64 	%fd198, [%rd348+-4096];
	abs.f64 	%fd199, %fd335;
	abs.f64 	%fd200, %fd198;
	setp.lt.f64 	%p43, %fd199, %fd200;
	mov.f64 	%fd336, %fd198;
	mov.u64 	%rd352, %rd148;
	@%p43 bra 	$L__BB2_153;
	setp.lt.f64 	%p44, %fd200, %fd199;
	mov.f64 	%fd336, %fd335;
	mov.u64 	%rd352, %rd351;
	@%p44 bra 	$L__BB2_153;
	setp.lt.s64 	%p45, %rd351, %rd148;
	selp.f64 	%fd336, %fd335, %fd198, %p45;
	min.s64 	%rd352, %rd351, %rd148;
$L__BB2_153:
	add.s32 	%r52, %r398, 512;
	cvt.u64.u32 	%rd252, %r52;
	add.s64 	%rd151, %rd198, %rd252;
	ld.global.f64 	%fd203, [%rd348+-2048];
	abs.f64 	%fd204, %fd336;
	abs.f64 	%fd205, %fd203;
	setp.lt.f64 	%p46, %fd204, %fd205;
	mov.f64 	%fd337, %fd203;
	mov.u64 	%rd353, %rd151;
	@%p46 bra 	$L__BB2_156;
	setp.lt.f64 	%p47, %fd205, %fd204;
	mov.f64 	%fd337, %fd336;
	mov.u64 	%rd353, %rd352;
	@%p47 bra 	$L__BB2_156;
	setp.lt.s64 	%p48, %rd352, %rd151;
	selp.f64 	%fd337, %fd336, %fd203, %p48;
	min.s64 	%rd353, %rd352, %rd151;
$L__BB2_156:
	add.s32 	%r53, %r398, 768;
	cvt.u64.u32 	%rd253, %r53;
	add.s64 	%rd154, %rd198, %rd253;
	ld.global.f64 	%fd208, [%rd348];
	abs.f64 	%fd209, %fd337;
	abs.f64 	%fd210, %fd208;
	setp.lt.f64 	%p49, %fd209, %fd210;
	mov.f64 	%fd338, %fd208;
	mov.u64 	%rd354, %rd154;
	@%p49 bra 	$L__BB2_159;
	setp.lt.f64 	%p50, %fd210, %fd209;
	mov.f64 	%fd338, %fd337;
	mov.u64 	%rd354, %rd353;
	@%p50 bra 	$L__BB2_159;
	setp.lt.s64 	%p51, %rd353, %rd154;
	selp.f64 	%fd338, %fd337, %fd208, %p51;
	min.s64 	%rd354, %rd353, %rd154;
$L__BB2_159:
	add.s64 	%rd349, %rd349, 1024;
	add.s64 	%rd348, %rd348, 8192;
	add.s64 	%rd347, %rd347, 8192;
	add.s32 	%r399, %r32, 1024;
	add.s32 	%r54, %r32, 512;
	add.s32 	%r398, %r398, 1024;
	setp.lt.s32 	%p52, %r54, %r21;
	@%p52 bra 	$L__BB2_147;
$L__BB2_160:
	// begin inline asm
	mov.u32 %r55, %laneid;
	// end inline asm
	mov.b64 	%rd254, %fd338;
	mov.b64 	{%r57, %r62}, %rd254;
	mov.b32 	%r73, 1;
	mov.b32 	%r74, 31;
	mov.b32 	%r75, -1;
	// begin inline asm
	shfl.sync.down.b32 %r56, %r57, %r73, %r74, %r75;
	// end inline asm
	// begin inline asm
	shfl.sync.down.b32 %r61, %r62, %r73, %r74, %r75;
	// end inline asm
	mov.b64 	%rd255, {%r56, %r61};
	mov.b64 	%fd214, %rd255;
	mov.b64 	{%r67, %r72}, %rd354;
	// begin inline asm
	shfl.sync.down.b32 %r66, %r67, %r73, %r74, %r75;
	// end inline asm
	// begin inline asm
	shfl.sync.down.b32 %r71, %r72, %r73, %r74, %r75;
	// end inline asm
	mov.b64 	%rd161, {%r66, %r71};
	setp.gt.s32 	%p53, %r55, 30;
	mov.f64 	%fd340, %fd338;
	mov.u64 	%rd356, %rd354;
	@%p53 bra 	$L__BB2_164;
	abs.f64 	%fd215, %fd338;
	abs.f64 	%fd216, %fd214;
	setp.lt.f64 	%p54, %fd215, %fd216;
	mov.f64 	%fd340, %fd214;
	mov.u64 	%rd356, %rd161;
	@%p54 bra 	$L__BB2_164;
	setp.lt.f64 	%p55, %fd216, %fd215;
	mov.f64 	%fd340, %fd338;
	mov.u64 	%rd356, %rd354;
	@%p55 bra 	$L__BB2_164;
	setp.lt.s64 	%p56, %rd354, %rd161;
	selp.f64 	%fd340, %fd338, %fd214, %p56;
	min.s64 	%rd356, %rd354, %rd161;
$L__BB2_164:
	mov.b64 	%rd256, %fd340;
	mov.b64 	{%r77, %r82}, %rd256;
	mov.b32 	%r93, 2;
	mov.b32 	%r94, 31;
	mov.b32 	%r95, -1;
	// begin inline asm
	shfl.sync.down.b32 %r76, %r77, %r93, %r94, %r95;
	// end inline asm
	// begin inline asm
	shfl.sync.down.b32 %r81, %r82, %r93, %r94, %r95;
	// end inline asm
	mov.b64 	%rd257, {%r76, %r81};
	mov.b64 	%fd219, %rd257;
	mov.b64 	{%r87, %r92}, %rd356;
	// begin inline asm
	shfl.sync.down.b32 %r86, %r87, %r93, %r94, %r95;
	// end inline asm
	// begin inline asm
	shfl.sync.down.b32 %r91, %r92, %r93, %r94, %r95;
	// end inline asm
	mov.b64 	%rd164, {%r86, %r91};
	setp.gt.s32 	%p57, %r55, 29;
	mov.f64 	%fd341, %fd340;
	mov.u64 	%rd357, %rd356;
	@%p57 bra 	$L__BB2_168;
	abs.f64 	%fd220, %fd340;
	abs.f64 	%fd221, %fd219;
	setp.lt.f64 	%p58, %fd220, %fd221;
	mov.f64 	%fd341, %fd219;
	mov.u64 	%rd357, %rd164;
	@%p58 bra 	$L__BB2_168;
	setp.lt.f64 	%p59, %fd221, %fd220;
	mov.f64 	%fd341, %fd340;
	mov.u64 	%rd357, %rd356;
	@%p59 bra 	$L__BB2_168;
	setp.lt.s64 	%p60, %rd356, %rd164;
	selp.f64 	%fd341, %fd340, %fd219, %p60;
	min.s64 	%rd357, %rd356, %rd164;
$L__BB2_168:
	mov.b64 	%rd258, %fd341;
	mov.b64 	{%r97, %r102}, %rd258;
	mov.b32 	%r113, 4;
	mov.b32 	%r114, 31;
	mov.b32 	%r115, -1;
	// begin inline asm
	shfl.sync.down.b32 %r96, %r97, %r113, %r114, %r115;
	// end inline asm
	// begin inline asm
	shfl.sync.down.b32 %r101, %r102, %r113, %r114, %r115;
	// end inline asm
	mov.b64 	%rd259, {%r96, %r101};
	mov.b64 	%fd224, %rd259;
	mov.b64 	{%r107, %r112}, %rd357;
	// begin inline asm
	shfl.sync.down.b32 %r106, %r107, %r113, %r114, %r115;
	// end inline asm
	// begin inline asm
	shfl.sync.down.b32 %r111, %r112, %r113, %r114, %r115;
	// end inline asm
	mov.b64 	%rd167, {%r106, %r111};
	setp.gt.s32 	%p61, %r55, 27;
	mov.f64 	%fd342, %fd341;
	mov.u64 	%rd358, %rd357;
	@%p61 bra 	$L__BB2_172;
	abs.f64 	%fd225, %fd341;
	abs.f64 	%fd226, %fd224;
	setp.lt.f64 	%p62, %fd225, %fd226;
	mov.f64 	%fd342, %fd224;
	mov.u64 	%rd358, %rd167;
	@%p62 bra 	$L__BB2_172;
	setp.lt.f64 	%p63, %fd226, %fd225;
	mov.f64 	%fd342, %fd341;
	mov.u64 	%rd358, %rd357;
	@%p63 bra 	$L__BB2_172;
	setp.lt.s64 	%p64, %rd357, %rd167;
	selp.f64 	%fd342, %fd341, %fd224, %p64;
	min.s64 	%rd358, %rd357, %rd167;
$L__BB2_172:
	mov.b64 	%rd260, %fd342;
	mov.b64 	{%r117, %r122}, %rd260;
	mov.b32 	%r133, 8;
	mov.b32 	%r134, 31;
	mov.b32 	%r135, -1;
	// begin inline asm
	shfl.sync.down.b32 %r116, %r117, %r133, %r134, %r135;
	// end inline asm
	// begin inline asm
	shfl.sync.down.b32 %r121, %r122, %r133, %r134, %r135;
	// end inline asm
	mov.b64 	%rd261, {%r116, %r121};
	mov.b64 	%fd229, %rd261;
	mov.b64 	{%r127, %r132}, %rd358;
	// begin inline asm
	shfl.sync.down.b32 %r126, %r127, %r133, %r134, %r135;
	// end inline asm
	// begin inline asm
	shfl.sync.down.b32 %r131, %r132, %r133, %r134, %r135;
	// end inline asm
	mov.b64 	%rd170, {%r126, %r131};
	setp.gt.s32 	%p65, %r55, 23;
	mov.f64 	%fd343, %fd342;
	mov.u64 	%rd359, %rd358;
	@%p65 bra 	$L__BB2_176;
	abs.f64 	%fd230, %fd342;
	abs.f64 	%fd231, %fd229;
	setp.lt.f64 	%p66, %fd230, %fd231;
	mov.f64 	%fd343, %fd229;
	mov.u64 	%rd359, %rd170;
	@%p66 bra 	$L__BB2_176;
	setp.lt.f64 	%p67, %fd231, %fd230;
	mov.f64 	%fd343, %fd342;
	mov.u64 	%rd359, %rd358;
	@%p67 bra 	$L__BB2_176;
	setp.lt.s64 	%p68, %rd358, %rd170;
	selp.f64 	%fd343, %fd342, %fd229, %p68;
	min.s64 	%rd359, %rd358, %rd170;
$L__BB2_176:
	mov.b64 	%rd262, %fd343;
	mov.b64 	{%r137, %r142}, %rd262;
	mov.b32 	%r153, 16;
	mov.b32 	%r154, 31;
	mov.b32 	%r155, -1;
	// begin inline asm
	shfl.sync.down.b32 %r136, %r137, %r153, %r154, %r155;
	// end inline asm
	// begin inline asm
	shfl.sync.down.b32 %r141, %r142, %r153, %r154, %r155;
	// end inline asm
	mov.b64 	%rd263, {%r136, %r141};
	mov.b64 	%fd234, %rd263;
	mov.b64 	{%r147, %r152}, %rd359;
	// begin inline asm
	shfl.sync.down.b32 %r146, %r147, %r153, %r154, %r155;
	// end inline asm
	// begin inline asm
	shfl.sync.down.b32 %r151, %r152, %r153, %r154, %r155;
	// end inline asm
	mov.b64 	%rd173, {%r146, %r151};
	setp.gt.s32 	%p69, %r55, 15;
	mov.f64 	%fd351, %fd343;
	mov.u64 	%rd367, %rd359;
	@%p69 bra 	$L__BB2_180;
	abs.f64 	%fd235, %fd343;
	abs.f64 	%fd236, %fd234;
	setp.lt.f64 	%p70, %fd235, %fd236;
	mov.f64 	%fd351, %fd234;
	mov.u64 	%rd367, %rd173;
	@%p70 bra 	$L__BB2_180;
	setp.lt.f64 	%p71, %fd236, %fd235;
	mov.f64 	%fd351, %fd343;
	mov.u64 	%rd367, %rd359;
	@%p71 bra 	$L__BB2_180;
	setp.lt.s64 	%p72, %rd359, %rd173;
	selp.f64 	%fd351, %fd343, %fd234, %p72;
	min.s64 	%rd367, %rd359, %rd173;
$L__BB2_180:
	setp.ne.s32 	%p73, %r55, 0;
	@%p73 bra 	$L__BB2_182;
	shr.u32 	%r156, %r17, 1;
	and.b32  	%r157, %r156, 496;
	mov.u32 	%r158, _ZN6thrust24THRUST_300001_SM_1000_NS8cuda_cub4core6detail5shmemE;
	add.s32 	%r159, %r158, %r157;
	st.shared.f64 	[%r159+8], %fd351;
	st.shared.u64 	[%r159+16], %rd367;
$L__BB2_182:
	bar.sync 	0;
	setp.ne.s32 	%p74, %r17, 0;
	@%p74 bra 	$L__BB2_204;
	ld.shared.f64 	%fd239, [_ZN6thrust24THRUST_300001_SM_1000_NS8cuda_cub4core6detail5shmemE+24];
	ld.shared.u64 	%rd176, [_ZN6thrust24THRUST_300001_SM_1000_NS8cuda_cub4core6detail5shmemE+32];
	abs.f64 	%fd240, %fd351;
	abs.f64 	%fd241, %fd239;
	setp.lt.f64 	%p75, %fd240, %fd241;
	mov.f64 	%fd345, %fd239;
	mov.u64 	%rd361, %rd176;
	@%p75 bra 	$L__BB2_186;
	setp.lt.f64 	%p76, %fd241, %fd240;
	mov.f64 	%fd345, %fd351;
	mov.u64 	%rd361, %rd367;
	@%p76 bra 	$L__BB2_186;
	setp.lt.s64 	%p77, %rd367, %rd176;
	selp.f64 	%fd345, %fd351, %fd239, %p77;
	min.s64 	%rd361, %rd367, %rd176;
$L__BB2_186:
	ld.shared.f64 	%fd244, [_ZN6thrust24THRUST_300001_SM_1000_NS8cuda_cub4core6detail5shmemE+40];
	ld.shared.u64 	%rd179, [_ZN6thrust24THRUST_300001_SM_1000_NS8cuda_cub4core6detail5shmemE+48];
	abs.f64 	%fd245, %fd345;
	abs.f64 	%fd246, %fd244;
	setp.lt.f64 	%p78, %fd245, %fd246;
	mov.f64 	%fd346, %fd244;
	mov.u64 	%rd362, %rd179;
	@%p78 bra 	$L__BB2_189;
	setp.lt.f64 	%p79, %fd246, %fd245;
	mov.f64 	%fd346, %fd345;
	mov.u64 	%rd362, %rd361;
	@%p79 bra 	$L__BB2_189;
	setp.lt.s64 	%p80, %rd361, %rd179;
	selp.f64 	%fd346, %fd345, %fd244, %p80;
	min.s64 	%rd362, %rd361, %rd179;
$L__BB2_189:
	ld.shared.f64 	%fd249, [_ZN6thrust24THRUST_300001_SM_1000_NS8cuda_cub4core6detail5shmemE+56];
	ld.shared.u64 	%rd182, [_ZN6thrust24THRUST_300001_SM_1000_NS8cuda_cub4core6detail5shmemE+64];
	abs.f64 	%fd250, %fd346;
	abs.f64 	%fd251, %fd249;
	setp.lt.f64 	%p81, %fd250, %fd251;
	mov.f64 	%fd347, %fd249;
	mov.u64 	%rd363, %rd182;
	@%p81 bra 	$L__BB2_192;
	setp.lt.f64 	%p82, %fd251, %fd250;
	mov.f64 	%fd347, %fd346;
	mov.u64 	%rd363, %rd362;
	@%p82 bra 	$L__BB2_192;
	setp.lt.s64 	%p83, %rd362, %rd182;
	selp.f64 	%fd347, %fd346, %fd249, %p83;
	min.s64 	%rd363, %rd362, %rd182;
$L__BB2_192:
	ld.shared.f64 	%fd254, [_ZN6thrust24THRUST_300001_SM_1000_NS8cuda_cub4core6detail5shmemE+72];
	ld.shared.u64 	%rd185, [_ZN6thrust24THRUST_300001_SM_1000_NS8cuda_cub4core6detail5shmemE+80];
	abs.f64 	%fd255, %fd347;
	abs.f64 	%fd256, %fd254;
	setp.lt.f64 	%p84, %fd255, %fd256;
	mov.f64 	%fd348, %fd254;
	mov.u64 	%rd364, %rd185;
	@%p84 bra 	$L__BB2_195;
	setp.lt.f64 	%p85, %fd256, %fd255;
	mov.f64 	%fd348, %fd347;
	mov.u64 	%rd364, %rd363;
	@%p85 bra 	$L__BB2_195;
	setp.lt.s64 	%p86, %rd363, %rd185;
	selp.f64 	%fd348, %fd347, %fd254, %p86;
	min.s64 	%rd364, %rd363, %rd185;
$L__BB2_195:
	ld.shared.f64 	%fd259, [_ZN6thrust24THRUST_300001_SM_1000_NS8cuda_cub4core6detail5shmemE+88];
	ld.shared.u64 	%rd188, [_ZN6thrust24THRUST_300001_SM_1000_NS8cuda_cub4core6detail5shmemE+96];
	abs.f64 	%fd260, %fd348;
	abs.f64 	%fd261, %fd259;
	setp.lt.f64 	%p87, %fd260, %fd261;
	mov.f64 	%fd349, %fd259;
	mov.u64 	%rd365, %rd188;
	@%p87 bra 	$L__BB2_198;
	setp.lt.f64 	%p88, %fd261, %fd260;
	mov.f64 	%fd349, %fd348;
	mov.u64 	%rd365, %rd364;
	@%p88 bra 	$L__BB2_198;
	setp.lt.s64 	%p89, %rd364, %rd188;
	selp.f64 	%fd349, %fd348, %fd259, %p89;
	min.s64 	%rd365, %rd364, %rd188;
$L__BB2_198:
	ld.shared.f64 	%fd264, [_ZN6thrust24THRUST_300001_SM_1000_NS8cuda_cub4core6detail5shmemE+104];
	ld.shared.u64 	%rd191, [_ZN6thrust24THRUST_300001_SM_1000_NS8cuda_cub4core6detail5shmemE+112];
	abs.f64 	%fd265, %fd349;
	abs.f64 	%fd266, %fd264;
	setp.lt.f64 	%p90, %fd265, %fd266;
	mov.f64 	%fd350, %fd264;
	mov.u64 	%rd366, %rd191;
	@%p90 bra 	$L__BB2_201;
	setp.lt.f64 	%p91, %fd266, %fd265;
	mov.f64 	%fd350, %fd349;
	mov.u64 	%rd366, %rd365;
	@%p91 bra 	$L__BB2_201;
	setp.lt.s64 	%p92, %rd365, %rd191;
	selp.f64 	%fd350, %fd349, %fd264, %p92;
	min.s64 	%rd366, %rd365, %rd191;
$L__BB2_201:
	ld.shared.f64 	%fd269, [_ZN6thrust24THRUST_300001_SM_1000_NS8cuda_cub4core6detail5shmemE+120];
	ld.shared.u64 	%rd194, [_ZN6thrust24THRUST_300001_SM_1000_NS8cuda_cub4core6detail5shmemE+128];
	abs.f64 	%fd270, %fd350;
	abs.f64 	%fd271, %fd269;
	setp.lt.f64 	%p93, %fd270, %fd271;
	mov.u64 	%rd367, %rd194;
	mov.f64 	%fd351, %fd269;
	@%p93 bra 	$L__BB2_204;
	setp.lt.f64 	%p94, %fd271, %fd270;
	mov.u64 	%rd367, %rd366;
	mov.f64 	%fd351, %fd350;
	@%p94 bra 	$L__BB2_204;
	setp.lt.s64 	%p95, %rd366, %rd194;
	selp.f64 	%fd351, %fd350, %fd269, %p95;
	min.s64 	%rd367, %rd366, %rd194;
$L__BB2_204:
	mov.u32 	%r387, %tid.x;
	setp.ne.s32 	%p212, %r387, 0;
	@%p212 bra 	$L__BB2_206;
	ld.param.u64 	%rd297, [_ZN6thrust24THRUST_300001_SM_1000_NS8cuda_cub4core6detail13_kernel_agentINS1_8__reduce11ReduceAgentINS0_12zip_iteratorIN4cuda3std3__45tupleIJNS0_10device_ptrIdEENS0_17counting_iteratorIlNS0_11use_defaultESF_SF_EEEEEEEPNSB_IJdlEEESJ_iNS1_9__extrema9arg_max_fIdl10comparatorEEEEJSI_SK_iSO_EEEvDpT0__param_1];
	cvta.to.global.u64 	%rd296, %rd297;
	st.global.f64 	[%rd296], %fd351;
	st.global.u64 	[%rd296+8], %rd367;
$L__BB2_206:
	ret;

}
	// .globl	_ZN6thrust24THRUST_300001_SM_1000_NS8cuda_cub4core6detail13_kernel_agentINS1_8__reduce11ReduceAgentINS0_12zip_iteratorIN4cuda3std3__45tupleIJNS0_10device_ptrIdEENS0_17counting_iteratorIlNS0_11use_defaultESF_SF_EEEEEEEPNSB_IJdlEEESJ_iNS1_9__extrema9arg_max_fIdl10comparatorEEEEJSI_SK_iN3cub18CUB_300001_SM_100013GridEvenShareIiEENSR_9GridQueueIjEESO_EEEvDpT0_
.visible .entry _ZN6thrust24THRUST_300001_SM_1000_NS8cuda_cub4core6detail13_kernel_agentINS1_8__reduce11ReduceAgentINS0_12zip_iteratorIN4cuda3std3__45tupleIJNS0_10device_ptrIdEENS0_17counting_iteratorIlNS0_11use_defaultESF_SF_EEEEEEEPNSB_IJdlEEESJ_iNS1_9__extrema9arg_max_fIdl10comparatorEEEEJSI_SK_iN3cub18CUB_300001_SM_100013GridEvenShareIiEENSR_9GridQueueIjEESO_EEEvDpT0_(
	.param .align 8 .b8 _ZN6thrust24THRUST_300001_SM_1000_NS8cuda_cub4core6detail13_kernel_agentINS1_8__reduce11ReduceAgentINS0_12zip_iteratorIN4cuda3std3__45tupleIJNS0_10device_ptrIdEENS0_17counting_iteratorIlNS0_11use_defaultESF_SF_EEEEEEEPNSB_IJdlEEESJ_iNS1_9__extrema9arg_max_fIdl10comparatorEEEEJSI_SK_iN3cub18CUB_300001_SM_100013GridEvenShareIiEENSR_9GridQueueIjEESO_EEEvDpT0__param_0[16],
	.param .u64 .ptr .align 1 _ZN6thrust24THRUST_300001_SM_1000_NS8cuda_cub4core6detail13_kernel_agentINS1_8__reduce11ReduceAgentINS0_12zip_iteratorIN4cuda3std3__45tupleIJNS0_10device_ptrIdEENS0_17counting_iteratorIlNS0_11use_defaultESF_SF_EEEEEEEPNSB_IJdlEEESJ_iNS1_9__extrema9arg_max_fIdl10comparatorEEEEJSI_SK_iN3cub18CUB_300001_SM_100013GridEvenShareIiEENSR_9GridQueueIjEESO_EEEvDpT0__param_1,
	.param .u32 _ZN6thrust24THRUST_300001_SM_1000_NS8cuda_cub4core6detail13_kernel_agentINS1_8__reduce11ReduceAgentINS0_12zip_iteratorIN4cuda3std3__45tupleIJNS0_10device_ptrIdEENS0_17counting_iteratorIlNS0_11use_defaultESF_SF_EEEEEEEPNSB_IJdlEEESJ_iNS1_9__extrema9arg_max_fIdl10comparatorEEEEJSI_SK_iN3cub18CUB_300001_SM_100013GridEvenShareIiEENSR_9GridQueueIjEESO_EEEvDpT0__param_2,
	.param .align 4 .b8 _ZN6thrust24THRUST_300001_SM_1000_NS8cuda_cub4core6detail13_kernel_agentINS1_8__reduce11ReduceAgentINS0_12zip_iteratorIN4cuda3std3__45tupleIJNS0_10device_ptrIdEENS0_17counting_iteratorIlNS0_11use_defaultESF_SF_EEEEEEEPNSB_IJdlEEESJ_iNS1_9__extrema9arg_max_fIdl10comparatorEEEEJSI_SK_iN3cub18CUB_300001_SM_100013GridEvenShareIiEENSR_9GridQueueIjEESO_EEEvDpT0__param_3[40],
	.param .align 8 .b8 _ZN6thrust24THRUST_300001_SM_1000_NS8cuda_cub4core6detail13_kernel_agentINS1_8__reduce11ReduceAgentINS0_12zip_iteratorIN4cuda3std3__45tupleIJNS0_10device_ptrIdEENS0_17counting_iteratorIlNS0_11use_defaultESF_SF_EEEEEEEPNSB_IJdlEEESJ_iNS1_9__extrema9arg_max_fIdl10comparatorEEEEJSI_SK_iN3cub18CUB_300001_SM_100013GridEvenShareIiEENSR_9GridQueueIjEESO_EEEvDpT0__param_4[8],
	.param .align 1 .b8 _ZN6thrust24THRUST_300001_SM_1000_NS8cuda_cub4core6detail13_kernel_agentINS1_8__reduce11ReduceAgentINS0_12zip_iteratorIN4cuda3std3__45tupleIJNS0_10device_ptrIdEENS0_17counting_iteratorIlNS0_11use_defaultESF_SF_EEEEEEEPNSB_IJdlEEESJ_iNS1_9__extrema9arg_max_fIdl10comparatorEEEEJSI_SK_iN3cub18CUB_300001_SM_100013GridEvenShareIiEENSR_9GridQueueIjEESO_EEEvDpT0__param_5[1]
)
.maxntid 256
{
	.reg .pred 	%p<215>;
	.reg .b32 	%r<437>;
	.reg .b64 	%rd<318>;
	.reg .b64 	%fd<352>;

	ld.param.u64 	%rd3, [_ZN6thrust24THRUST_300001_SM_1000_NS8cuda_cub4core6detail13_kernel_agentINS1_8__reduce11ReduceAgentINS0_12zip_iteratorIN4cuda3std3__45tupleIJNS0_10device_ptrIdEENS0_17counting_iteratorIlNS0_11use_defaultESF_SF_EEEEEEEPNSB_IJdlEEESJ_iNS1_9__extrema9arg_max_fIdl10comparatorEEEEJSI_SK_iN3cub18CUB_300001_SM_100013GridEvenShareIiEENSR_9GridQueueIjEESO_EEEvDpT0__param_0+8];
	ld.param.u64 	%rd181, [_ZN6thrust24THRUST_300001_SM_1000_NS8cuda_cub4core6detail13_kernel_agentINS1_8__reduce11ReduceAgentINS0_12zip_iteratorIN4cuda3std3__45tupleIJNS0_10device_ptrIdEENS0_17counting_iteratorIlNS0_11use_defaultESF_SF_EEEEEEEPNSB_IJdlEEESJ_iNS1_9__extrema9arg_max_fIdl10comparatorEEEEJSI_SK_iN3cub18CUB_300001_SM_100013GridEvenShareIiEENSR_9GridQueueIjEESO_EEEvDpT0__param_0];
	ld.param.u64 	%rd182, [_ZN6thrust24THRUST_300001_SM_1000_NS8cuda_cub4core6detail13_kernel_agentINS1_8__reduce11ReduceAgentINS0_12zip_iteratorIN4cuda3std3__45tupleIJNS0_10device_ptrIdEENS0_17counting_iteratorIlNS0_11use_defaultESF_SF_EEEEEEEPNSB_IJdlEEESJ_iNS1_9__extrema9arg_max_fIdl10comparatorEEEEJSI_SK_iN3cub18CUB_300001_SM_100013GridEvenShareIiEENSR_9GridQueueIjEESO_EEEvDpT0__param_4];
	ld.param.u32 	%r66, [_ZN6thrust24THRUST_300001_SM_1000_NS8cuda_cub4core6detail13_kernel_agentINS1_8__reduce11ReduceAgentINS0_12zip_iteratorIN4cuda3std3__45tupleIJNS0_10device_ptrIdEENS0_17counting_iteratorIlNS0_11use_defaultESF_SF_EEEEEEEPNSB_IJdlEEESJ_iNS1_9__extrema9arg_max_fIdl10comparatorEEEEJSI_SK_iN3cub18CUB_300001_SM_100013GridEvenShareIiEENSR_9GridQueueIjEESO_EEEvDpT0__param_2];
	cvta.to.global.u64 	%rd1, %rd182;
	cvta.to.global.u64 	%rd2, %rd181;
	mov.u32 	%r1, %ctaid.x;
	mul.lo.s32 	%r2, %r1, 1280;
	mov.u32 	%r67, %nctaid.x;
	mul.lo.s32 	%r3, %r67, 1280;
	add.s32 	%r68, %r2, 1280;
	setp.le.s32 	%p1, %r68, %r66;
	@%p1 bra 	$L__BB3_121;
	sub.s32 	%r4, %r66, %r2;
	mov.u32 	%r5, %tid.x;
	setp.ge.s32 	%p98, %r5, %r4;
	mov.f64 	%fd298, 0d0000000000000000;
	mov.b64 	%rd264, 0;
	mov.u32 	%r420, %r5;
	@%p98 bra 	$L__BB3_3;
	add.s32 	%r190, %r2, %r5;
	cvt.s64.s32 	%rd219, %r190;
	mul.wide.s32 	%rd220, %r190, 8;
	add.s64 	%rd221, %rd2, %rd220;
	add.s64 	%rd264, %rd3, %rd219;
	ld.global.f64 	%fd298, [%rd221];
	add.s32 	%r420, %r5, 256;
$L__BB3_3:
	setp.ge.s32 	%p99, %r420, %r4;
	@%p99 bra 	$L__BB3_25;
	not.b32 	%r191, %r420;
	add.s32 	%r192, %r66, %r191;
	sub.s32 	%r8, %r192, %r2;
	and.b32  	%r193, %r8, 768;
	setp.eq.s32 	%p100, %r193, 768;
	@%p100 bra 	$L__BB3_10;
	add.s32 	%r418, %r420, %r2;
	shr.u32 	%r194, %r8, 8;
	add.s32 	%r195, %r194, 1;
	and.b32  	%r196, %r195, 3;
	neg.s32 	%r417, %r196;
$L__BB3_6:
	.pragma "nounroll";
	mov.u64 	%rd6, %rd264;
	mov.f64 	%fd3, %fd298;
	cvt.s64.s32 	%rd223, %r418;
	add.s64 	%rd7, %rd3, %rd223;
	mul.wide.s32 	%rd224, %r418, 8;
	add.s64 	%rd225, %rd2, %rd224;
	ld.global.f64 	%fd4, [%rd225];
	abs.f64 	%fd5, %fd3;
	abs.f64 	%fd6, %fd4;
	setp.lt.f64 	%p101, %fd5, %fd6;
	mov.u64 	%rd264, %rd7;
	mov.f64 	%fd298, %fd4;
	@%p101 bra 	$L__BB3_9;
	setp.lt.f64 	%p102, %fd6, %fd5;
	mov.u64 	%rd264, %rd6;
	mov.f64 	%fd298, %fd3;
	@%p102 bra 	$L__BB3_9;
	setp.lt.s64 	%p103, %rd6, %rd7;
	min.s64 	%rd264, %rd6, %rd7;
	selp.f64 	%fd298, %fd3, %fd4, %p103;
$L__BB3_9:
	add.s32 	%r420, %r420, 256;
	add.s32 	%r418, %r418, 256;
	add.s32 	%r417, %r417, 1;
	setp.ne.s32 	%p104, %r417, 0;
	@%p104 bra 	$L__BB3_6;
$L__BB3_10:
	setp.lt.u32 	%p105, %r8, 768;
	@%p105 bra 	$L__BB3_25;
	add.s32 	%r421, %r420, %r2;
	add.s32 	%r424, %r421, 256;
	add.s32 	%r423, %r421, 512;
	add.s32 	%r422, %r421, 768;
	add.s64 	%rd12, %rd2, 4096;
$L__BB3_12:
	cvt.s64.s32 	%rd226, %r424;
	add.s64 	%rd14, %rd3, %rd226;
	cvt.s64.s32 	%rd227, %r423;
	add.s64 	%rd15, %rd3, %rd227;
	cvt.s64.s32 	%rd228, %r422;
	add.s64 	%rd16, %rd3, %rd228;
	cvt.s64.s32 	%rd229, %r421;
	mul.wide.s32 	%rd230, %r421, 8;
	add.s64 	%rd17, %rd12, %rd230;
	add.s64 	%rd18, %rd3, %rd229;
	ld.global.f64 	%fd12, [%rd17+-4096];
	abs.f64 	%fd13, %fd298;
	abs.f64 	%fd14, %fd12;
	setp.lt.f64 	%p106, %fd13, %fd14;
	mov.u64 	%rd261, %rd18;
	mov.f64 	%fd295, %fd12;
	@%p106 bra 	$L__BB3_15;
	setp.lt.f64 	%p107, %fd14, %fd13;
	mov.u64 	%rd261, %rd264;
	mov.f64 	%fd295, %fd298;
	@%p107 bra 	$L__BB3_15;
	setp.lt.s64 	%p108, %rd264, %rd18;
	min.s64 	%rd261, %rd264, %rd18;
	selp.f64 	%fd295, %fd298, %fd12, %p108;
$L__BB3_15:
	ld.global.f64 	%fd17, [%rd17+-2048];
	abs.f64 	%fd18, %fd295;
	abs.f64 	%fd19, %fd17;
	setp.lt.f64 	%p109, %fd18, %fd19;
	mov.u64 	%rd262, %rd14;
	mov.f64 	%fd296, %fd17;
	@%p109 bra 	$L__BB3_18;
	setp.lt.f64 	%p110, %fd19, %fd18;
	mov.u64 	%rd262, %rd261;
	mov.f64 	%fd296, %fd295;
	@%p110 bra 	$L__BB3_18;
	setp.lt.s64 	%p111, %rd261, %rd14;
	min.s64 	%rd262, %rd261, %rd14;
	selp.f64 	%fd296, %fd295, %fd17, %p111;
$L__BB3_18:
	ld.global.f64 	%fd22, [%rd17];
	abs.f64 	%fd23, %fd296;
	abs.f64 	%fd24, %fd22;
	setp.lt.f64 	%p112, %fd23, %fd24;
	mov.u64 	%rd263, %rd15;
	mov.f64 	%fd297, %fd22;
	@%p112 bra 	$L__BB3_21;
	setp.lt.f64 	%p113, %fd24, %fd23;
	mov.u64 	%rd263, %rd262;
	mov.f64 	%fd297, %fd296;
	@%p113 bra 	$L__BB3_21;
	setp.lt.s64 	%p114, %rd262, %rd15;
	min.s64 	%rd263, %rd262, %rd15;
	selp.f64 	%fd297, %fd296, %fd22, %p114;
$L__BB3_21:
	ld.global.f64 	%fd27, [%rd17+2048];
	abs.f64 	%fd28, %fd297;
	abs.f64 	%fd29, %fd27;
	setp.lt.f64 	%p115, %fd28, %fd29;
	mov.u64 	%rd264, %rd16;
	mov.f64 	%fd298, %fd27;
	@%p115 bra 	$L__BB3_24;
	setp.lt.f64 	%p116, %fd29, %fd28;
	mov.u64 	%rd264, %rd263;
	mov.f64 	%fd298, %fd297;
	@%p116 bra 	$L__BB3_24;
	setp.lt.s64 	%p117, %rd263, %rd16;
	min.s64 	%rd264, %rd263, %rd16;
	selp.f64 	%fd298, %fd297, %fd27, %p117;
$L__BB3_24:
	add.s32 	%r420, %r420, 1024;
	add.s32 	%r424, %r424, 1024;
	add.s32 	%r423, %r423, 1024;
	add.s32 	%r422, %r422, 1024;
	add.s32 	%r421, %r421, 1024;
	setp.lt.s32 	%p118, %r420, %r4;
	@%p118 bra 	$L__BB3_12;
$L__BB3_25:
	setp.lt.s32 	%p119, %r4, 256;
	@%p119 bra 	$L__BB3_70;
	// begin inline asm
	mov.u32 %r310, %laneid;
	// end inline asm
	mov.b64 	%rd241, %fd298;
	mov.b64 	{%r312, %r317}, %rd241;
	mov.b32 	%r328, 1;
	mov.b32 	%r329, 31;
	mov.b32 	%r330, -1;
	// begin inline asm
	shfl.sync.down.b32 %r311, %r312, %r328, %r329, %r330;
	// end inline asm
	// begin inline asm
	shfl.sync.down.b32 %r316, %r317, %r328, %r329, %r330;
	// end inline asm
	mov.b64 	%rd242, {%r311, %r316};
	mov.b64 	%fd33, %rd242;
	mov.b64 	{%r322, %r327}, %rd264;
	// begin inline asm
	shfl.sync.down.b32 %r321, %r322, %r328, %r329, %r330;
	// end inline asm
	// begin inline asm
	shfl.sync.down.b32 %r326, %r327, %r328, %r329, %r330;
	// end inline asm
	mov.b64 	%rd28, {%r321, %r326};
	setp.gt.s32 	%p171, %r310, 30;
	mov.u64 	%rd266, %rd264;
	mov.f64 	%fd300, %fd298;
	@%p171 bra 	$L__BB3_30;
	abs.f64 	%fd34, %fd298;
	abs.f64 	%fd35, %fd33;
	setp.lt.f64 	%p172, %fd34, %fd35;
	mov.u64 	%rd266, %rd28;
	mov.f64 	%fd300, %fd33;
	@%p172 bra 	$L__BB3_30;
	setp.lt.f64 	%p173, %fd35, %fd34;
	mov.u64 	%rd266, %rd264;
	mov.f64 	%fd300, %fd298;
	@%p173 bra 	$L__BB3_30;
	setp.lt.s64 	%p174, %rd264, %rd28;
	min.s64 	%rd266, %rd264, %rd28;
	selp.f64 	%fd300, %fd298, %fd33, %p174;
$L__BB3_30:
	mov.b64 	%rd243, %fd300;
	mov.b64 	{%r332, %r337}, %rd243;
	mov.b32 	%r348, 2;
	mov.b32 	%r349, 31;
	mov.b32 	%r350, -1;
	// begin inline asm
	shfl.sync.down.b32 %r331, %r332, %r348, %r349, %r350;
	// end inline asm
	// begin inline asm
	shfl.sync.down.b32 %r336, %r337, %r348, %r349, %r350;
	// end inline asm
	mov.b64 	%rd244, {%r331, %r336};
	mov.b64 	%fd38, %rd244;
	mov.b64 	{%r342, %r347}, %rd266;
	// begin inline asm
	shfl.sync.down.b32 %r341, %r342, %r348, %r349, %r350;
	// end inline asm
	// begin inline asm
	shfl.sync.down.b32 %r346, %r347, %r348, %r349, %r350;
	// end inline asm
	mov.b64 	%rd31, {%r341, %r346};
	setp.gt.s32 	%p175, %r310, 29;
	mov.u64 	%rd267, %rd266;
	mov.f64 	%fd301, %fd300;
	@%p175 bra 	$L__BB3_34;
	abs.f64 	%fd39, %fd300;
	abs.f64 	%fd40, %fd38;
	setp.lt.f64 	%p176, %fd39, %fd40;
	mov.u64 	%rd267, %rd31;
	mov.f64 	%fd301, %fd38;
	@%p176 bra 	$L__BB3_34;
	setp.lt.f64 	%p177, %fd40, %fd39;
	mov.u64 	%rd267, %rd266;
	mov.f64 	%fd301, %fd300;
	@%p177 bra 	$L__BB3_34;
	setp.lt.s64 	%p178, %rd266, %rd31;
	min.s64 	%rd267, %rd266, %rd31;
	selp.f64 	%fd301, %fd300, %fd38, %p178;
$L__BB3_34:
	mov.b64 	%rd245, %fd301;
	mov.b64 	{%r352, %r357}, %rd245;
	mov.b32 	%r368, 4;
	mov.b32 	%r369, 31;
	mov.b32 	%r370, -1;
	// begin inline asm
	shfl.sync.down.b32 %r351, %r352, %r368, %r369, %r370;
	// end inline asm
	// begin inline asm
	shfl.sync.down.b32 %r356, %r357, %r368, %r369, %r370;
	// end inline asm
	mov.b64 	%rd246, {%r351, %r356};
	mov.b64 	%fd43, %rd246;
	mov.b64 	{%r362, %r367}, %rd267;
	// begin inline asm
	shfl.sync.down.b32 %r361, %r362, %r368, %r369, %r370;
	// end inline asm
	// begin inline asm
	shfl.sync.down.b32 %r366, %r367, %r368, %r369, %r370;
	// end inline asm
	mov.b64 	%rd34, {%r361, %r366};
	setp.gt.s32 	%p179, %r310, 27;
	mov.u64 	%rd268, %rd267;
	mov.f64 	%fd302, %fd301;
	@%p179 bra 	$L__BB3_38;
	abs.f64 	%fd44, %fd301;
	abs.f64 	%fd45, %fd43;
	setp.lt.f64 	%p180, %fd44, %fd45;
	mov.u64 	%rd268, %rd34;
	mov.f64 	%fd302, %fd43;
	@%p180 bra 	$L__BB3_38;
	setp.lt.f64 	%p181, %fd45, %fd44;
	mov.u64 	%rd268, %rd267;
	mov.f64 	%fd302, %fd301;
	@%p181 bra 	$L__BB3_38;
	setp.lt.s64 	%p182, %rd267, %rd34;
	min.s64 	%rd268, %rd267, %rd34;
	selp.f64 	%fd302, %fd301, %fd43, %p182;
$L__BB3_38:
	mov.b64 	%rd247, %fd302;
	mov.b64 	{%r372, %r377}, %rd247;
	mov.b32 	%r388, 8;
	mov.b32 	%r389, 31;
	mov.b32 	%r390, -1;
	// begin inline asm
	shfl.sync.down.b32 %r371, %r372, %r388, %r389, %r390;
	// end inline asm
	// begin inline asm
	shfl.sync.down.b32 %r376, %r377, %r388, %r389, %r390;
	// end inline asm
	mov.b64 	%rd248, {%r371, %r376};
	mov.b64 	%fd48, %rd248;
	mov.b64 	{%r382, %r387}, %rd268;
	// begin inline asm
	shfl.sync.down.b32 %r381, %r382, %r388, %r389, %r390;
	// end inline asm
	// begin inline asm
	shfl.sync.down.b32 %r386, %r387, %r388, %r389, %r390;
	// end inline asm
	mov.b64 	%rd37, {%r381, %r386};
	setp.gt.s32 	%p183, %r310, 23;
	mov.u64 	%rd269, %rd268;
	mov.f64 	%fd303, %fd302;
	@%p183 bra 	$L__BB3_42;
	abs.f64 	%fd49, %fd302;
	abs.f64 	%fd50, %fd48;
	setp.lt.f64 	%p184, %fd49, %fd50;
	mov.u64 	%rd269, %rd37;
	mov.f64 	%fd303, %fd48;
	@%p184 bra 	$L__BB3_42;
	setp.lt.f64 	%p185, %fd50, %fd49;
	mov.u64 	%rd269, %rd268;
	mov.f64 	%fd303, %fd302;
	@%p185 bra 	$L__BB3_42;
	setp.lt.s64 	%p186, %rd268, %rd37;
	min.s64 	%rd269, %rd268, %rd37;
	selp.f64 	%fd303, %fd302, %fd48, %p186;
$L__BB3_42:
	mov.b64 	%rd249, %fd303;
	mov.b64 	{%r392, %r397}, %rd249;
	mov.b32 	%r408, 16;
	mov.b32 	%r409, 31;
	mov.b32 	%r410, -1;
	// begin inline asm
	shfl.sync.down.b32 %r391, %r392, %r408, %r409, %r410;
	// end inline asm
	// begin inline asm
	shfl.sync.down.b32 %r396, %r397, %r408, %r409, %r410;
	// end inline asm
	mov.b64 	%rd250, {%r391, %r396};
	mov.b64 	%fd53, %rd250;
	mov.b64 	{%r402, %r407}, %rd269;
	// begin inline asm
	shfl.sync.down.b32 %r401, %r402, %r408, %r409, %r410;
	// end inline asm
	// begin inline asm
	shfl.sync.down.b32 %r406, %r407, %r408, %r409, %r410;
	// end inline asm
	mov.b64 	%rd40, {%r401, %r406};
	setp.gt.s32 	%p187, %r310, 15;
	mov.u64 	%rd317, %rd269;
	mov.f64 	%fd351, %fd303;
	@%p187 bra 	$L__BB3_46;
	abs.f64 	%fd54, %fd303;
	abs.f64 	%fd55, %fd53;
	setp.lt.f64 	%p188, %fd54, %fd55;
	mov.u64 	%rd317, %rd40;
	mov.f64 	%fd351, %fd53;
	@%p188 bra 	$L__BB3_46;
	setp.lt.f64 	%p189, %fd55, %fd54;
	mov.u64 	%rd317, %rd269;
	mov.f64 	%fd351, %fd303;
	@%p189 bra 	$L__BB3_46;
	setp.lt.s64 	%p190, %rd269, %rd40;
	min.s64 	%rd317, %rd269, %rd40;
	selp.f64 	%fd351, %fd303, %fd53, %p190;
$L__BB3_46:
	setp.ne.s32 	%p191, %r310, 0;
	@%p191 bra 	$L__BB3_48;
	shr.u32 	%r411, %r5, 1;
	and.b32  	%r412, %r411, 496;
	mov.u32 	%r413, _ZN6thrust24THRUST_300001_SM_1000_NS8cuda_cub4core6detail5shmemE;
	add.s32 	%r414, %r413, %r412;
	st.shared.f64 	[%r414+8], %fd351;
	st.shared.u64 	[%r414+16], %rd317;
$L__BB3_48:
	bar.sync 	0;
	setp.ne.s32 	%p192, %r5, 0;
	@%p192 bra 	$L__BB3_208;
	ld.shared.f64 	%fd58, [_ZN6thrust24THRUST_300001_SM_1000_NS8cuda_cub4core6detail5shmemE+24];
	ld.shared.u64 	%rd43, [_ZN6thrust24THRUST_300001_SM_1000_NS8cuda_cub4core6detail5shmemE+32];
	abs.f64 	%fd59, %fd351;
	abs.f64 	%fd60, %fd58;
	setp.lt.f64 	%p193, %fd59, %fd60;
	mov.u64 	%rd271, %rd43;
	mov.f64 	%fd305, %fd58;
	@%p193 bra 	$L__BB3_52;
	setp.lt.f64 	%p194, %fd60, %fd59;
	mov.u64 	%rd271, %rd317;
	mov.f64 	%fd305, %fd351;
	@%p194 bra 	$L__BB3_52;
	setp.lt.s64 	%p195, %rd317, %rd43;
	min.s64 	%rd271, %rd317, %rd43;
	selp.f64 	%fd305, %fd351, %fd58, %p195;
$L__BB3_52:
	ld.shared.f64 	%fd63, [_ZN6thrust24THRUST_300001_SM_1000_NS8cuda_cub4core6detail5shmemE+40];
	ld.shared.u64 	%rd46, [_ZN6thrust24THRUST_300001_SM_1000_NS8cuda_cub4core6detail5shmemE+48];
	abs.f64 	%fd64, %fd305;
	abs.f64 	%fd65, %fd63;
	setp.lt.f64 	%p196, %fd64, %fd65;
	mov.u64 	%rd272, %rd46;
	mov.f64 	%fd306, %fd63;
	@%p196 bra 	$L__BB3_55;
	setp.lt.f64 	%p197, %fd65, %fd64;
	mov.u64 	%rd272, %rd271;
	mov.f64 	%fd306, %fd305;
	@%p197 bra 	$L__BB3_55;
	setp.lt.s64 	%p198, %rd271, %rd46;
	min.s64 	%rd272, %rd271, %rd46;
	selp.f64 	%fd306, %fd305, %fd63, %p198;
$L__BB3_55:
	ld.shared.f64 	%fd68, [_ZN6thrust24THRUST_300001_SM_1000_NS8cuda_cub4core6detail5shmemE+56];
	ld.shared.u64 	%rd49, [_ZN6thrust24THRUST_300001_SM_1000_NS8cuda_cub4core6detail5shmemE+64];
	abs.f64 	%fd69, %fd306;
	abs.f64 	%fd70, %fd68;
	setp.lt.f64 	%p199, %fd69, %fd70;
	mov.u64 	%rd273, %rd49;
	mov.f64 	%fd307, %fd68;
	@%p199 bra 	$L__BB3_58;
	setp.lt.f64 	%p200, %fd70, %fd69;
	mov.u64 	%rd273, %rd272;
	mov.f64 	%fd307, %fd306;
	@%p200 bra 	$L__BB3_58;
	setp.lt.s64 	%p201, %rd272, %rd49;
	min.s64 	%rd273, %rd272, %rd49;
	selp.f64 	%fd307, %fd306, %fd68, %p201;
$L__BB3_58:
	ld.shared.f64 	%fd73, [_ZN6thrust24THRUST_300001_SM_1000_NS8cuda_cub4core6detail5shmemE+72];
	ld.shared.u64 	%rd52, [_ZN6thrust24THRUST_300001_SM_1000_NS8cuda_cub4core6detail5shmemE+80];
	abs.f64 	%fd74, %fd307;
	abs.f64 	%fd75, %fd73;
	setp.lt.f64 	%p202, %fd74, %fd75;
	mov.u64 	%rd274, %rd52;
	mov.f64 	%fd308, %fd73;
	@%p202 bra 	$L__BB3_61;
	setp.lt.f64 	%p203, %fd75, %fd74;
	mov.u64 	%rd274, %rd273;
	mov.f64 	%fd308, %fd307;
	@%p203 bra 	$L__BB3_61;
	setp.lt.s64 	%p204, %rd273, %rd52;
	min.s64 	%rd274, %rd273, %rd52;
	selp.f64 	%fd308, %fd307, %fd73, %p204;
$L__BB3_61:
	ld.shared.f64 	%fd78, [_ZN6thrust24THRUST_300001_SM_1000_NS8cuda_cub4core6detail5shmemE+88];
	ld.shared.u64 	%rd55, [_ZN6thrust24THRUST_300001_SM_1000_NS8cuda_cub4core6detail5shmemE+96];
	abs.f64 	%fd79, %fd308;
	abs.f64 	%fd80, %fd78;
	setp.lt.f64 	%p205, %fd79, %fd80;
	mov.u64 	%rd275, %rd55;
	mov.f64 	%fd309, %fd78;
	@%p205 bra 	$L__BB3_64;
	setp.lt.f64 	%p206, %fd80, %fd79;
	mov.u64 	%rd275, %rd274;
	mov.f64 	%fd309, %fd308;
	@%p206 bra 	$L__BB3_64;
	setp.lt.s64 	%p207, %rd274, %rd55;
	min.s64 	%rd275, %rd274, %rd55;
	selp.f64 	%fd309, %fd308, %fd78, %p207;
$L__BB3_64:
	ld.shared.f64 	%fd83, [_ZN6thrust24THRUST_300001_SM_1000_NS8cuda_cub4core6detail5shmemE+104];
	ld.shared.u64 	%rd58, [_ZN6thrust24THRUST_300001_SM_1000_NS8cuda_cub4core6detail5shmemE+112];
	abs.f64 	%fd84, %fd309;
	abs.f64 	%fd85, %fd83;
	setp.lt.f64 	%p208, %fd84, %fd85;
	mov.u64 	%rd276, %rd58;
	mov.f64 	%fd310, %fd83;
	@%p208 bra 	$L__BB3_67;
	setp.lt.f64 	%p209, %fd85, %fd84;
	mov.u64 	%rd276, %rd275;
	mov.f64 	%fd310, %fd309;
	@%p209 bra 	$L__BB3_67;
	setp.lt.s64 	%p210, %rd275, %rd58;
	min.s64 	%rd276, %rd275, %rd58;
	selp.f64 	%fd310, %fd309, %fd83, %p210;
$L__BB3_67:
	ld.shared.f64 	%fd88, [_ZN6thrust24THRUST_300001_SM_1000_NS8cuda_cub4core6detail5shmemE+120];
	ld.shared.u64 	%rd61, [_ZN6thrust24THRUST_300001_SM_1000_NS8cuda_cub4core6detail5shmemE+128];
	abs.f64 	%fd89, %fd310;
	abs.f64 	%fd90, %fd88;
	setp.lt.f64 	%p211, %fd89, %fd90;
	mov.u64 	%rd317, %rd61;
	mov.f64 	%fd351, %fd88;
	@%p211 bra 	$L__BB3_208;
	setp.lt.f64 	%p212, %fd90, %fd89;
	mov.u64 	%rd317, %rd276;
	mov.f64 	%fd351, %fd310;
	@%p212 bra 	$L__BB3_208;
	setp.lt.s64 	%p213, %rd276, %rd61;
	min.s64 	%rd317, %rd276, %rd61;
	selp.f64 	%fd351, %fd310, %fd88, %p213;
	bra.uni 	$L__BB3_208;
$L__BB3_70:
	// begin inline asm
	mov.u32 %r197, %laneid;
	// end inline asm
	and.b32  	%r218, %r5, 992;
	add.s32 	%r219, %r218, 32;
	setp.gt.s32 	%p120, %r219, %r4;
	not.b32 	%r220, %r218;
	add.s32 	%r221, %r4, %r220;
	selp.b32 	%r216, %r221, 31, %p120;
	mov.b64 	%rd231, %fd298;
	mov.b64 	{%r199, %r204}, %rd231;
	mov.b32 	%r215, 1;
	mov.b32 	%r217, -1;
	// begin inline asm
	shfl.sync.down.b32 %r198, %r199, %r215, %r216, %r217;
	// end inline asm
	// begin inline asm
	shfl.sync.down.b32 %r203, %r204, %r215, %r216, %r217;
	// end inline asm
	mov.b64 	%rd232, {%r198, %r203};
	mov.b64 	%fd92, %rd232;
	mov.b64 	{%r209, %r214}, %rd264;
	// begin inline asm
	shfl.sync.down.b32 %r208, %r209, %r215, %r216, %r217;
	// end inline asm
	// begin inline asm
	shfl.sync.down.b32 %r213, %r214, %r215, %r216, %r217;
	// end inline asm
	mov.b64 	%rd63, {%r208, %r213};
	setp.ge.s32 	%p121, %r197, %r216;
	mov.u64 	%rd277, %rd264;
	mov.f64 	%fd311, %fd298;
	@%p121 bra 	$L__BB3_74;
	abs.f64 	%fd93, %fd298;
	abs.f64 	%fd94, %fd92;
	setp.lt.f64 	%p122, %fd93, %fd94;
	mov.u64 	%rd277, %rd63;
	mov.f64 	%fd311, %fd92;
	@%p122 bra 	$L__BB3_74;
	setp.lt.f64 	%p123, %fd94, %fd93;
	mov.u64 	%rd277, %rd264;
	mov.f64 	%fd311, %fd298;
	@%p123 bra 	$L__BB3_74;
	setp.lt.s64 	%p124, %rd264, %rd63;
	min.s64 	%rd277, %rd264, %rd63;
	selp.f64 	%fd311, %fd298, %fd92, %p124;
$L__BB3_74:
	mov.b64 	%rd233, %fd311;
	mov.b64 	{%r223, %r228}, %rd233;
	mov.b32 	%r239, 2;
	mov.b32 	%r241, -1;
	// begin inline asm
	shfl.sync.down.b32 %r222, %r223, %r239, %r216, %r241;
	// end inline asm
	// begin inline asm
	shfl.sync.down.b32 %r227, %r228, %r239, %r216, %r241;
	// end inline asm
	mov.b64 	%rd234, {%r222, %r227};
	mov.b64 	%fd97, %rd234;
	mov.b64 	{%r233, %r238}, %rd277;
	// begin inline asm
	shfl.sync.down.b32 %r232, %r233, %r239, %r216, %r241;
	// end inline asm
	// begin inline asm
	shfl.sync.down.b32 %r237, %r238, %r239, %r216, %r241;
	// end inline asm
	mov.b64 	%rd66, {%r232, %r237};
	add.s32 	%r242, %r197, 2;
	setp.gt.s32 	%p125, %r242, %r216;
	mov.u64 	%rd278, %rd277;
	mov.f64 	%fd312, %fd311;
	@%p125 bra 	$L__BB3_78;
	abs.f64 	%fd98, %fd311;
	abs.f64 	%fd99, %fd97;
	setp.lt.f64 	%p126, %fd98, %fd99;
	mov.u64 	%rd278, %rd66;
	mov.f64 	%fd312, %fd97;
	@%p126 bra 	$L__BB3_78;
	setp.lt.f64 	%p127, %fd99, %fd98;
	mov.u64 	%rd278, %rd277;
	mov.f64 	%fd312, %fd311;
	@%p127 bra 	$L__BB3_78;
	setp.lt.s64 	%p128, %rd277, %rd66;
	min.s64 	%rd278, %rd277, %rd66;
	selp.f64 	%fd312, %fd311, %fd97, %p128;
$L__BB3_78:
	mov.b64 	%rd235, %fd312;
	mov.b64 	{%r244, %r249}, %rd235;
	mov.b32 	%r260, 4;
	mov.b32 	%r262, -1;
	// begin inline asm
	shfl.sync.down.b32 %r243, %r244, %r260, %r216, %r262;
	// end inline asm
	// begin inline asm
	shfl.sync.down.b32 %r248, %r249, %r260, %r216, %r262;
	// end inline asm
	mov.b64 	%rd236, {%r243, %r248};
	mov.b64 	%fd102, %rd236;
	mov.b64 	{%r254, %r259}, %rd278;
	// begin inline asm
	shfl.sync.down.b32 %r253, %r254, %r260, %r216, %r262;
	// end inline asm
	// begin inline asm
	shfl.sync.down.b32 %r258, %r259, %r260, %r216, %r262;
	// end inline asm
	mov.b64 	%rd69, {%r253, %r258};
	add.s32 	%r263, %r197, 4;
	setp.gt.s32 	%p129, %r263, %r216;
	mov.u64 	%rd279, %rd278;
	mov.f64 	%fd313, %fd312;
	@%p129 bra 	$L__BB3_82;
	abs.f64 	%fd103, %fd312;
	abs.f64 	%fd104, %fd102;
	setp.lt.f64 	%p130, %fd103, %fd104;
	mov.u64 	%rd279, %rd69;
	mov.f64 	%fd313, %fd102;
	@%p130 bra 	$L__BB3_82;
	setp.lt.f64 	%p131, %fd104, %fd103;
	mov.u64 	%rd279, %rd278;
	mov.f64 	%fd313, %fd312;
	@%p131 bra 	$L__BB3_82;
	setp.lt.s64 	%p132, %rd278, %rd69;
	min.s64 	%rd279, %rd278, %rd69;
	selp.f64 	%fd313, %fd312, %fd102, %p132;
$L__BB3_82:
	mov.b64 	%rd237, %fd313;
	mov.b64 	{%r265, %r270}, %rd237;
	mov.b32 	%r281, 8;
	mov.b32 	%r283, -1;
	// begin inline asm
	shfl.sync.down.b32 %r264, %r265, %r281, %r216, %r283;
	// end inline asm
	// begin inline asm
	shfl.sync.down.b32 %r269, %r270, %r281, %r216, %r283;
	// end inline asm
	mov.b64 	%rd238, {%r264, %r269};
	mov.b64 	%fd107, %rd238;
	mov.b64 	{%r275, %r280}, %rd279;
	// begin inline asm
	shfl.sync.down.b32 %r274, %r275, %r281, %r216, %r283;
	// end inline asm
	// begin inline asm
	shfl.sync.down.b32 %r279, %r280, %r281, %r216, %r283;
	// end inline asm
	mov.b64 	%rd72, {%r274, %r279};
	add.s32 	%r284, %r197, 8;
	setp.gt.s32 	%p133, %r284, %r216;
	mov.u64 	%rd280, %rd279;
	mov.f64 	%fd314, %fd313;
	@%p133 bra 	$L__BB3_86;
	abs.f64 	%fd108, %fd313;
	abs.f64 	%fd109, %fd107;
	setp.lt.f64 	%p134, %fd108, %fd109;
	mov.u64 	%rd280, %rd72;
	mov.f64 	%fd314, %fd107;
	@%p134 bra 	$L__BB3_86;
	setp.lt.f64 	%p135, %fd109, %fd108;
	mov.u64 	%rd280, %rd279;
	mov.f64 	%fd314, %fd313;
	@%p135 bra 	$L__BB3_86;
	setp.lt.s64 	%p136, %rd279, %rd72;
	min.s64 	%rd280, %rd279, %rd72;
	selp.f64 	%fd314, %fd313, %fd107, %p136;
$L__BB3_86:
	mov.b64 	%rd239, %fd314;
	mov.b64 	{%r286, %r291}, %rd239;
	mov.b32 	%r302, 16;
	mov.b32 	%r304, -1;
	// begin inline asm
	shfl.sync.down.b32 %r285, %r286, %r302, %r216, %r304;
	// end inline asm
	// begin inline asm
	shfl.sync.down.b32 %r290, %r291, %r302, %r216, %r304;
	// end inline asm
	mov.b64 	%rd240, {%r285, %r290};
	mov.b64 	%fd112, %rd240;
	mov.b64 	{%r296, %r301}, %rd280;
	// begin inline asm
	shfl.sync.down.b32 %r295, %r296, %r302, %r216, %r304;
	// end inline asm
	// begin inline asm
	shfl.sync.down.b32 %r300, %r301, %r302, %r216, %r304;
	// end inline asm
	mov.b64 	%rd75, {%r295, %r300};
	add.s32 	%r305, %r197, 16;
	setp.gt.s32 	%p137, %r305, %r216;
	mov.u64 	%rd317, %rd280;
	mov.f64 	%fd351, %fd314;
	@%p137 bra 	$L__BB3_90;
	abs.f64 	%fd113, %fd314;
	abs.f64 	%fd114, %fd112;
	setp.lt.f64 	%p138, %fd113, %fd114;
	mov.u64 	%rd317, %rd75;
	mov.f64 	%fd351, %fd112;
	@%p138 bra 	$L__BB3_90;
	setp.lt.f64 	%p139, %fd114, %fd113;
	mov.u64 	%rd317, %rd280;
	mov.f64 	%fd351, %fd314;
	@%p139 bra 	$L__BB3_90;
	setp.lt.s64 	%p140, %rd280, %rd75;
	min.s64 	%rd317, %rd280, %rd75;
	selp.f64 	%fd351, %fd314, %fd112, %p140;
$L__BB3_90:
	setp.ne.s32 	%p141, %r197, 0;
	@%p141 bra 	$L__BB3_92;
	shr.u32 	%r306, %r5, 1;
	and.b32  	%r307, %r306, 496;
	mov.u32 	%r308, _ZN6thrust24THRUST_300001_SM_1000_NS8cuda_cub4core6detail5shmemE;
	add.s32 	%r309, %r308, %r307;
	st.shared.f64 	[%r309+8], %fd351;
	st.shared.u64 	[%r309+16], %rd317;
$L__BB3_92:
	bar.sync 	0;
	setp.ne.s32 	%p142, %r5, 0;
	@%p142 bra 	$L__BB3_208;
	setp.lt.s32 	%p143, %r4, 33;
	mov.f64 	%fd316, %fd351;
	mov.u64 	%rd282, %rd317;
	@%p143 bra 	$L__BB3_97;
	ld.shared.f64 	%fd117, [_ZN6thrust24THRUST_300001_SM_1000_NS8cuda_cub4core6detail5shmemE+24];
	ld.shared.u64 	%rd78, [_ZN6thrust24THRUST_300001_SM_1000_NS8cuda_cub4core6detail5shmemE+32];
	abs.f64 	%fd118, %fd351;
	abs.f64 	%fd119, %fd117;
	setp.lt.f64 	%p144, %fd118, %fd119;
	mov.f64 	%fd316, %fd117;
	mov.u64 	%rd282, %rd78;
	@%p144 bra 	$L__BB3_97;
	setp.lt.f64 	%p145, %fd119, %fd118;
	mov.f64 	%fd316, %fd351;
	mov.u64 	%rd282, %rd317;
	@%p145 bra 	$L__BB3_97;
	setp.lt.s64 	%p146, %rd317, %rd78;
	min.s64 	%rd282, %rd317, %rd78;
	selp.f64 	%fd316, %fd351, %fd117, %p146;
$L__BB3_97:
	setp.lt.s32 	%p147, %r4, 65;
	mov.f64 	%fd317, %fd316;
	mov.u64 	%rd283, %rd282;
	@%p147 bra 	$L__BB3_101;
	ld.shared.f64 	%fd122, [_ZN6thrust24THRUST_300001_SM_1000_NS8cuda_cub4core6detail5shmemE+40];
	ld.shared.u64 	%rd81, [_ZN6thrust24THRUST_300001_SM_1000_NS8cuda_cub4core6detail5shmemE+48];
	abs.f64 	%fd123, %fd316;
	abs.f64 	%fd124, %fd122;
	setp.lt.f64 	%p148, %fd123, %fd124;
	mov.f64 	%fd317, %fd122;
	mov.u64 	%rd283, %rd81;
	@%p148 bra 	$L__BB3_101;
	setp.lt.f64 	%p149, %fd124, %fd123;
	mov.f64 	%fd317, %fd316;
	mov.u64 	%rd283, %rd282;
	@%p149 bra 	$L__BB3_101;
	setp.lt.s64 	%p150, %rd282, %rd81;
	selp.f64 	%fd317, %fd316, %fd122, %p150;
	min.s64 	%rd283, %rd282, %rd81;
$L__BB3_101:
	setp.lt.s32 	%p151, %r4, 97;
	mov.f64 	%fd318, %fd317;
	mov.u64 	%rd284, %rd283;
	@%p151 bra 	$L__BB3_105;
	ld.shared.f64 	%fd127, [_ZN6thrust24THRUST_300001_SM_1000_NS8cuda_cub4core6detail5shmemE+56];
	ld.shared.u64 	%rd84, [_ZN6thrust24THRUST_300001_SM_1000_NS8cuda_cub4core6detail5shmemE+64];
	abs.f64 	%fd128, %fd317;
	abs.f64 	%fd129, %fd127;
	setp.lt.f64 	%p152, %fd128, %fd129;
	mov.f64 	%fd318, %fd127;
	mov.u64 	%rd284, %rd84;
	@%p152 bra 	$L__BB3_105;
	setp.lt.f64 	%p153, %fd129, %fd128;
	mov.f64 	%fd318, %fd317;
	mov.u64 	%rd284, %rd283;
	@%p153 bra 	$L__BB3_105;
	setp.lt.s64 	%p154, %rd283, %rd84;
	selp.f64 	%fd318, %fd317, %fd127, %p154;
	min.s64 	%rd284, %rd283, %rd84;
$L__BB3_105:
	setp.lt.s32 	%p155, %r4, 129;
	mov.f64 	%fd319, %fd318;
	mov.u64 	%rd285, %rd284;
	@%p155 bra 	$L__BB3_109;
	ld.shared.f64 	%fd132, [_ZN6thrust24THRUST_300001_SM_1000_NS8cuda_cub4core6detail5shmemE+72];
	ld.shared.u64 	%rd87, [_ZN6thrust24THRUST_300001_SM_1000_NS8cuda_cub4core6detail5shmemE+80];
	abs.f64 	%fd133, %fd318;
	abs.f64 	%fd134, %fd132;
	setp.lt.f64 	%p156, %fd133, %fd134;
	mov.f64 	%fd319, %fd132;
	mov.u64 	%rd285, %rd87;
	@%p156 bra 	$L__BB3_109;
	setp.lt.f64 	%p157, %fd134, %fd133;
	mov.f64 	%fd319, %fd318;
	mov.u64 	%rd285, %rd284;
	@%p157 bra 	$L__BB3_109;
	setp.lt.s64 	%p158, %rd284, %rd87;
	selp.f64 	%fd319, %fd318, %fd132, %p158;
	min.s64 	%rd285, %rd284, %rd87;
$L__BB3_109:
	setp.lt.s32 	%p159, %r4, 161;
	mov.f64 	%fd320, %fd319;
	mov.u64 	%rd286, %rd285;
	@%p159 bra 	$L__BB3_113;
	ld.shared.f64 	%fd137, [_ZN6thrust24THRUST_300001_SM_1000_NS8cuda_cub4core6detail5shmemE+88];
	ld.shared.u64 	%rd90, [_ZN6thrust24THRUST_300001_SM_1000_NS8cuda_cub4core6detail5shmemE+96];
	abs.f64 	%fd138, %fd319;
	abs.f64 	%fd139, %fd137;
	setp.lt.f64 	%p160, %fd138, %fd139;
	mov.f64 	%fd320, %fd137;
	mov.u64 	%rd286, %rd90;
	@%p160 bra 	$L__BB3_113;
	setp.lt.f64 	%p161, %fd139, %fd138;
	mov.f64 	%fd320, %fd319;
	mov.u64 	%rd286, %rd285;
	@%p161 bra 	$L__BB3_113;
	setp.lt.s64 	%p162, %rd285, %rd90;
	selp.f64 	%fd320, %fd319, %fd137, %p162;
	min.s64 	%rd286, %rd285, %rd90;
$L__BB3_113:
	setp.lt.s32 	%p163, %r4, 193;
	mov.f64 	%fd321, %fd320;
	mov.u64 	%rd287, %rd286;
	@%p163 bra 	$L__BB3_117;
	ld.shared.f64 	%fd142, [_ZN6thrust24THRUST_300001_SM_1000_NS8cuda_cub4core6detail5shmemE+104];
	ld.shared.u64 	%rd93, [_ZN6thrust24THRUST_300001_SM_1000_NS8cuda_cub4core6detail5shmemE+112];
	abs.f64 	%fd143, %fd320;
	abs.f64 	%fd144, %fd142;
	setp.lt.f64 	%p164, %fd143, %fd144;
	mov.f64 	%fd321, %fd142;
	mov.u64 	%rd287, %rd93;
	@%p164 bra 	$L__BB3_117;
	setp.lt.f64 	%p165, %fd144, %fd143;
	mov.f64 	%fd321, %fd320;
	mov.u64 	%rd287, %rd286;
	@%p165 bra 	$L__BB3_117;
	setp.lt.s64 	%p166, %rd286, %rd93;
	selp.f64 	%fd321, %fd320, %fd142, %p166;
	min.s64 	%rd287, %rd286, %rd93;
$L__BB3_117:
	setp.lt.s32 	%p167, %r4, 225;
	mov.u64 	%rd317, %rd287;
	mov.f64 	%fd351, %fd321;
	@%p167 bra 	$L__BB3_208;
	ld.shared.f64 	%fd147, [_ZN6thrust24THRUST_300001_SM_1000_NS8cuda_cub4core6detail5shmemE+120];
	ld.shared.u64 	%rd96, [_ZN6thrust24THRUST_300001_SM_1000_NS8cuda_cub4core6detail5shmemE+128];
	abs.f64 	%fd148, %fd321;
	abs.f64 	%fd149, %fd147;
	setp.lt.f64 	%p168, %fd148, %fd149;
	mov.u64 	%rd317, %rd96;
	mov.f64 	%fd351, %fd147;
	@%p168 bra 	$L__BB3_208;
	setp.lt.f64 	%p169, %fd149, %fd148;
	mov.u64 	%rd317, %rd287;
	mov.f64 	%fd351, %fd321;
	@%p169 bra 	$L__BB3_208;
	setp.lt.s64 	%p170, %rd287, %rd96;
	selp.f64 	%fd351, %fd321, %fd147, %p170;
	min.s64 	%rd317, %rd287, %rd96;
	bra.uni 	$L__BB3_208;
$L__BB3_121:
	mov.u32 	%r35, %tid.x;
	cvt.s64.s32 	%rd183, %r2;
	add.s64 	%rd98, %rd3, %rd183;
	cvt.u64.u32 	%rd99, %r35;
	add.s64 	%rd184, %rd99, %rd183;
	shl.b64 	%rd185, %rd184, 3;
	add.s64 	%rd186, %rd2, %rd185;
	ld.global.f64 	%fd274, [%rd186];
	add.s32 	%r69, %r35, 256;
	cvt.u64.u32 	%rd187, %r69;
	ld.global.f64 	%fd275, [%rd186+2048];
	add.s32 	%r70, %r35, 512;
	cvt.u64.u32 	%rd188, %r70;
	ld.global.f64 	%fd276, [%rd186+4096];
	add.s32 	%r71, %r35, 768;
	cvt.u64.u32 	%rd189, %r71;
	ld.global.f64 	%fd277, [%rd186+6144];
	or.b32  	%r72, %r35, 1024;
	cvt.u64.u32 	%rd100, %r72;
	add.s64 	%rd305, %rd98, %rd100;
	ld.global.f64 	%fd339, [%rd186+8192];
	abs.f64 	%fd278, %fd274;
	abs.f64 	%fd279, %fd275;
	setp.geu.f64 	%p2, %fd278, %fd279;
	selp.f64 	%fd280, %fd274, %fd275, %p2;
	selp.b64 	%rd190, %rd99, %rd187, %p2;
	abs.f64 	%fd281, %fd280;
	abs.f64 	%fd282, %fd276;
	setp.geu.f64 	%p3, %fd281, %fd282;
	selp.f64 	%fd283, %fd280, %fd276, %p3;
	selp.b64 	%rd191, %rd190, %rd188, %p3;
	abs.f64 	%fd284, %fd283;
	abs.f64 	%fd285, %fd277;
	setp.geu.f64 	%p4, %fd284, %fd285;
	selp.f64 	%fd152, %fd283, %fd277, %p4;
	selp.b64 	%rd102, %rd191, %rd189, %p4;
	abs.f64 	%fd153, %fd152;
	abs.f64 	%fd154, %fd339;
	setp.lt.f64 	%p5, %fd153, %fd154;
	@%p5 bra 	$L__BB3_123;
	setp.lt.f64 	%p6, %fd154, %fd153;
	setp.lt.u64 	%p7, %rd102, %rd100;
	or.pred  	%p8, %p6, %p7;
	selp.f64 	%fd339, %fd152, %fd339, %p8;
	add.s64 	%rd194, %rd98, %rd102;
	selp.b64 	%rd305, %rd194, %rd305, %p8;
$L__BB3_123:
	setp.le.s32 	%p9, %r66, %r3;
	@%p9 bra 	$L__BB3_164;
	setp.ne.s32 	%p10, %r35, 0;
	@%p10 bra 	$L__BB3_126;
	atom.global.add.u32 	%r73, [%rd1+4], 1280;
	add.s32 	%r74, %r73, %r3;
	st.shared.u32 	[_ZN6thrust24THRUST_300001_SM_1000_NS8cuda_cub4core6detail5shmemE+152], %r74;
$L__BB3_126:
	bar.sync 	0;
	ld.shared.u32 	%r427, [_ZN6thrust24THRUST_300001_SM_1000_NS8cuda_cub4core6detail5shmemE+152];
	add.s32 	%r75, %r427, 1280;
	setp.gt.s32 	%p11, %r75, %r66;
	@%p11 bra 	$L__BB3_141;
	mov.f64 	%fd323, %fd339;
	mov.u64 	%rd289, %rd305;
$L__BB3_128:
	cvt.s64.s32 	%rd195, %r427;
	add.s64 	%rd196, %rd99, %rd195;
	shl.b64 	%rd197, %rd196, 3;
	add.s64 	%rd198, %rd2, %rd197;
	add.s64 	%rd290, %rd196, %rd3;
	ld.global.f64 	%fd324, [%rd198];
	add.s64 	%rd291, %rd290, 256;
	ld.global.f64 	%fd325, [%rd198+2048];
	add.s64 	%rd292, %rd290, 512;
	ld.global.f64 	%fd326, [%rd198+4096];
	add.s64 	%rd293, %rd290, 768;
	ld.global.f64 	%fd327, [%rd198+6144];
	add.s64 	%rd305, %rd290, 1024;
	ld.global.f64 	%fd339, [%rd198+8192];
	abs.f64 	%fd163, %fd323;
	abs.f64 	%fd164, %fd324;
	setp.lt.f64 	%p12, %fd163, %fd164;
	@%p12 bra 	$L__BB3_130;
	setp.lt.f64 	%p13, %fd164, %fd163;
	setp.lt.s64 	%p14, %rd289, %rd290;
	or.pred  	%p15, %p13, %p14;
	selp.f64 	%fd324, %fd323, %fd324, %p15;
	selp.b64 	%rd290, %rd289, %rd290, %p15;
$L__BB3_130:
	abs.f64 	%fd167, %fd324;
	abs.f64 	%fd168, %fd325;
	setp.lt.f64 	%p16, %fd167, %fd168;
	@%p16 bra 	$L__BB3_132;
	setp.lt.f64 	%p17, %fd168, %fd167;
	setp.lt.s64 	%p18, %rd290, %rd291;
	or.pred  	%p19, %p17, %p18;
	selp.f64 	%fd325, %fd324, %fd325, %p19;
	selp.b64 	%rd291, %rd290, %rd291, %p19;
$L__BB3_132:
	abs.f64 	%fd171, %fd325;
	abs.f64 	%fd172, %fd326;
	setp.lt.f64 	%p20, %fd171, %fd172;
	@%p20 bra 	$L__BB3_134;
	setp.lt.f64 	%p21, %fd172, %fd171;
	setp.lt.s64 	%p22, %rd291, %rd292;
	or.pred  	%p23, %p21, %p22;
	selp.f64 	%fd326, %fd325, %fd326, %p23;
	selp.b64 	%rd292, %rd291, %rd292, %p23;
$L__BB3_134:
	abs.f64 	%fd175, %fd326;
	abs.f64 	%fd176, %fd327;
	setp.lt.f64 	%p24, %fd175, %fd176;
	@%p24 bra 	$L__BB3_136;
	setp.lt.f64 	%p25, %fd176, %fd175;
	setp.lt.s64 	%p26, %rd292, %rd293;
	or.pred  	%p27, %p25, %p26;
	selp.f64 	%fd327, %fd326, %fd327, %p27;
	selp.b64 	%rd293, %rd292, %rd293, %p27;
$L__BB3_136:
	abs.f64 	%fd179, %fd327;
	abs.f64 	%fd180, %fd339;
	setp.lt.f64 	%p28, %fd179, %fd180;
	@%p28 bra 	$L__BB3_138;
	setp.lt.f64 	%p29, %fd180, %fd179;
	setp.lt.s64 	%p30, %rd293, %rd305;
	or.pred  	%p31, %p29, %p30;
	selp.f64 	%fd339, %fd327, %fd339, %p31;
	selp.b64 	%rd305, %rd293, %rd305, %p31;
$L__BB3_138:
	setp.ne.s32 	%p32, %r35, 0;
	bar.sync 	0;
	@%p32 bra 	$L__BB3_140;
	atom.global.add.u32 	%r76, [%rd1+4], 1280;
	add.s32 	%r77, %r76, %r3;
	st.shared.u32 	[_ZN6thrust24THRUST_300001_SM_1000_NS8cuda_cub4core6detail5shmemE+152], %r77;
$L__BB3_140:
	bar.sync 	0;
	ld.shared.u32 	%r427, [_ZN6thrust24THRUST_300001_SM_1000_NS8cuda_cub4core6detail5shmemE+152];
	add.s32 	%r78, %r427, 1280;
	setp.le.s32 	%p33, %r78, %r66;
	mov.f64 	%fd323, %fd339;
	mov.u64 	%rd289, %rd305;
	@%p33 bra 	$L__BB3_128;
$L__BB3_141:
	setp.le.s32 	%p34, %r66, %r427;
	@%p34 bra 	$L__BB3_164;
	sub.s32 	%r40, %r66, %r427;
	setp.ge.s32 	%p35, %r35, %r40;
	@%p35 bra 	$L__BB3_164;
	not.b32 	%r79, %r35;
	add.s32 	%r80, %r66, %r79;
	sub.s32 	%r41, %r80, %r427;
	and.b32  	%r81, %r41, 768;
	setp.eq.s32 	%p36, %r81, 768;
	mov.u32 	%r431, %r35;
	@%p36 bra 	$L__BB3_149;
	add.s32 	%r429, %r35, %r427;
	shr.u32 	%r82, %r41, 8;
	add.s32 	%r83, %r82, 1;
	and.b32  	%r84, %r83, 3;
	neg.s32 	%r428, %r84;
	mov.u32 	%r431, %r35;
$L__BB3_145:
	.pragma "nounroll";
	mov.u64 	%rd122, %rd305;
	mov.f64 	%fd184, %fd339;
	cvt.s64.s32 	%rd200, %r429;
	add.s64 	%rd123, %rd3, %rd200;
	mul.wide.s32 	%rd201, %r429, 8;
	add.s64 	%rd202, %rd2, %rd201;
	ld.global.f64 	%fd185, [%rd202];
	abs.f64 	%fd186, %fd184;
	abs.f64 	%fd187, %fd185;
	setp.lt.f64 	%p37, %fd186, %fd187;
	mov.f64 	%fd339, %fd185;
	mov.u64 	%rd305, %rd123;
	@%p37 bra 	$L__BB3_148;
	setp.lt.f64 	%p38, %fd187, %fd186;
	mov.f64 	%fd339, %fd184;
	mov.u64 	%rd305, %rd122;
	@%p38 bra 	$L__BB3_148;
	setp.lt.s64 	%p39, %rd122, %rd123;
	selp.f64 	%fd339, %fd184, %fd185, %p39;
	min.s64 	%rd305, %rd122, %rd123;
$L__BB3_148:
	add.s32 	%r431, %r431, 256;
	add.s32 	%r429, %r429, 256;
	add.s32 	%r428, %r428, 1;
	setp.ne.s32 	%p40, %r428, 0;
	@%p40 bra 	$L__BB3_145;
$L__BB3_149:
	setp.lt.u32 	%p41, %r41, 768;
	@%p41 bra 	$L__BB3_164;
	add.s32 	%r432, %r431, %r427;
	add.s32 	%r435, %r432, 256;
	add.s32 	%r434, %r432, 512;
	add.s32 	%r433, %r432, 768;
	add.s64 	%rd128, %rd2, 4096;
$L__BB3_151:
	cvt.s64.s32 	%rd203, %r435;
	add.s64 	%rd130, %rd3, %rd203;
	cvt.s64.s32 	%rd204, %r434;
	add.s64 	%rd131, %rd3, %rd204;
	cvt.s64.s32 	%rd205, %r433;
	add.s64 	%rd132, %rd3, %rd205;
	cvt.s64.s32 	%rd206, %r432;
	mul.wide.s32 	%rd207, %r432, 8;
	add.s64 	%rd133, %rd128, %rd207;
	add.s64 	%rd134, %rd3, %rd206;
	ld.global.f64 	%fd193, [%rd133+-4096];
	abs.f64 	%fd194, %fd339;
	abs.f64 	%fd195, %fd193;
	setp.lt.f64 	%p42, %fd194, %fd195;
	mov.f64 	%fd335, %fd193;
	mov.u64 	%rd301, %rd134;
	@%p42 bra 	$L__BB3_154;
	setp.lt.f64 	%p43, %fd195, %fd194;
	mov.f64 	%fd335, %fd339;
	mov.u64 	%rd301, %rd305;
	@%p43 bra 	$L__BB3_154;
	setp.lt.s64 	%p44, %rd305, %rd134;
	selp.f64 	%fd335, %fd339, %fd193, %p44;
	min.s64 	%rd301, %rd305, %rd134;
$L__BB3_154:
	ld.global.f64 	%fd198, [%rd133+-2048];
	abs.f64 	%fd199, %fd335;
	abs.f64 	%fd200, %fd198;
	setp.lt.f64 	%p45, %fd199, %fd200;
	mov.f64 	%fd336, %fd198;
	mov.u64 	%rd302, %rd130;
	@%p45 bra 	$L__BB3_157;
	setp.lt.f64 	%p46, %fd200, %fd199;
	mov.f64 	%fd336, %fd335;
	mov.u64 	%rd302, %rd301;
	@%p46 bra 	$L__BB3_157;
	setp.lt.s64 	%p47, %rd301, %rd130;
	selp.f64 	%fd336, %fd335, %fd198, %p47;
	min.s64 	%rd302, %rd301, %rd130;
$L__BB3_157:
	ld.global.f64 	%fd203, [%rd133];
	abs.f64 	%fd204, %fd336;
	abs.f64 	%fd205, %fd203;
	setp.lt.f64 	%p48, %fd204, %fd205;
	mov.f64 	%fd337, %fd203;
	mov.u64 	%rd303, %rd131;
	@%p48 bra 	$L__BB3_160;
	setp.lt.f64 	%p49, %fd205, %fd204;
	mov.f64 	%fd337, %fd336;
	mov.u64 	%rd303, %rd302;
	@%p49 bra 	$L__BB3_160;
	setp.lt.s64 	%p50, %rd302, %rd131;
	selp.f64 	%fd337, %fd336, %fd203, %p50;
	min.s64 	%rd303, %rd302, %rd131;
$L__BB3_160:
	ld.global.f64 	%fd208, [%rd133+2048];
	abs.f64 	%fd209, %fd337;
	abs.f64 	%fd210, %fd208;
	setp.lt.f64 	%p51, %fd209, %fd210;
	mov.f64 	%fd339, %fd208;
	mov.u64 	%rd305, %rd132;
	@%p51 bra 	$L__BB3_163;
	setp.lt.f64 	%p52, %fd210, %fd209;
	mov.f64 	%fd339, %fd337;
	mov.u64 	%rd305, %rd303;
	@%p52 bra 	$L__BB3_163;
	setp.lt.s64 	%p53, %rd303, %rd132;
	selp.f64 	%fd339, %fd337, %fd208, %p53;
	min.s64 	%rd305, %rd303, %rd132;
$L__BB3_163:
	add.s32 	%r431, %r431, 1024;
	add.s32 	%r435, %r435, 1024;
	add.s32 	%r434, %r434, 1024;
	add.s32 	%r433, %r433, 1024;
	add.s32 	%r432, %r432, 1024;
	setp.lt.s32 	%p54, %r431, %r40;
	@%p54 bra 	$L__BB3_151;
$L__BB3_164:
	// begin inline asm
	mov.u32 %r85, %laneid;
	// end inline asm
	mov.b64 	%rd208, %fd339;
	mov.b64 	{%r87, %r92}, %rd208;
	mov.b32 	%r103, 1;
	mov.b32 	%r104, 31;
	mov.b32 	%r105, -1;
	// begin inline asm
	shfl.sync.down.b32 %r86, %r87, %r103, %r104, %r105;
	// end inline asm
	// begin inline asm
	shfl.sync.down.b32 %r91, %r92, %r103, %r104, %r105;
	// end inline asm
	mov.b64 	%rd209, {%r86, %r91};
	mov.b64 	%fd214, %rd209;
	mov.b64 	{%r97, %r102}, %rd305;
	// begin inline asm
	shfl.sync.down.b32 %r96, %r97, %r103, %r104, %r105;
	// end inline asm
	// begin inline asm
	shfl.sync.down.b32 %r101, %r102, %r103, %r104, %r105;
	// end inline asm
	mov.b64 	%rd144, {%r96, %r101};
	setp.gt.s32 	%p55, %r85, 30;
	mov.f64 	%fd340, %fd339;
	mov.u64 	%rd306, %rd305;
	@%p55 bra 	$L__BB3_168;
	abs.f64 	%fd215, %fd339;
	abs.f64 	%fd216, %fd214;
	setp.lt.f64 	%p56, %fd215, %fd216;
	mov.f64 	%fd340, %fd214;
	mov.u64 	%rd306, %rd144;
	@%p56 bra 	$L__BB3_168;
	setp.lt.f64 	%p57, %fd216, %fd215;
	mov.f64 	%fd340, %fd339;
	mov.u64 	%rd306, %rd305;
	@%p57 bra 	$L__BB3_168;
	setp.lt.s64 	%p58, %rd305, %rd144;
	selp.f64 	%fd340, %fd339, %fd214, %p58;
	min.s64 	%rd306, %rd305, %rd144;
$L__BB3_168:
	mov.b64 	%rd210, %fd340;
	mov.b64 	{%r107, %r112}, %rd210;
	mov.b32 	%r123, 2;
	mov.b32 	%r124, 31;
	mov.b32 	%r125, -1;
	// begin inline asm
	shfl.sync.down.b32 %r106, %r107, %r123, %r124, %r125;
	// end inline asm
	// begin inline asm
	shfl.sync.down.b32 %r111, %r112, %r123, %r124, %r125;
	// end inline asm
	mov.b64 	%rd211, {%r106, %r111};
	mov.b64 	%fd219, %rd211;
	mov.b64 	{%r117, %r122}, %rd306;
	// begin inline asm
	shfl.sync.down.b32 %r116, %r117, %r123, %r124, %r125;
	// end inline asm
	// begin inline asm
	shfl.sync.down.b32 %r121, %r122, %r123, %r124, %r125;
	// end inline asm
	mov.b64 	%rd147, {%r116, %r121};
	setp.gt.s32 	%p59, %r85, 29;
	mov.f64 	%fd341, %fd340;
	mov.u64 	%rd307, %rd306;
	@%p59 bra 	$L__BB3_172;
	abs.f64 	%fd220, %fd340;
	abs.f64 	%fd221, %fd219;
	setp.lt.f64 	%p60, %fd220, %fd221;
	mov.f64 	%fd341, %fd219;
	mov.u64 	%rd307, %rd147;
	@%p60 bra 	$L__BB3_172;
	setp.lt.f64 	%p61, %fd221, %fd220;
	mov.f64 	%fd341, %fd340;
	mov.u64 	%rd307, %rd306;
	@%p61 bra 	$L__BB3_172;
	setp.lt.s64 	%p62, %rd306, %rd147;
	selp.f64 	%fd341, %fd340, %fd219, %p62;
	min.s64 	%rd307, %rd306, %rd147;
$L__BB3_172:
	mov.b64 	%rd212, %fd341;
	mov.b64 	{%r127, %r132}, %rd212;
	mov.b32 	%r143, 4;
	mov.b32 	%r144, 31;
	mov.b32 	%r145, -1;
	// begin inline asm
	shfl.sync.down.b32 %r126, %r127, %r143, %r144, %r145;
	// end inline asm
	// begin inline asm
	shfl.sync.down.b32 %r131, %r132, %r143, %r144, %r145;
	// end inline asm
	mov.b64 	%rd213, {%r126, %r131};
	mov.b64 	%fd224, %rd213;
	mov.b64 	{%r137, %r142}, %rd307;
	// begin inline asm
	shfl.sync.down.b32 %r136, %r137, %r143, %r144, %r145;
	// end inline asm
	// begin inline asm
	shfl.sync.down.b32 %r141, %r142, %r143, %r144, %r145;
	// end inline asm
	mov.b64 	%rd150, {%r136, %r141};
	setp.gt.s32 	%p63, %r85, 27;
	mov.f64 	%fd342, %fd341;
	mov.u64 	%rd308, %rd307;
	@%p63 bra 	$L__BB3_176;
	abs.f64 	%fd225, %fd341;
	abs.f64 	%fd226, %fd224;
	setp.lt.f64 	%p64, %fd225, %fd226;
	mov.f64 	%fd342, %fd224;
	mov.u64 	%rd308, %rd150;
	@%p64 bra 	$L__BB3_176;
	setp.lt.f64 	%p65, %fd226, %fd225;
	mov.f64 	%fd342, %fd341;
	mov.u64 	%rd308, %rd307;
	@%p65 bra 	$L__BB3_176;
	setp.lt.s64 	%p66, %rd307, %rd150;
	selp.f64 	%fd342, %fd341, %fd224, %p66;
	min.s64 	%rd308, %rd307, %rd150;
$L__BB3_176:
	mov.b64 	%rd214, %fd342;
	mov.b64 	{%r147, %r152}, %rd214;
	mov.b32 	%r163, 8;
	mov.b32 	%r164, 31;
	mov.b32 	%r165, -1;
	// begin inline asm
	shfl.sync.down.b32 %r146, %r147, %r163, %r164, %r165;
	// end inline asm
	// begin inline asm
	shfl.sync.down.b32 %r151, %r152, %r163, %r164, %r165;
	// end inline asm
	mov.b64 	%rd215, {%r146, %r151};
	mov.b64 	%fd229, %rd215;
	mov.b64 	{%r157, %r162}, %rd308;
	// begin inline asm
	shfl.sync.down.b32 %r156, %r157, %r163, %r164, %r165;
	// end inline asm
	// begin inline asm
	shfl.sync.down.b32 %r161, %r162, %r163, %r164, %r165;
	// end inline asm
	mov.b64 	%rd153, {%r156, %r161};
	setp.gt.s32 	%p67, %r85, 23;
	mov.f64 	%fd343, %fd342;
	mov.u64 	%rd309, %rd308;
	@%p67 bra 	$L__BB3_180;
	abs.f64 	%fd230, %fd342;
	abs.f64 	%fd231, %fd229;
	setp.lt.f64 	%p68, %fd230, %fd231;
	mov.f64 	%fd343, %fd229;
	mov.u64 	%rd309, %rd153;
	@%p68 bra 	$L__BB3_180;
	setp.lt.f64 	%p69, %fd231, %fd230;
	mov.f64 	%fd343, %fd342;
	mov.u64 	%rd309, %rd308;
	@%p69 bra 	$L__BB3_180;
	setp.lt.s64 	%p70, %rd308, %rd153;
	selp.f64 	%fd343, %fd342, %fd229, %p70;
	min.s64 	%rd309, %rd308, %rd153;
$L__BB3_180:
	mov.b64 	%rd216, %fd343;
	mov.b64 	{%r167, %r172}, %rd216;
	mov.b32 	%r183, 16;
	mov.b32 	%r184, 31;
	mov.b32 	%r185, -1;
	// begin inline asm
	shfl.sync.down.b32 %r166, %r167, %r183, %r184, %r185;
	// end inline asm
	// begin inline asm
	shfl.sync.down.b32 %r171, %r172, %r183, %r184, %r185;
	// end inline asm
	mov.b64 	%rd217, {%r166, %r171};
	mov.b64 	%fd234, %rd217;
	mov.b64 	{%r177, %r182}, %rd309;
	// begin inline asm
	shfl.sync.down.b32 %r176, %r177, %r183, %r184, %r185;
	// end inline asm
	// begin inline asm
	shfl.sync.down.b32 %r181, %r182, %r183, %r184, %r185;
	// end inline asm
	mov.b64 	%rd156, {%r176, %r181};
	setp.gt.s32 	%p71, %r85, 15;
	mov.f64 	%fd351, %fd343;
	mov.u64 	%rd317, %rd309;
	@%p71 bra 	$L__BB3_184;
	abs.f64 	%fd235, %fd343;
	abs.f64 	%fd236, %fd234;
	setp.lt.f64 	%p72, %fd235, %fd236;
	mov.f64 	%fd351, %fd234;
	mov.u64 	%rd317, %rd156;
	@%p72 bra 	$L__BB3_184;
	setp.lt.f64 	%p73, %fd236, %fd235;
	mov.f64 	%fd351, %fd343;
	mov.u64 	%rd317, %rd309;
	@%p73 bra 	$L__BB3_184;
	setp.lt.s64 	%p74, %rd309, %rd156;
	selp.f64 	%fd351, %fd343, %fd234, %p74;
	min.s64 	%rd317, %rd309, %rd156;
$L__BB3_184:
	setp.ne.s32 	%p75, %r85, 0;
	@%p75 bra 	$L__BB3_186;
	shr.u32 	%r186, %r35, 1;
	and.b32  	%r187, %r186, 496;
	mov.u32 	%r188, _ZN6thrust24THRUST_300001_SM_1000_NS8cuda_cub4core6detail5shmemE;
	add.s32 	%r189, %r188, %r187;
	st.shared.f64 	[%r189+8], %fd351;
	st.shared.u64 	[%r189+16], %rd317;
$L__BB3_186:
	bar.sync 	0;
	setp.ne.s32 	%p76, %r35, 0;
	@%p76 bra 	$L__BB3_208;
	ld.shared.f64 	%fd239, [_ZN6thrust24THRUST_300001_SM_1000_NS8cuda_cub4core6detail5shmemE+24];
	ld.shared.u64 	%rd159, [_ZN6thrust24THRUST_300001_SM_1000_NS8cuda_cub4core6detail5shmemE+32];
	abs.f64 	%fd240, %fd351;
	abs.f64 	%fd241, %fd239;
	setp.lt.f64 	%p77, %fd240, %fd241;
	mov.f64 	%fd345, %fd239;
	mov.u64 	%rd311, %rd159;
	@%p77 bra 	$L__BB3_190;
	setp.lt.f64 	%p78, %fd241, %fd240;
	mov.f64 	%fd345, %fd351;
	mov.u64 	%rd311, %rd317;
	@%p78 bra 	$L__BB3_190;
	setp.lt.s64 	%p79, %rd317, %rd159;
	selp.f64 	%fd345, %fd351, %fd239, %p79;
	min.s64 	%rd311, %rd317, %rd159;
$L__BB3_190:
	ld.shared.f64 	%fd244, [_ZN6thrust24THRUST_300001_SM_1000_NS8cuda_cub4core6detail5shmemE+40];
	ld.shared.u64 	%rd162, [_ZN6thrust24THRUST_300001_SM_1000_NS8cuda_cub4core6detail5shmemE+48];
	abs.f64 	%fd245, %fd345;
	abs.f64 	%fd246, %fd244;
	setp.lt.f64 	%p80, %fd245, %fd246;
	mov.f64 	%fd346, %fd244;
	mov.u64 	%rd312, %rd162;
	@%p80 bra 	$L__BB3_193;
	setp.lt.f64 	%p81, %fd246, %fd245;
	mov.f64 	%fd346, %fd345;
	mov.u64 	%rd312, %rd311;
	@%p81 bra 	$L__BB3_193;
	setp.lt.s64 	%p82, %rd311, %rd162;
	selp.f64 	%fd346, %fd345, %fd244, %p82;
	min.s64 	%rd312, %rd311, %rd162;
$L__BB3_193:
	ld.shared.f64 	%fd249, [_ZN6thrust24THRUST_300001_SM_1000_NS8cuda_cub4core6detail5shmemE+56];
	ld.shared.u64 	%rd165, [_ZN6thrust24THRUST_300001_SM_1000_NS8cuda_cub4core6detail5shmemE+64];
	abs.f64 	%fd250, %fd346;
	abs.f64 	%fd251, %fd249;
	setp.lt.f64 	%p83, %fd250, %fd251;
	mov.f64 	%fd347, %fd249;
	mov.u64 	%rd313, %rd165;
	@%p83 bra 	$L__BB3_196;
	setp.lt.f64 	%p84, %fd251, %fd250;
	mov.f64 	%fd347, %fd346;
	mov.u64 	%rd313, %rd312;
	@%p84 bra 	$L__BB3_196;
	setp.lt.s64 	%p85, %rd312, %rd165;
	selp.f64 	%fd347, %fd346, %fd249, %p85;
	min.s64 	%rd313, %rd312, %rd165;
$L__BB3_196:
	ld.shared.f64 	%fd254, [_ZN6thrust24THRUST_300001_SM_1000_NS8cuda_cub4core6detail5shmemE+72];
	ld.shared.u64 	%rd168, [_ZN6thrust24THRUST_300001_SM_1000_NS8cuda_cub4core6detail5shmemE+80];
	abs.f64 	%fd255, %fd347;
	abs.f64 	%fd256, %fd254;
	setp.lt.f64 	%p86, %fd255, %fd256;
	mov.f64 	%fd348, %fd254;
	mov.u64 	%rd314, %rd168;
	@%p86 bra 	$L__BB3_199;
	setp.lt.f64 	%p87, %fd256, %fd255;
	mov.f64 	%fd348, %fd347;
	mov.u64 	%rd314, %rd313;
	@%p87 bra 	$L__BB3_199;
	setp.lt.s64 	%p88, %rd313, %rd168;
	selp.f64 	%fd348, %fd347, %fd254, %p88;
	min.s64 	%rd314, %rd313, %rd168;
$L__BB3_199:
	ld.shared.f64 	%fd259, [_ZN6thrust24THRUST_300001_SM_1000_NS8cuda_cub4core6detail5shmemE+88];
	ld.shared.u64 	%rd171, [_ZN6thrust24THRUST_300001_SM_1000_NS8cuda_cub4core6detail5shmemE+96];
	abs.f64 	%fd260, %fd348;
	abs.f64 	%fd261, %fd259;
	setp.lt.f64 	%p89, %fd260, %fd261;
	mov.f64 	%fd349, %fd259;
	mov.u64 	%rd315, %rd171;
	@%p89 bra 	$L__BB3_202;
	setp.lt.f64 	%p90, %fd261, %fd260;
	mov.f64 	%fd349, %fd348;
	mov.u64 	%rd315, %rd314;
	@%p90 bra 	$L__BB3_202;
	setp.lt.s64 	%p91, %rd314, %rd171;
	selp.f64 	%fd349, %fd348, %fd259, %p91;
	min.s64 	%rd315, %rd314, %rd171;
$L__BB3_202:
	ld.shared.f64 	%fd264, [_ZN6thrust24THRUST_300001_SM_1000_NS8cuda_cub4core6detail5shmemE+104];
	ld.shared.u64 	%rd174, [_ZN6thrust24THRUST_300001_SM_1000_NS8cuda_cub4core6detail5shmemE+112];
	abs.f64 	%fd265, %fd349;
	abs.f64 	%fd266, %fd264;
	setp.lt.f64 	%p92, %fd265, %fd266;
	mov.f64 	%fd350, %fd264;
	mov.u64 	%rd316, %rd174;
	@%p92 bra 	$L__BB3_205;
	setp.lt.f64 	%p93, %fd266, %fd265;
	mov.f64 	%fd350, %fd349;
	mov.u64 	%rd316, %rd315;
	@%p93 bra 	$L__BB3_205;
	setp.lt.s64 	%p94, %rd315, %rd174;
	selp.f64 	%fd350, %fd349, %fd264, %p94;
	min.s64 	%rd316, %rd315, %rd174;
$L__BB3_205:
	ld.shared.f64 	%fd269, [_ZN6thrust24THRUST_300001_SM_1000_NS8cuda_cub4core6detail5shmemE+120];
	ld.shared.u64 	%rd177, [_ZN6thrust24THRUST_300001_SM_1000_NS8cuda_cub4core6detail5shmemE+128];
	abs.f64 	%fd270, %fd350;
	abs.f64 	%fd271, %fd269;
	setp.lt.f64 	%p95, %fd270, %fd271;
	mov.u64 	%rd317, %rd177;
	mov.f64 	%fd351, %fd269;
	@%p95 bra 	$L__BB3_208;
	setp.lt.f64 	%p96, %fd271, %fd270;
	mov.u64 	%rd317, %rd316;
	mov.f64 	%fd351, %fd350;
	@%p96 bra 	$L__BB3_208;
	setp.lt.s64 	%p97, %rd316, %rd177;
	selp.f64 	%fd351, %fd350, %fd269, %p97;
	min.s64 	%rd317, %rd316, %rd177;
$L__BB3_208:
	mov.u32 	%r415, %tid.x;
	setp.ne.s32 	%p214, %r415, 0;
	@%p214 bra 	$L__BB3_210;
	ld.param.u64 	%rd254, [_ZN6thrust24THRUST_300001_SM_1000_NS8cuda_cub4core6detail13_kernel_agentINS1_8__reduce11ReduceAgentINS0_12zip_iteratorIN4cuda3std3__45tupleIJNS0_10device_ptrIdEENS0_17counting_iteratorIlNS0_11use_defaultESF_SF_EEEEEEEPNSB_IJdlEEESJ_iNS1_9__extrema9arg_max_fIdl10comparatorEEEEJSI_SK_iN3cub18CUB_300001_SM_100013GridEvenShareIiEENSR_9GridQueueIjEESO_EEEvDpT0__param_1];
	cvta.to.global.u64 	%rd251, %rd254;
	mul.wide.u32 	%rd252, %r1, 16;
	add.s64 	%rd253, %rd251, %rd252;
	st.global.f64 	[%rd253], %fd351;
	st.global.u64 	[%rd253+8], %rd317;
$L__BB3_210:
	ret;

}
	// .globl	_ZN6thrust24THRUST_300001_SM_1000_NS8cuda_cub4core6detail13_kernel_agentINS1_8__reduce10DrainAgentIiEEJN3cub18CUB_300001_SM_10009GridQueueIjEEiEEEvDpT0_
.visible .entry _ZN6thrust24THRUST_300001_SM_1000_NS8cuda_cub4core6detail13_kernel_agentINS1_8__reduce10DrainAgentIiEEJN3cub18CUB_300001_SM_10009GridQueueIjEEiEEEvDpT0_(
	.param .align 8 .b8 _ZN6thrust24THRUST_300001_SM_1000_NS8cuda_cub4core6detail13_kernel_agentINS1_8__reduce10DrainAgentIiEEJN3cub18CUB_300001_SM_10009GridQueueIjEEiEEEvDpT0__param_0[8],
	.param .u32 _ZN6thrust24THRUST_300001_SM_1000_NS8cuda_cub4core6detail13_kernel_agentINS1_8__reduce10DrainAgentIiEEJN3cub18CUB_300001_SM_10009GridQueueIjEEiEEEvDpT0__param_1
)
.maxntid 1
{
	.reg .b32 	%r<3>;
	.reg .b64 	%rd<3>;

	ld.param.u64 	%rd1, [_ZN6thrust24THRUST_300001_SM_1000_NS8cuda_cub4core6detail13_kernel_agentINS1_8__reduce10DrainAgentIiEEJN3cub18CUB_300001_SM_10009GridQueueIjEEiEEEvDpT0__param_0];
	ld.param.u32 	%r1, [_ZN6thrust24THRUST_300001_SM_1000_NS8cuda_cub4core6detail13_kernel_agentINS1_8__reduce10DrainAgentIiEEJN3cub18CUB_300001_SM_10009GridQueueIjEEiEEEvDpT0__param_1];
	cvta.to.global.u64 	%rd2, %rd1;
	st.global.u32 	[%rd2], %r1;
	mov.b32 	%r2, 0;
	st.global.u32 	[%rd2+4], %r2;
	ret;

}
	// .globl	_ZN6thrust24THRUST_300001_SM_1000_NS8cuda_cub4core6detail13_kernel_agentINS1_8__reduce11ReduceAgentIPN4cuda3std3__45tupleIJdlEEESC_SB_iNS1_9__extrema9arg_max_fIdl10comparatorEEEEJSC_SC_iSG_EEEvDpT0_
.visible .entry _ZN6thrust24THRUST_300001_SM_1000_NS8cuda_cub4core6detail13_kernel_agentINS1_8__reduce11ReduceAgentIPN4cuda3std3__45tupleIJdlEEESC_SB_iNS1_9__extrema9arg_max_fIdl10comparatorEEEEJSC_SC_iSG_EEEvDpT0_(
	.param .u64 .ptr .align 1 _ZN6thrust24THRUST_300001_SM_1000_NS8cuda_cub4core6detail13_kernel_agentINS1_8__reduce11ReduceAgentIPN4cuda3std3__45tupleIJdlEEESC_SB_iNS1_9__extrema9arg_max_fIdl10comparatorEEEEJSC_SC_iSG_EEEvDpT0__param_0,
	.param .u64 .ptr .align 1 _ZN6thrust24THRUST_300001_SM_1000_NS8cuda_cub4core6detail13_kernel_agentINS1_8__reduce11ReduceAgentIPN4cuda3std3__45tupleIJdlEEESC_SB_iNS1_9__extrema9arg_max_fIdl10comparatorEEEEJSC_SC_iSG_EEEvDpT0__param_1,
	.param .u32 _ZN6thrust24THRUST_300001_SM_1000_NS8cuda_cub4core6detail13_kernel_agentINS1_8__reduce11ReduceAgentIPN4cuda3std3__45tupleIJdlEEESC_SB_iNS1_9__extrema9arg_max_fIdl10comparatorEEEEJSC_SC_iSG_EEEvDpT0__param_2,
	.param .align 1 .b8 _ZN6thrust24THRUST_300001_SM_1000_NS8cuda_cub4core6detail13_kernel_agentINS1_8__reduce11ReduceAgentIPN4cuda3std3__45tupleIJdlEEESC_SB_iNS1_9__extrema9arg_max_fIdl10comparatorEEEEJSC_SC_iSG_EEEvDpT0__param_3[1]
)
.maxntid 256
{
	.reg .pred 	%p<222>;
	.reg .b32 	%r<390>;
	.reg .b64 	%rd<395>;
	.reg .b64 	%fd<358>;

	ld.param.u32 	%r37, [_ZN6thrust24THRUST_300001_SM_1000_NS8cuda_cub4core6detail13_kernel_agentINS1_8__reduce11ReduceAgentIPN4cuda3std3__45tupleIJdlEEESC_SB_iNS1_9__extrema9arg_max_fIdl10comparatorEEEEJSC_SC_iSG_EEEvDpT0__param_2];
	setp.eq.s32 	%p1, %r37, 0;
	@%p1 bra 	$L__BB5_211;
	setp.gt.s32 	%p2, %r37, 1279;
	@%p2 bra 	$L__BB5_121;
	mov.u32 	%r1, %tid.x;
	setp.ge.s32 	%p105, %r1, %r37;
	mov.f64 	%fd301, 0d0000000000000000;
	mov.b64 	%rd337, 0;
	mov.u32 	%r380, %r1;
	@%p105 bra 	$L__BB5_4;
	ld.param.u64 	%rd323, [_ZN6thrust24THRUST_300001_SM_1000_NS8cuda_cub4core6detail13_kernel_agentINS1_8__reduce11ReduceAgentIPN4cuda3std3__45tupleIJdlEEESC_SB_iNS1_9__extrema9arg_max_fIdl10comparatorEEEEJSC_SC_iSG_EEEvDpT0__param_0];
	mul.wide.u32 	%rd273, %r1, 16;
	add.s64 	%rd270, %rd323, %rd273;
	// begin inline asm
	ld.global.nc.u64 %rd269, [%rd270];
	// end inline asm
	add.s64 	%rd272, %rd270, 8;
	// begin inline asm
	ld.global.nc.u64 %rd337, [%rd272];
	// end inline asm
	mov.b64 	%fd301, %rd269;
	add.s32 	%r380, %r1, 256;
$L__BB5_4:
	setp.ge.s32 	%p106, %r380, %r37;
	@%p106 bra 	$L__BB5_25;
	not.b32 	%r153, %r380;
	add.s32 	%r4, %r37, %r153;
	and.b32  	%r154, %r4, 768;
	setp.eq.s32 	%p107, %r154, 768;
	@%p107 bra 	$L__BB5_11;
	ld.param.u64 	%rd324, [_ZN6thrust24THRUST_300001_SM_1000_NS8cuda_cub4core6detail13_kernel_agentINS1_8__reduce11ReduceAgentIPN4cuda3std3__45tupleIJdlEEESC_SB_iNS1_9__extrema9arg_max_fIdl10comparatorEEEEJSC_SC_iSG_EEEvDpT0__param_0];
	mul.wide.u32 	%rd275, %r380, 16;
	add.s64 	%rd328, %rd324, %rd275;
	shr.u32 	%r155, %r4, 8;
	add.s32 	%r156, %r155, 1;
	and.b32  	%r157, %r156, 3;
	neg.s32 	%r378, %r157;
$L__BB5_7:
	.pragma "nounroll";
	mov.u64 	%rd5, %rd337;
	mov.f64 	%fd3, %fd301;
	// begin inline asm
	ld.global.nc.u64 %rd276, [%rd328];
	// end inline asm
	add.s64 	%rd279, %rd328, 8;
	// begin inline asm
	ld.global.nc.u64 %rd278, [%rd279];
	// end inline asm
	mov.b64 	%fd4, %rd276;
	abs.f64 	%fd5, %fd3;
	abs.f64 	%fd6, %fd4;
	setp.lt.f64 	%p108, %fd5, %fd6;
	mov.u64 	%rd337, %rd278;
	mov.f64 	%fd301, %fd4;
	@%p108 bra 	$L__BB5_10;
	setp.lt.f64 	%p109, %fd6, %fd5;
	mov.u64 	%rd337, %rd5;
	mov.f64 	%fd301, %fd3;
	@%p109 bra 	$L__BB5_10;
	setp.lt.s64 	%p110, %rd5, %rd278;
	min.s64 	%rd337, %rd5, %rd278;
	selp.f64 	%fd301, %fd3, %fd4, %p110;
$L__BB5_10:
	add.s32 	%r380, %r380, 256;
	add.s64 	%rd328, %rd328, 4096;
	add.s32 	%r378, %r378, 1;
	setp.ne.s32 	%p111, %r378, 0;
	@%p111 bra 	$L__BB5_7;
$L__BB5_11:
	setp.lt.u32 	%p112, %r4, 768;
	@%p112 bra 	$L__BB5_25;
$L__BB5_12:
	ld.param.u64 	%rd325, [_ZN6thrust24THRUST_300001_SM_1000_NS8cuda_cub4core6detail13_kernel_agentINS1_8__reduce11ReduceAgentIPN4cuda3std3__45tupleIJdlEEESC_SB_iNS1_9__extrema9arg_max_fIdl10comparatorEEEEJSC_SC_iSG_EEEvDpT0__param_0];
	mul.wide.s32 	%rd284, %r380, 16;
	add.s64 	%rd281, %rd325, %rd284;
	// begin inline asm
	ld.global.nc.u64 %rd280, [%rd281];
	// end inline asm
	add.s64 	%rd283, %rd281, 8;
	// begin inline asm
	ld.global.nc.u64 %rd282, [%rd283];
	// end inline asm
	mov.b64 	%fd12, %rd280;
	abs.f64 	%fd13, %fd301;
	abs.f64 	%fd14, %fd12;
	setp.lt.f64 	%p113, %fd13, %fd14;
	mov.u64 	%rd334, %rd282;
	mov.f64 	%fd298, %fd12;
	@%p113 bra 	$L__BB5_15;
	setp.lt.f64 	%p114, %fd14, %fd13;
	mov.u64 	%rd334, %rd337;
	mov.f64 	%fd298, %fd301;
	@%p114 bra 	$L__BB5_15;
	setp.lt.s64 	%p115, %rd337, %rd282;
	min.s64 	%rd334, %rd337, %rd282;
	selp.f64 	%fd298, %fd301, %fd12, %p115;
$L__BB5_15:
	add.s64 	%rd286, %rd281, 4096;
	// begin inline asm
	ld.global.nc.u64 %rd285, [%rd286];
	// end inline asm
	add.s64 	%rd288, %rd281, 4104;
	// begin inline asm
	ld.global.nc.u64 %rd287, [%rd288];
	// end inline asm
	mov.b64 	%fd17, %rd285;
	abs.f64 	%fd18, %fd298;
	abs.f64 	%fd19, %fd17;
	setp.lt.f64 	%p116, %fd18, %fd19;
	mov.u64 	%rd335, %rd287;
	mov.f64 	%fd299, %fd17;
	@%p116 bra 	$L__BB5_18;
	setp.lt.f64 	%p117, %fd19, %fd18;
	mov.u64 	%rd335, %rd334;
	mov.f64 	%fd299, %fd298;
	@%p117 bra 	$L__BB5_18;
	setp.lt.s64 	%p118, %rd334, %rd287;
	min.s64 	%rd335, %rd334, %rd287;
	selp.f64 	%fd299, %fd298, %fd17, %p118;
$L__BB5_18:
	add.s64 	%rd290, %rd281, 8192;
	// begin inline asm
	ld.global.nc.u64 %rd289, [%rd290];
	// end inline asm
	add.s64 	%rd292, %rd281, 8200;
	// begin inline asm
	ld.global.nc.u64 %rd291, [%rd292];
	// end inline asm
	mov.b64 	%fd22, %rd289;
	abs.f64 	%fd23, %fd299;
	abs.f64 	%fd24, %fd22;
	setp.lt.f64 	%p119, %fd23, %fd24;
	mov.u64 	%rd336, %rd291;
	mov.f64 	%fd300, %fd22;
	@%p119 bra 	$L__BB5_21;
	setp.lt.f64 	%p120, %fd24, %fd23;
	mov.u64 	%rd336, %rd335;
	mov.f64 	%fd300, %fd299;
	@%p120 bra 	$L__BB5_21;
	setp.lt.s64 	%p121, %rd335, %rd291;
	min.s64 	%rd336, %rd335, %rd291;
	selp.f64 	%fd300, %fd299, %fd22, %p121;
$L__BB5_21:
	add.s64 	%rd294, %rd281, 12288;
	// begin inline asm
	ld.global.nc.u64 %rd293, [%rd294];
	// end inline asm
	add.s64 	%rd296, %rd281, 12296;
	// begin inline asm
	ld.global.nc.u64 %rd295, [%rd296];
	// end inline asm
	mov.b64 	%fd27, %rd293;
	abs.f64 	%fd28, %fd300;
	abs.f64 	%fd29, %fd27;
	setp.lt.f64 	%p122, %fd28, %fd29;
	mov.u64 	%rd337, %rd295;
	mov.f64 	%fd301, %fd27;
	@%p122 bra 	$L__BB5_24;
	setp.lt.f64 	%p123, %fd29, %fd28;
	mov.u64 	%rd337, %rd336;
	mov.f64 	%fd301, %fd300;
	@%p123 bra 	$L__BB5_24;
	setp.lt.s64 	%p124, %rd336, %rd295;
	min.s64 	%rd337, %rd336, %rd295;
	selp.f64 	%fd301, %fd300, %fd27, %p124;
$L__BB5_24:
	add.s32 	%r380, %r380, 1024;
	setp.lt.s32 	%p125, %r380, %r37;
	@%p125 bra 	$L__BB5_12;
$L__BB5_25:
	setp.lt.s32 	%p126, %r37, 256;
	@%p126 bra 	$L__BB5_70;
	// begin inline asm
	mov.u32 %r271, %laneid;
	// end inline asm
	mov.b64 	%rd307, %fd301;
	mov.b64 	{%r273, %r278}, %rd307;
	mov.b32 	%r289, 1;
	mov.b32 	%r290, 31;
	mov.b32 	%r291, -1;
	// begin inline asm
	shfl.sync.down.b32 %r272, %r273, %r289, %r290, %r291;
	// end inline asm
	// begin inline asm
	shfl.sync.down.b32 %r277, %r278, %r289, %r290, %r291;
	// end inline asm
	mov.b64 	%rd308, {%r272, %r277};
	mov.b64 	%fd33, %rd308;
	mov.b64 	{%r283, %r288}, %rd337;
	// begin inline asm
	shfl.sync.down.b32 %r282, %r283, %r289, %r290, %r291;
	// end inline asm
	// begin inline asm
	shfl.sync.down.b32 %r287, %r288, %r289, %r290, %r291;
	// end inline asm
	mov.b64 	%rd27, {%r282, %r287};
	setp.gt.s32 	%p178, %r271, 30;
	mov.u64 	%rd339, %rd337;
	mov.f64 	%fd303, %fd301;
	@%p178 bra 	$L__BB5_30;
	abs.f64 	%fd34, %fd301;
	abs.f64 	%fd35, %fd33;
	setp.lt.f64 	%p179, %fd34, %fd35;
	mov.u64 	%rd339, %rd27;
	mov.f64 	%fd303, %fd33;
	@%p179 bra 	$L__BB5_30;
	setp.lt.f64 	%p180, %fd35, %fd34;
	mov.u64 	%rd339, %rd337;
	mov.f64 	%fd303, %fd301;
	@%p180 bra 	$L__BB5_30;
	setp.lt.s64 	%p181, %rd337, %rd27;
	min.s64 	%rd339, %rd337, %rd27;
	selp.f64 	%fd303, %fd301, %fd33, %p181;
$L__BB5_30:
	mov.b64 	%rd309, %fd303;
	mov.b64 	{%r293, %r298}, %rd309;
	mov.b32 	%r309, 2;
	mov.b32 	%r310, 31;
	mov.b32 	%r311, -1;
	// begin inline asm
	shfl.sync.down.b32 %r292, %r293, %r309, %r310, %r311;
	// end inline asm
	// begin inline asm
	shfl.sync.down.b32 %r297, %r298, %r309, %r310, %r311;
	// end inline asm
	mov.b64 	%rd310, {%r292, %r297};
	mov.b64 	%fd38, %rd310;
	mov.b64 	{%r303, %r308}, %rd339;
	// begin inline asm
	shfl.sync.down.b32 %r302, %r303, %r309, %r310, %r311;
	// end inline asm
	// begin inline asm
	shfl.sync.down.b32 %r307, %r308, %r309, %r310, %r311;
	// end inline asm
	mov.b64 	%rd30, {%r302, %r307};
	setp.gt.s32 	%p182, %r271, 29;
	mov.u64 	%rd340, %rd339;
	mov.f64 	%fd304, %fd303;
	@%p182 bra 	$L__BB5_34;
	abs.f64 	%fd39, %fd303;
	abs.f64 	%fd40, %fd38;
	setp.lt.f64 	%p183, %fd39, %fd40;
	mov.u64 	%rd340, %rd30;
	mov.f64 	%fd304, %fd38;
	@%p183 bra 	$L__BB5_34;
	setp.lt.f64 	%p184, %fd40, %fd39;
	mov.u64 	%rd340, %rd339;
	mov.f64 	%fd304, %fd303;
	@%p184 bra 	$L__BB5_34;
	setp.lt.s64 	%p185, %rd339, %rd30;
	min.s64 	%rd340, %rd339, %rd30;
	selp.f64 	%fd304, %fd303, %fd38, %p185;
$L__BB5_34:
	mov.b64 	%rd311, %fd304;
	mov.b64 	{%r313, %r318}, %rd311;
	mov.b32 	%r329, 4;
	mov.b32 	%r330, 31;
	mov.b32 	%r331, -1;
	// begin inline asm
	shfl.sync.down.b32 %r312, %r313, %r329, %r330, %r331;
	// end inline asm
	// begin inline asm
	shfl.sync.down.b32 %r317, %r318, %r329, %r330, %r331;
	// end inline asm
	mov.b64 	%rd312, {%r312, %r317};
	mov.b64 	%fd43, %rd312;
	mov.b64 	{%r323, %r328}, %rd340;
	// begin inline asm
	shfl.sync.down.b32 %r322, %r323, %r329, %r330, %r331;
	// end inline asm
	// begin inline asm
	shfl.sync.down.b32 %r327, %r328, %r329, %r330, %r331;
	// end inline asm
	mov.b64 	%rd33, {%r322, %r327};
	setp.gt.s32 	%p186, %r271, 27;
	mov.u64 	%rd341, %rd340;
	mov.f64 	%fd305, %fd304;
	@%p186 bra 	$L__BB5_38;
	abs.f64 	%fd44, %fd304;
	abs.f64 	%fd45, %fd43;
	setp.lt.f64 	%p187, %fd44, %fd45;
	mov.u64 	%rd341, %rd33;
	mov.f64 	%fd305, %fd43;
	@%p187 bra 	$L__BB5_38;
	setp.lt.f64 	%p188, %fd45, %fd44;
	mov.u64 	%rd341, %rd340;
	mov.f64 	%fd305, %fd304;
	@%p188 bra 	$L__BB5_38;
	setp.lt.s64 	%p189, %rd340, %rd33;
	min.s64 	%rd341, %rd340, %rd33;
	selp.f64 	%fd305, %fd304, %fd43, %p189;
$L__BB5_38:
	mov.b64 	%rd313, %fd305;
	mov.b64 	{%r333, %r338}, %rd313;
	mov.b32 	%r349, 8;
	mov.b32 	%r350, 31;
	mov.b32 	%r351, -1;
	// begin inline asm
	shfl.sync.down.b32 %r332, %r333, %r349, %r350, %r351;
	// end inline asm
	// begin inline asm
	shfl.sync.down.b32 %r337, %r338, %r349, %r350, %r351;
	// end inline asm
	mov.b64 	%rd314, {%r332, %r337};
	mov.b64 	%fd48, %rd314;
	mov.b64 	{%r343, %r348}, %rd341;
	// begin inline asm
	shfl.sync.down.b32 %r342, %r343, %r349, %r350, %r351;
	// end inline asm
	// begin inline asm
	shfl.sync.down.b32 %r347, %r348, %r349, %r350, %r351;
	// end inline asm
	mov.b64 	%rd36, {%r342, %r347};
	setp.gt.s32 	%p190, %r271, 23;
	mov.u64 	%rd342, %rd341;
	mov.f64 	%fd306, %fd305;
	@%p190 bra 	$L__BB5_42;
	abs.f64 	%fd49, %fd305;
	abs.f64 	%fd50, %fd48;
	setp.lt.f64 	%p191, %fd49, %fd50;
	mov.u64 	%rd342, %rd36;
	mov.f64 	%fd306, %fd48;
	@%p191 bra 	$L__BB5_42;
	setp.lt.f64 	%p192, %fd50, %fd49;
	mov.u64 	%rd342, %rd341;
	mov.f64 	%fd306, %fd305;
	@%p192 bra 	$L__BB5_42;
	setp.lt.s64 	%p193, %rd341, %rd36;
	min.s64 	%rd342, %rd341, %rd36;
	selp.f64 	%fd306, %fd305, %fd48, %p193;
$L__BB5_42:
	mov.b64 	%rd315, %fd306;
	mov.b64 	{%r353, %r358}, %rd315;
	mov.b32 	%r369, 16;
	mov.b32 	%r370, 31;
	mov.b32 	%r371, -1;
	// begin inline asm
	shfl.sync.down.b32 %r352, %r353, %r369, %r370, %r371;
	// end inline asm
	// begin inline asm
	shfl.sync.down.b32 %r357, %r358, %r369, %r370, %r371;
	// end inline asm
	mov.b64 	%rd316, {%r352, %r357};
	mov.b64 	%fd53, %rd316;
	mov.b64 	{%r363, %r368}, %rd342;
	// begin inline asm
	shfl.sync.down.b32 %r362, %r363, %r369, %r370, %r371;
	// end inline asm
	// begin inline asm
	shfl.sync.down.b32 %r367, %r368, %r369, %r370, %r371;
	// end inline asm
	mov.b64 	%rd39, {%r362, %r367};
	setp.gt.s32 	%p194, %r271, 15;
	mov.u64 	%rd394, %rd342;
	mov.f64 	%fd357, %fd306;
	@%p194 bra 	$L__BB5_46;
	abs.f64 	%fd54, %fd306;
	abs.f64 	%fd55, %fd53;
	setp.lt.f64 	%p195, %fd54, %fd55;
	mov.u64 	%rd394, %rd39;
	mov.f64 	%fd357, %fd53;
	@%p195 bra 	$L__BB5_46;
	setp.lt.f64 	%p196, %fd55, %fd54;
	mov.u64 	%rd394, %rd342;
	mov.f64 	%fd357, %fd306;
	@%p196 bra 	$L__BB5_46;
	setp.lt.s64 	%p197, %rd342, %rd39;
	min.s64 	%rd394, %rd342, %rd39;
	selp.f64 	%fd357, %fd306, %fd53, %p197;
$L__BB5_46:
	setp.ne.s32 	%p198, %r271, 0;
	@%p198 bra 	$L__BB5_48;
	shr.u32 	%r372, %r1, 1;
	and.b32  	%r373, %r372, 496;
	mov.u32 	%r374, _ZN6thrust24THRUST_300001_SM_1000_NS8cuda_cub4core6detail5shmemE;
	add.s32 	%r375, %r374, %r373;
	st.shared.f64 	[%r375+8], %fd357;
	st.shared.u64 	[%r375+16], %rd394;
$L__BB5_48:
	bar.sync 	0;
	setp.ne.s32 	%p199, %r1, 0;
	@%p199 bra 	$L__BB5_209;
	ld.shared.f64 	%fd58, [_ZN6thrust24THRUST_300001_SM_1000_NS8cuda_cub4core6detail5shmemE+24];
	ld.shared.u64 	%rd42, [_ZN6thrust24THRUST_300001_SM_1000_NS8cuda_cub4core6detail5shmemE+32];
	abs.f64 	%fd59, %fd357;
	abs.f64 	%fd60, %fd58;
	setp.lt.f64 	%p200, %fd59, %fd60;
	mov.u64 	%rd344, %rd42;
	mov.f64 	%fd308, %fd58;
	@%p200 bra 	$L__BB5_52;
	setp.lt.f64 	%p201, %fd60, %fd59;
	mov.u64 	%rd344, %rd394;
	mov.f64 	%fd308, %fd357;
	@%p201 bra 	$L__BB5_52;
	setp.lt.s64 	%p202, %rd394, %rd42;
	min.s64 	%rd344, %rd394, %rd42;
	selp.f64 	%fd308, %fd357, %fd58, %p202;
$L__BB5_52:
	ld.shared.f64 	%fd63, [_ZN6thrust24THRUST_300001_SM_1000_NS8cuda_cub4core6detail5shmemE+40];
	ld.shared.u64 	%rd45, [_ZN6thrust24THRUST_300001_SM_1000_NS8cuda_cub4core6detail5shmemE+48];
	abs.f64 	%fd64, %fd308;
	abs.f64 	%fd65, %fd63;
	setp.lt.f64 	%p203, %fd64, %fd65;
	mov.u64 	%rd345, %rd45;
	mov.f64 	%fd309, %fd63;
	@%p203 bra 	$L__BB5_55;
	setp.lt.f64 	%p204, %fd65, %fd64;
	mov.u64 	%rd345, %rd344;
	mov.f64 	%fd309, %fd308;
	@%p204 bra 	$L__BB5_55;
	setp.lt.s64 	%p205, %rd344, %rd45;
	min.s64 	%rd345, %rd344, %rd45;
	selp.f64 	%fd309, %fd308, %fd63, %p205;
$L__BB5_55:
	ld.shared.f64 	%fd68, [_ZN6thrust24THRUST_300001_SM_1000_NS8cuda_cub4core6detail5shmemE+56];
	ld.shared.u64 	%rd48, [_ZN6thrust24THRUST_300001_SM_1000_NS8cuda_cub4core6detail5shmemE+64];
	abs.f64 	%fd69, %fd309;
	abs.f64 	%fd70, %fd68;
	setp.lt.f64 	%p206, %fd69, %fd70;
	mov.u64 	%rd346, %rd48;
	mov.f64 	%fd310, %fd68;
	@%p206 bra 	$L__BB5_58;
	setp.lt.f64 	%p207, %fd70, %fd69;
	mov.u64 	%rd346, %rd345;
	mov.f64 	%fd310, %fd309;
	@%p207 bra 	$L__BB5_58;
	setp.lt.s64 	%p208, %rd345, %rd48;
	min.s64 	%rd346, %rd345, %rd48;
	selp.f64 	%fd310, %fd309, %fd68, %p208;
$L__BB5_58:
	ld.shared.f64 	%fd73, [_ZN6thrust24THRUST_300001_SM_1000_NS8cuda_cub4core6detail5shmemE+72];
	ld.shared.u64 	%rd51, [_ZN6thrust24THRUST_300001_SM_1000_NS8cuda_cub4core6detail5shmemE+80];
	abs.f64 	%fd74, %fd310;
	abs.f64 	%fd75, %fd73;
	setp.lt.f64 	%p209, %fd74, %fd75;
	mov.u64 	%rd347, %rd51;
	mov.f64 	%fd311, %fd73;
	@%p209 bra 	$L__BB5_61;
	setp.lt.f64 	%p210, %fd75, %fd74;
	mov.u64 	%rd347, %rd346;
	mov.f64 	%fd311, %fd310;
	@%p210 bra 	$L__BB5_61;
	setp.lt.s64 	%p211, %rd346, %rd51;
	min.s64 	%rd347, %rd346, %rd51;
	selp.f64 	%fd311, %fd310, %fd73, %p211;
$L__BB5_61:
	ld.shared.f64 	%fd78, [_ZN6thrust24THRUST_300001_SM_1000_NS8cuda_cub4core6detail5shmemE+88];
	ld.shared.u64 	%rd54, [_ZN6thrust24THRUST_300001_SM_1000_NS8cuda_cub4core6detail5shmemE+96];
	abs.f64 	%fd79, %fd311;
	abs.f64 	%fd80, %fd78;
	setp.lt.f64 	%p212, %fd79, %fd80;
	mov.u64 	%rd348, %rd54;
	mov.f64 	%fd312, %fd78;
	@%p212 bra 	$L__BB5_64;
	setp.lt.f64 	%p213, %fd80, %fd79;
	mov.u64 	%rd348, %rd347;
	mov.f64 	%fd312, %fd311;
	@%p213 bra 	$L__BB5_64;
	setp.lt.s64 	%p214, %rd347, %rd54;
	min.s64 	%rd348, %rd347, %rd54;
	selp.f64 	%fd312, %fd311, %fd78, %p214;
$L__BB5_64:
	ld.shared.f64 	%fd83, [_ZN6thrust24THRUST_300001_SM_1000_NS8cuda_cub4core6detail5shmemE+104];
	ld.shared.u64 	%rd57, [_ZN6thrust24THRUST_300001_SM_1000_NS8cuda_cub4core6detail5shmemE+112];
	abs.f64 	%fd84, %fd312;
	abs.f64 	%fd85, %fd83;
	setp.lt.f64 	%p215, %fd84, %fd85;
	mov.u64 	%rd349, %rd57;
	mov.f64 	%fd313, %fd83;
	@%p215 bra 	$L__BB5_67;
	setp.lt.f64 	%p216, %fd85, %fd84;
	mov.u64 	%rd349, %rd348;
	mov.f64 	%fd313, %fd312;
	@%p216 bra 	$L__BB5_67;
	setp.lt.s64 	%p217, %rd348, %rd57;
	min.s64 	%rd349, %rd348, %rd57;
	selp.f64 	%fd313, %fd312, %fd83, %p217;
$L__BB5_67:
	ld.shared.f64 	%fd88, [_ZN6thrust24THRUST_300001_SM_1000_NS8cuda_cub4core6detail5shmemE+120];
	ld.shared.u64 	%rd60, [_ZN6thrust24THRUST_300001_SM_1000_NS8cuda_cub4core6detail5shmemE+128];
	abs.f64 	%fd89, %fd313;
	abs.f64 	%fd90, %fd88;
	setp.lt.f64 	%p218, %fd89, %fd90;
	mov.u64 	%rd394, %rd60;
	mov.f64 	%fd357, %fd88;
	@%p218 bra 	$L__BB5_209;
	setp.lt.f64 	%p219, %fd90, %fd89;
	mov.u64 	%rd394, %rd349;
	mov.f64 	%fd357, %fd313;
	@%p219 bra 	$L__BB5_209;
	setp.lt.s64 	%p220, %rd349, %rd60;
	min.s64 	%rd394, %rd349, %rd60;
	selp.f64 	%fd357, %fd313, %fd88, %p220;
	bra.uni 	$L__BB5_209;
$L__BB5_70:
	// begin inline asm
	mov.u32 %r158, %laneid;
	// end inline asm
	and.b32  	%r179, %r1, 992;
	add.s32 	%r180, %r179, 32;
	setp.gt.s32 	%p127, %r180, %r37;
	not.b32 	%r181, %r179;
	add.s32 	%r182, %r37, %r181;
	selp.b32 	%r177, %r182, 31, %p127;
	mov.b64 	%rd297, %fd301;
	mov.b64 	{%r160, %r165}, %rd297;
	mov.b32 	%r176, 1;
	mov.b32 	%r178, -1;
	// begin inline asm
	shfl.sync.down.b32 %r159, %r160, %r176, %r177, %r178;
	// end inline asm
	// begin inline asm
	shfl.sync.down.b32 %r164, %r165, %r176, %r177, %r178;
	// end inline asm
	mov.b64 	%rd298, {%r159, %r164};
	mov.b64 	%fd92, %rd298;
	mov.b64 	{%r170, %r175}, %rd337;
	// begin inline asm
	shfl.sync.down.b32 %r169, %r170, %r176, %r177, %r178;
	// end inline asm
	// begin inline asm
	shfl.sync.down.b32 %r174, %r175, %r176, %r177, %r178;
	// end inline asm
	mov.b64 	%rd62, {%r169, %r174};
	setp.ge.s32 	%p128, %r158, %r177;
	mov.u64 	%rd350, %rd337;
	mov.f64 	%fd314, %fd301;
	@%p128 bra 	$L__BB5_74;
	abs.f64 	%fd93, %fd301;
	abs.f64 	%fd94, %fd92;
	setp.lt.f64 	%p129, %fd93, %fd94;
	mov.u64 	%rd350, %rd62;
	mov.f64 	%fd314, %fd92;
	@%p129 bra 	$L__BB5_74;
	setp.lt.f64 	%p130, %fd94, %fd93;
	mov.u64 	%rd350, %rd337;
	mov.f64 	%fd314, %fd301;
	@%p130 bra 	$L__BB5_74;
	setp.lt.s64 	%p131, %rd337, %rd62;
	min.s64 	%rd350, %rd337, %rd62;
	selp.f64 	%fd314, %fd301, %fd92, %p131;
$L__BB5_74:
	mov.b64 	%rd299, %fd314;
	mov.b64 	{%r184, %r189}, %rd299;
	mov.b32 	%r200, 2;
	mov.b32 	%r202, -1;
	// begin inline asm
	shfl.sync.down.b32 %r183, %r184, %r200, %r177, %r202;
	// end inline asm
	// begin inline asm
	shfl.sync.down.b32 %r188, %r189, %r200, %r177, %r202;
	// end inline asm
	mov.b64 	%rd300, {%r183, %r188};
	mov.b64 	%fd97, %rd300;
	mov.b64 	{%r194, %r199}, %rd350;
	// begin inline asm
	shfl.sync.down.b32 %r193, %r194, %r200, %r177, %r202;
	// end inline asm
	// begin inline asm
	shfl.sync.down.b32 %r198, %r199, %r200, %r177, %r202;
	// end inline asm
	mov.b64 	%rd65, {%r193, %r198};
	add.s32 	%r203, %r158, 2;
	setp.gt.s32 	%p132, %r203, %r177;
	mov.u64 	%rd351, %rd350;
	mov.f64 	%fd315, %fd314;
	@%p132 bra 	$L__BB5_78;
	abs.f64 	%fd98, %fd314;
	abs.f64 	%fd99, %fd97;
	setp.lt.f64 	%p133, %fd98, %fd99;
	mov.u64 	%rd351, %rd65;
	mov.f64 	%fd315, %fd97;
	@%p133 bra 	$L__BB5_78;
	setp.lt.f64 	%p134, %fd99, %fd98;
	mov.u64 	%rd351, %rd350;
	mov.f64 	%fd315, %fd314;
	@%p134 bra 	$L__BB5_78;
	setp.lt.s64 	%p135, %rd350, %rd65;
	min.s64 	%rd351, %rd350, %rd65;
	selp.f64 	%fd315, %fd314, %fd97, %p135;
$L__BB5_78:
	mov.b64 	%rd301, %fd315;
	mov.b64 	{%r205, %r210}, %rd301;
	mov.b32 	%r221, 4;
	mov.b32 	%r223, -1;
	// begin inline asm
	shfl.sync.down.b32 %r204, %r205, %r221, %r177, %r223;
	// end inline asm
	// begin inline asm
	shfl.sync.down.b32 %r209, %r210, %r221, %r177, %r223;
	// end inline asm
	mov.b64 	%rd302, {%r204, %r209};
	mov.b64 	%fd102, %rd302;
	mov.b64 	{%r215, %r220}, %rd351;
	// begin inline asm
	shfl.sync.down.b32 %r214, %r215, %r221, %r177, %r223;
	// end inline asm
	// begin inline asm
	shfl.sync.down.b32 %r219, %r220, %r221, %r177, %r223;
	// end inline asm
	mov.b64 	%rd68, {%r214, %r219};
	add.s32 	%r224, %r158, 4;
	setp.gt.s32 	%p136, %r224, %r177;
	mov.u64 	%rd352, %rd351;
	mov.f64 	%fd316, %fd315;
	@%p136 bra 	$L__BB5_82;
	abs.f64 	%fd103, %fd315;
	abs.f64 	%fd104, %fd102;
	setp.lt.f64 	%p137, %fd103, %fd104;
	mov.u64 	%rd352, %rd68;
	mov.f64 	%fd316, %fd102;
	@%p137 bra 	$L__BB5_82;
	setp.lt.f64 	%p138, %fd104, %fd103;
	mov.u64 	%rd352, %rd351;
	mov.f64 	%fd316, %fd315;
	@%p138 bra 	$L__BB5_82;
	setp.lt.s64 	%p139, %rd351, %rd68;
	min.s64 	%rd352, %rd351, %rd68;
	selp.f64 	%fd316, %fd315, %fd102, %p139;
$L__BB5_82:
	mov.b64 	%rd303, %fd316;
	mov.b64 	{%r226, %r231}, %rd303;
	mov.b32 	%r242, 8;
	mov.b32 	%r244, -1;
	// begin inline asm
	shfl.sync.down.b32 %r225, %r226, %r242, %r177, %r244;
	// end inline asm
	// begin inline asm
	shfl.sync.down.b32 %r230, %r231, %r242, %r177, %r244;
	// end inline asm
	mov.b64 	%rd304, {%r225, %r230};
	mov.b64 	%fd107, %rd304;
	mov.b64 	{%r236, %r241}, %rd352;
	// begin inline asm
	shfl.sync.down.b32 %r235, %r236, %r242, %r177, %r244;
	// end inline asm
	// begin inline asm
	shfl.sync.down.b32 %r240, %r241, %r242, %r177, %r244;
	// end inline asm
	mov.b64 	%rd71, {%r235, %r240};
	add.s32 	%r245, %r158, 8;
	setp.gt.s32 	%p140, %r245, %r177;
	mov.u64 	%rd353, %rd352;
	mov.f64 	%fd317, %fd316;
	@%p140 bra 	$L__BB5_86;
	abs.f64 	%fd108, %fd316;
	abs.f64 	%fd109, %fd107;
	setp.lt.f64 	%p141, %fd108, %fd109;
	mov.u64 	%rd353, %rd71;
	mov.f64 	%fd317, %fd107;
	@%p141 bra 	$L__BB5_86;
	setp.lt.f64 	%p142, %fd109, %fd108;
	mov.u64 	%rd353, %rd352;
	mov.f64 	%fd317, %fd316;
	@%p142 bra 	$L__BB5_86;
	setp.lt.s64 	%p143, %rd352, %rd71;
	min.s64 	%rd353, %rd352, %rd71;
	selp.f64 	%fd317, %fd316, %fd107, %p143;
$L__BB5_86:
	mov.b64 	%rd305, %fd317;
	mov.b64 	{%r247, %r252}, %rd305;
	mov.b32 	%r263, 16;
	mov.b32 	%r265, -1;
	// begin inline asm
	shfl.sync.down.b32 %r246, %r247, %r263, %r177, %r265;
	// end inline asm
	// begin inline asm
	shfl.sync.down.b32 %r251, %r252, %r263, %r177, %r265;
	// end inline asm
	mov.b64 	%rd306, {%r246, %r251};
	mov.b64 	%fd112, %rd306;
	mov.b64 	{%r257, %r262}, %rd353;
	// begin inline asm
	shfl.sync.down.b32 %r256, %r257, %r263, %r177, %r265;
	// end inline asm
	// begin inline asm
	shfl.sync.down.b32 %r261, %r262, %r263, %r177, %r265;
	// end inline asm
	mov.b64 	%rd74, {%r256, %r261};
	add.s32 	%r266, %r158, 16;
	setp.gt.s32 	%p144, %r266, %r177;
	mov.u64 	%rd394, %rd353;
	mov.f64 	%fd357, %fd317;
	@%p144 bra 	$L__BB5_90;
	abs.f64 	%fd113, %fd317;
	abs.f64 	%fd114, %fd112;
	setp.lt.f64 	%p145, %fd113, %fd114;
	mov.u64 	%rd394, %rd74;
	mov.f64 	%fd357, %fd112;
	@%p145 bra 	$L__BB5_90;
	setp.lt.f64 	%p146, %fd114, %fd113;
	mov.u64 	%rd394, %rd353;
	mov.f64 	%fd357, %fd317;
	@%p146 bra 	$L__BB5_90;
	setp.lt.s64 	%p147, %rd353, %rd74;
	min.s64 	%rd394, %rd353, %rd74;
	selp.f64 	%fd357, %fd317, %fd112, %p147;
$L__BB5_90:
	setp.ne.s32 	%p148, %r158, 0;
	@%p148 bra 	$L__BB5_92;
	shr.u32 	%r267, %r1, 1;
	and.b32  	%r268, %r267, 496;
	mov.u32 	%r269, _ZN6thrust24THRUST_300001_SM_1000_NS8cuda_cub4core6detail5shmemE;
	add.s32 	%r270, %r269, %r268;
	st.shared.f64 	[%r270+8], %fd357;
	st.shared.u64 	[%r270+16], %rd394;
$L__BB5_92:
	bar.sync 	0;
	setp.ne.s32 	%p149, %r1, 0;
	@%p149 bra 	$L__BB5_209;
	setp.lt.s32 	%p150, %r37, 33;
	mov.f64 	%fd319, %fd357;
	mov.u64 	%rd355, %rd394;
	@%p150 bra 	$L__BB5_97;
	ld.shared.f64 	%fd117, [_ZN6thrust24THRUST_300001_SM_1000_NS8cuda_cub4core6detail5shmemE+24];
	ld.shared.u64 	%rd77, [_ZN6thrust24THRUST_300001_SM_1000_NS8cuda_cub4core6detail5shmemE+32];
	abs.f64 	%fd118, %fd357;
	abs.f64 	%fd119, %fd117;
	setp.lt.f64 	%p151, %fd118, %fd119;
	mov.f64 	%fd319, %fd117;
	mov.u64 	%rd355, %rd77;
	@%p151 bra 	$L__BB5_97;
	setp.lt.f64 	%p152, %fd119, %fd118;
	mov.f64 	%fd319, %fd357;
	mov.u64 	%rd355, %rd394;
	@%p152 bra 	$L__BB5_97;
	setp.lt.s64 	%p153, %rd394, %rd77;
	min.s64 	%rd355, %rd394, %rd77;
	selp.f64 	%fd319, %fd357, %fd117, %p153;
$L__BB5_97:
	setp.lt.s32 	%p154, %r37, 65;
	mov.f64 	%fd320, %fd319;
	mov.u64 	%rd356, %rd355;
	@%p154 bra 	$L__BB5_101;
	ld.shared.f64 	%fd122, [_ZN6thrust24THRUST_300001_SM_1000_NS8cuda_cub4core6detail5shmemE+40];
	ld.shared.u64 	%rd80, [_ZN6thrust24THRUST_300001_SM_1000_NS8cuda_cub4core6detail5shmemE+48];
	abs.f64 	%fd123, %fd319;
	abs.f64 	%fd124, %fd122;
	setp.lt.f64 	%p155, %fd123, %fd124;
	mov.f64 	%fd320, %fd122;
	mov.u64 	%rd356, %rd80;
	@%p155 bra 	$L__BB5_101;
	setp.lt.f64 	%p156, %fd124, %fd123;
	mov.f64 	%fd320, %fd319;
	mov.u64 	%rd356, %rd355;
	@%p156 bra 	$L__BB5_101;
	setp.lt.s64 	%p157, %rd355, %rd80;
	min.s64 	%rd356, %rd355, %rd80;
	selp.f64 	%fd320, %fd319, %fd122, %p157;
$L__BB5_101:
	setp.lt.s32 	%p158, %r37, 97;
	mov.f64 	%fd321, %fd320;
	mov.u64 	%rd357, %rd356;
	@%p158 bra 	$L__BB5_105;
	ld.shared.f64 	%fd127, [_ZN6thrust24THRUST_300001_SM_1000_NS8cuda_cub4core6detail5shmemE+56];
	ld.shared.u64 	%rd83, [_ZN6thrust24THRUST_300001_SM_1000_NS8cuda_cub4core6detail5shmemE+64];
	abs.f64 	%fd128, %fd320;
	abs.f64 	%fd129, %fd127;
	setp.lt.f64 	%p159, %fd128, %fd129;
	mov.f64 	%fd321, %fd127;
	mov.u64 	%rd357, %rd83;
	@%p159 bra 	$L__BB5_105;
	setp.lt.f64 	%p160, %fd129, %fd128;
	mov.f64 	%fd321, %fd320;
	mov.u64 	%rd357, %rd356;
	@%p160 bra 	$L__BB5_105;
	setp.lt.s64 	%p161, %rd356, %rd83;
	min.s64 	%rd357, %rd356, %rd83;
	selp.f64 	%fd321, %fd320, %fd127, %p161;
$L__BB5_105:
	setp.lt.s32 	%p162, %r37, 129;
	mov.f64 	%fd322, %fd321;
	mov.u64 	%rd358, %rd357;
	@%p162 bra 	$L__BB5_109;
	ld.shared.f64 	%fd132, [_ZN6thrust24THRUST_300001_SM_1000_NS8cuda_cub4core6detail5shmemE+72];
	ld.shared.u64 	%rd86, [_ZN6thrust24THRUST_300001_SM_1000_NS8cuda_cub4core6detail5shmemE+80];
	abs.f64 	%fd133, %fd321;
	abs.f64 	%fd134, %fd132;
	setp.lt.f64 	%p163, %fd133, %fd134;
	mov.f64 	%fd322, %fd132;
	mov.u64 	%rd358, %rd86;
	@%p163 bra 	$L__BB5_109;
	setp.lt.f64 	%p164, %fd134, %fd133;
	mov.f64 	%fd322, %fd321;
	mov.u64 	%rd358, %rd357;
	@%p164 bra 	$L__BB5_109;
	setp.lt.s64 	%p165, %rd357, %rd86;
	min.s64 	%rd358, %rd357, %rd86;
	selp.f64 	%fd322, %fd321, %fd132, %p165;
$L__BB5_109:
	setp.lt.s32 	%p166, %r37, 161;
	mov.f64 	%fd323, %fd322;
	mov.u64 	%rd359, %rd358;
	@%p166 bra 	$L__BB5_113;
	ld.shared.f64 	%fd137, [_ZN6thrust24THRUST_300001_SM_1000_NS8cuda_cub4core6detail5shmemE+88];
	ld.shared.u64 	%rd89, [_ZN6thrust24THRUST_300001_SM_1000_NS8cuda_cub4core6detail5shmemE+96];
	abs.f64 	%fd138, %fd322;
	abs.f64 	%fd139, %fd137;
	setp.lt.f64 	%p167, %fd138, %fd139;
	mov.f64 	%fd323, %fd137;
	mov.u64 	%rd359, %rd89;
	@%p167 bra 	$L__BB5_113;
	setp.lt.f64 	%p168, %fd139, %fd138;
	mov.f64 	%fd323, %fd322;
	mov.u64 	%rd359, %rd358;
	@%p168 bra 	$L__BB5_113;
	setp.lt.s64 	%p169, %rd358, %rd89;
	min.s64 	%rd359, %rd358, %rd89;
	selp.f64 	%fd323, %fd322, %fd137, %p169;
$L__BB5_113:
	setp.lt.s32 	%p170, %r37, 193;
	mov.f64 	%fd324, %fd323;
	mov.u64 	%rd360, %rd359;
	@%p170 bra 	$L__BB5_117;
	ld.shared.f64 	%fd142, [_ZN6thrust24THRUST_300001_SM_1000_NS8cuda_cub4core6detail5shmemE+104];
	ld.shared.u64 	%rd92, [_ZN6thrust24THRUST_300001_SM_1000_NS8cuda_cub4core6detail5shmemE+112];
	abs.f64 	%fd143, %fd323;
	abs.f64 	%fd144, %fd142;
	setp.lt.f64 	%p171, %fd143, %fd144;
	mov.f64 	%fd324, %fd142;
	mov.u64 	%rd360, %rd92;
	@%p171 bra 	$L__BB5_117;
	setp.lt.f64 	%p172, %fd144, %fd143;
	mov.f64 	%fd324, %fd323;
	mov.u64 	%rd360, %rd359;
	@%p172 bra 	$L__BB5_117;
	setp.lt.s64 	%p173, %rd359, %rd92;
	min.s64 	%rd360, %rd359, %rd92;
	selp.f64 	%fd324, %fd323, %fd142, %p173;
$L__BB5_117:
	setp.lt.s32 	%p174, %r37, 225;
	mov.u64 	%rd394, %rd360;
	mov.f64 	%fd357, %fd324;
	@%p174 bra 	$L__BB5_209;
	ld.shared.f64 	%fd147, [_ZN6thrust24THRUST_300001_SM_1000_NS8cuda_cub4core6detail5shmemE+120];
	ld.shared.u64 	%rd95, [_ZN6thrust24THRUST_300001_SM_1000_NS8cuda_cub4core6detail5shmemE+128];
	abs.f64 	%fd148, %fd324;
	abs.f64 	%fd149, %fd147;
	setp.lt.f64 	%p175, %fd148, %fd149;
	mov.u64 	%rd394, %rd95;
	mov.f64 	%fd357, %fd147;
	@%p175 bra 	$L__BB5_209;
	setp.lt.f64 	%p176, %fd149, %fd148;
	mov.u64 	%rd394, %rd360;
	mov.f64 	%fd357, %fd324;
	@%p176 bra 	$L__BB5_209;
	setp.lt.s64 	%p177, %rd360, %rd95;
	min.s64 	%rd394, %rd360, %rd95;
	selp.f64 	%fd357, %fd324, %fd147, %p177;
	bra.uni 	$L__BB5_209;
$L__BB5_121:
	ld.param.u64 	%rd318, [_ZN6thrust24THRUST_300001_SM_1000_NS8cuda_cub4core6detail13_kernel_agentINS1_8__reduce11ReduceAgentIPN4cuda3std3__45tupleIJdlEEESC_SB_iNS1_9__extrema9arg_max_fIdl10comparatorEEEEJSC_SC_iSG_EEEvDpT0__param_0];
	mov.u32 	%r16, %tid.x;
	mul.wide.u32 	%rd208, %r16, 16;
	add.s64 	%rd189, %rd318, %rd208;
	// begin inline asm
	ld.global.nc.u64 %rd188, [%rd189];
	// end inline asm
	add.s64 	%rd191, %rd189, 8;
	// begin inline asm
	ld.global.nc.u64 %rd190, [%rd191];
	// end inline asm
	mov.b64 	%fd151, %rd188;
	add.s64 	%rd193, %rd189, 4096;
	// begin inline asm
	ld.global.nc.u64 %rd192, [%rd193];
	// end inline asm
	add.s64 	%rd195, %rd189, 4104;
	// begin inline asm
	ld.global.nc.u64 %rd361, [%rd195];
	// end inline asm
	mov.b64 	%fd325, %rd192;
	add.s64 	%rd197, %rd189, 8192;
	// begin inline asm
	ld.global.nc.u64 %rd196, [%rd197];
	// end inline asm
	add.s64 	%rd199, %rd189, 8200;
	// begin inline asm
	ld.global.nc.u64 %rd362, [%rd199];
	// end inline asm
	mov.b64 	%fd326, %rd196;
	add.s64 	%rd201, %rd189, 12288;
	// begin inline asm
	ld.global.nc.u64 %rd200, [%rd201];
	// end inline asm
	add.s64 	%rd203, %rd189, 12296;
	// begin inline asm
	ld.global.nc.u64 %rd363, [%rd203];
	// end inline asm
	mov.b64 	%fd327, %rd200;
	add.s64 	%rd205, %rd189, 16384;
	// begin inline asm
	ld.global.nc.u64 %rd204, [%rd205];
	// end inline asm
	add.s64 	%rd207, %rd189, 16392;
	// begin inline asm
	ld.global.nc.u64 %rd381, [%rd207];
	// end inline asm
	mov.b64 	%fd344, %rd204;
	abs.f64 	%fd156, %fd151;
	abs.f64 	%fd157, %fd325;
	setp.lt.f64 	%p3, %fd156, %fd157;
	@%p3 bra 	$L__BB5_123;
	setp.lt.f64 	%p4, %fd157, %fd156;
	setp.lt.s64 	%p5, %rd190, %rd361;
	or.pred  	%p6, %p4, %p5;
	selp.b64 	%rd361, %rd190, %rd361, %p6;
	selp.f64 	%fd325, %fd151, %fd325, %p6;
$L__BB5_123:
	abs.f64 	%fd160, %fd325;
	abs.f64 	%fd161, %fd326;
	setp.lt.f64 	%p7, %fd160, %fd161;
	@%p7 bra 	$L__BB5_125;
	setp.lt.f64 	%p8, %fd161, %fd160;
	setp.lt.s64 	%p9, %rd361, %rd362;
	or.pred  	%p10, %p8, %p9;
	selp.b64 	%rd362, %rd361, %rd362, %p10;
	selp.f64 	%fd326, %fd325, %fd326, %p10;
$L__BB5_125:
	abs.f64 	%fd164, %fd326;
	abs.f64 	%fd165, %fd327;
	setp.lt.f64 	%p11, %fd164, %fd165;
	@%p11 bra 	$L__BB5_127;
	setp.lt.f64 	%p12, %fd165, %fd164;
	setp.lt.s64 	%p13, %rd362, %rd363;
	or.pred  	%p14, %p12, %p13;
	selp.b64 	%rd363, %rd362, %rd363, %p14;
	selp.f64 	%fd327, %fd326, %fd327, %p14;
$L__BB5_127:
	abs.f64 	%fd168, %fd327;
	abs.f64 	%fd169, %fd344;
	setp.lt.f64 	%p15, %fd168, %fd169;
	@%p15 bra 	$L__BB5_129;
	setp.lt.f64 	%p16, %fd169, %fd168;
	setp.lt.s64 	%p17, %rd363, %rd381;
	or.pred  	%p18, %p16, %p17;
	selp.b64 	%rd381, %rd363, %rd381, %p18;
	selp.f64 	%fd344, %fd327, %fd344, %p18;
$L__BB5_129:
	setp.lt.u32 	%p19, %r37, 2560;
	mov.b32 	%r383, 1280;
	@%p19 bra 	$L__BB5_142;
	mov.b32 	%r382, 1280;
	mov.f64 	%fd329, %fd344;
	mov.u64 	%rd365, %rd381;
$L__BB5_131:
	ld.param.u64 	%rd319, [_ZN6thrust24THRUST_300001_SM_1000_NS8cuda_cub4core6detail13_kernel_agentINS1_8__reduce11ReduceAgentIPN4cuda3std3__45tupleIJdlEEESC_SB_iNS1_9__extrema9arg_max_fIdl10comparatorEEEEJSC_SC_iSG_EEEvDpT0__param_0];
	add.s32 	%r40, %r382, %r16;
	mul.wide.u32 	%rd229, %r40, 16;
	add.s64 	%rd210, %rd319, %rd229;
	// begin inline asm
	ld.global.nc.u64 %rd209, [%rd210];
	// end inline asm
	add.s64 	%rd212, %rd210, 8;
	// begin inline asm
	ld.global.nc.u64 %rd366, [%rd212];
	// end inline asm
	mov.b64 	%fd330, %rd209;
	add.s64 	%rd214, %rd210, 4096;
	// begin inline asm
	ld.global.nc.u64 %rd213, [%rd214];
	// end inline asm
	add.s64 	%rd216, %rd210, 4104;
	// begin inline asm
	ld.global.nc.u64 %rd367, [%rd216];
	// end inline asm
	mov.b64 	%fd331, %rd213;
	add.s64 	%rd218, %rd210, 8192;
	// begin inline asm
	ld.global.nc.u64 %rd217, [%rd218];
	// end inline asm
	add.s64 	%rd220, %rd210, 8200;
	// begin inline asm
	ld.global.nc.u64 %rd368, [%rd220];
	// end inline asm
	mov.b64 	%fd332, %rd217;
	add.s64 	%rd222, %rd210, 12288;
	// begin inline asm
	ld.global.nc.u64 %rd221, [%rd222];
	// end inline asm
	add.s64 	%rd224, %rd210, 12296;
	// begin inline asm
	ld.global.nc.u64 %rd369, [%rd224];
	// end inline asm
	mov.b64 	%fd333, %rd221;
	add.s64 	%rd226, %rd210, 16384;
	// begin inline asm
	ld.global.nc.u64 %rd225, [%rd226];
	// end inline asm
	add.s64 	%rd228, %rd210, 16392;
	// begin inline asm
	ld.global.nc.u64 %rd381, [%rd228];
	// end inline asm
	mov.b64 	%fd344, %rd225;
	abs.f64 	%fd178, %fd329;
	abs.f64 	%fd179, %fd330;
	setp.lt.f64 	%p20, %fd178, %fd179;
	@%p20 bra 	$L__BB5_133;
	setp.lt.f64 	%p21, %fd179, %fd178;
	setp.lt.s64 	%p22, %rd365, %rd366;
	or.pred  	%p23, %p21, %p22;
	selp.b64 	%rd366, %rd365, %rd366, %p23;
	selp.f64 	%fd330, %fd329, %fd330, %p23;
$L__BB5_133:
	abs.f64 	%fd182, %fd330;
	abs.f64 	%fd183, %fd331;
	setp.lt.f64 	%p24, %fd182, %fd183;
	@%p24 bra 	$L__BB5_135;
	setp.lt.f64 	%p25, %fd183, %fd182;
	setp.lt.s64 	%p26, %rd366, %rd367;
	or.pred  	%p27, %p25, %p26;
	selp.b64 	%rd367, %rd366, %rd367, %p27;
	selp.f64 	%fd331, %fd330, %fd331, %p27;
$L__BB5_135:
	abs.f64 	%fd186, %fd331;
	abs.f64 	%fd187, %fd332;
	setp.lt.f64 	%p28, %fd186, %fd187;
	@%p28 bra 	$L__BB5_137;
	setp.lt.f64 	%p29, %fd187, %fd186;
	setp.lt.s64 	%p30, %rd367, %rd368;
	or.pred  	%p31, %p29, %p30;
	selp.b64 	%rd368, %rd367, %rd368, %p31;
	selp.f64 	%fd332, %fd331, %fd332, %p31;
$L__BB5_137:
	abs.f64 	%fd190, %fd332;
	abs.f64 	%fd191, %fd333;
	setp.lt.f64 	%p32, %fd190, %fd191;
	@%p32 bra 	$L__BB5_139;
	setp.lt.f64 	%p33, %fd191, %fd190;
	setp.lt.s64 	%p34, %rd368, %rd369;
	or.pred  	%p35, %p33, %p34;
	selp.b64 	%rd369, %rd368, %rd369, %p35;
	selp.f64 	%fd333, %fd332, %fd333, %p35;
$L__BB5_139:
	abs.f64 	%fd194, %fd333;
	abs.f64 	%fd195, %fd344;
	setp.lt.f64 	%p36, %fd194, %fd195;
	@%p36 bra 	$L__BB5_141;
	setp.lt.f64 	%p37, %fd195, %fd194;
	setp.lt.s64 	%p38, %rd369, %rd381;
	or.pred  	%p39, %p37, %p38;
	selp.b64 	%rd381, %rd369, %rd381, %p39;
	selp.f64 	%fd344, %fd333, %fd344, %p39;
$L__BB5_141:
	add.s32 	%r383, %r382, 1280;
	add.s32 	%r41, %r382, 2560;
	setp.le.s32 	%p40, %r41, %r37;
	mov.u32 	%r382, %r383;
	mov.f64 	%fd329, %fd344;
	mov.u64 	%rd365, %rd381;
	@%p40 bra 	$L__BB5_131;
$L__BB5_142:
	setp.le.s32 	%p41, %r37, %r383;
	@%p41 bra 	$L__BB5_165;
	sub.s32 	%r20, %r37, %r383;
	setp.ge.s32 	%p42, %r16, %r20;
	@%p42 bra 	$L__BB5_165;
	not.b32 	%r42, %r16;
	add.s32 	%r43, %r37, %r42;
	sub.s32 	%r21, %r43, %r383;
	and.b32  	%r44, %r21, 768;
	setp.eq.s32 	%p43, %r44, 768;
	mov.u32 	%r387, %r16;
	@%p43 bra 	$L__BB5_150;
	add.s32 	%r385, %r16, %r383;
	shr.u32 	%r45, %r21, 8;
	add.s32 	%r46, %r45, 1;
	and.b32  	%r47, %r46, 3;
	neg.s32 	%r384, %r47;
	mov.u32 	%r387, %r16;
$L__BB5_146:
	.pragma "nounroll";
	mov.u64 	%rd127, %rd381;
	mov.f64 	%fd199, %fd344;
	ld.param.u64 	%rd320, [_ZN6thrust24THRUST_300001_SM_1000_NS8cuda_cub4core6detail13_kernel_agentINS1_8__reduce11ReduceAgentIPN4cuda3std3__45tupleIJdlEEESC_SB_iNS1_9__extrema9arg_max_fIdl10comparatorEEEEJSC_SC_iSG_EEEvDpT0__param_0];
	mul.wide.u32 	%rd235, %r385, 16;
	add.s64 	%rd232, %rd320, %rd235;
	// begin inline asm
	ld.global.nc.u64 %rd231, [%rd232];
	// end inline asm
	add.s64 	%rd234, %rd232, 8;
	// begin inline asm
	ld.global.nc.u64 %rd233, [%rd234];
	// end inline asm
	mov.b64 	%fd200, %rd231;
	abs.f64 	%fd201, %fd199;
	abs.f64 	%fd202, %fd200;
	setp.lt.f64 	%p44, %fd201, %fd202;
	mov.f64 	%fd344, %fd200;
	mov.u64 	%rd381, %rd233;
	@%p44 bra 	$L__BB5_149;
	setp.lt.f64 	%p45, %fd202, %fd201;
	mov.f64 	%fd344, %fd199;
	mov.u64 	%rd381, %rd127;
	@%p45 bra 	$L__BB5_149;
	setp.lt.s64 	%p46, %rd127, %rd233;
	selp.f64 	%fd344, %fd199, %fd200, %p46;
	min.s64 	%rd381, %rd127, %rd233;
$L__BB5_149:
	add.s32 	%r387, %r387, 256;
	add.s32 	%r385, %r385, 256;
	add.s32 	%r384, %r384, 1;
	setp.ne.s32 	%p47, %r384, 0;
	@%p47 bra 	$L__BB5_146;
$L__BB5_150:
	setp.lt.u32 	%p48, %r21, 768;
	@%p48 bra 	$L__BB5_165;
	ld.param.u64 	%rd321, [_ZN6thrust24THRUST_300001_SM_1000_NS8cuda_cub4core6detail13_kernel_agentINS1_8__reduce11ReduceAgentIPN4cuda3std3__45tupleIJdlEEESC_SB_iNS1_9__extrema9arg_max_fIdl10comparatorEEEEJSC_SC_iSG_EEEvDpT0__param_0];
	cvt.u64.u32 	%rd236, %r387;
	cvt.u64.u32 	%rd237, %r383;
	add.s64 	%rd238, %rd236, %rd237;
	shl.b64 	%rd239, %rd238, 4;
	add.s64 	%rd240, %rd239, %rd321;
	add.s64 	%rd376, %rd240, 12296;
	add.s32 	%r388, %r387, %r383;
$L__BB5_152:
	ld.param.u64 	%rd322, [_ZN6thrust24THRUST_300001_SM_1000_NS8cuda_cub4core6detail13_kernel_agentINS1_8__reduce11ReduceAgentIPN4cuda3std3__45tupleIJdlEEESC_SB_iNS1_9__extrema9arg_max_fIdl10comparatorEEEEJSC_SC_iSG_EEEvDpT0__param_0];
	mul.wide.u32 	%rd245, %r388, 16;
	add.s64 	%rd242, %rd322, %rd245;
	// begin inline asm
	ld.global.nc.u64 %rd241, [%rd242];
	// end inline asm
	add.s64 	%rd244, %rd242, 8;
	// begin inline asm
	ld.global.nc.u64 %rd243, [%rd244];
	// end inline asm
	mov.b64 	%fd208, %rd241;
	abs.f64 	%fd209, %fd344;
	abs.f64 	%fd210, %fd208;
	setp.lt.f64 	%p49, %fd209, %fd210;
	mov.f64 	%fd341, %fd208;
	mov.u64 	%rd378, %rd243;
	@%p49 bra 	$L__BB5_155;
	setp.lt.f64 	%p50, %fd210, %fd209;
	mov.f64 	%fd341, %fd344;
	mov.u64 	%rd378, %rd381;
	@%p50 bra 	$L__BB5_155;
	setp.lt.s64 	%p51, %rd381, %rd243;
	selp.f64 	%fd341, %fd344, %fd208, %p51;
	min.s64 	%rd378, %rd381, %rd243;
$L__BB5_155:
	add.s64 	%rd247, %rd376, -8200;
	// begin inline asm
	ld.global.nc.u64 %rd246, [%rd247];
	// end inline asm
	add.s64 	%rd249, %rd376, -8192;
	// begin inline asm
	ld.global.nc.u64 %rd248, [%rd249];
	// end inline asm
	mov.b64 	%fd213, %rd246;
	abs.f64 	%fd214, %fd341;
	abs.f64 	%fd215, %fd213;
	setp.lt.f64 	%p52, %fd214, %fd215;
	mov.f64 	%fd342, %fd213;
	mov.u64 	%rd379, %rd248;
	@%p52 bra 	$L__BB5_158;
	setp.lt.f64 	%p53, %fd215, %fd214;
	mov.f64 	%fd342, %fd341;
	mov.u64 	%rd379, %rd378;
	@%p53 bra 	$L__BB5_158;
	setp.lt.s64 	%p54, %rd378, %rd248;
	selp.f64 	%fd342, %fd341, %fd213, %p54;
	min.s64 	%rd379, %rd378, %rd248;
$L__BB5_158:
	add.s64 	%rd251, %rd376, -4104;
	// begin inline asm
	ld.global.nc.u64 %rd250, [%rd251];
	// end inline asm
	add.s64 	%rd253, %rd376, -4096;
	// begin inline asm
	ld.global.nc.u64 %rd252, [%rd253];
	// end inline asm
	mov.b64 	%fd218, %rd250;
	abs.f64 	%fd219, %fd342;
	abs.f64 	%fd220, %fd218;
	setp.lt.f64 	%p55, %fd219, %fd220;
	mov.f64 	%fd343, %fd218;
	mov.u64 	%rd380, %rd252;
	@%p55 bra 	$L__BB5_161;
	setp.lt.f64 	%p56, %fd220, %fd219;
	mov.f64 	%fd343, %fd342;
	mov.u64 	%rd380, %rd379;
	@%p56 bra 	$L__BB5_161;
	setp.lt.s64 	%p57, %rd379, %rd252;
	selp.f64 	%fd343, %fd342, %fd218, %p57;
	min.s64 	%rd380, %rd379, %rd252;
$L__BB5_161:
	add.s64 	%rd255, %rd376, -8;
	// begin inline asm
	ld.global.nc.u64 %rd254, [%rd255];
	// end inline asm
	// begin inline asm
	ld.global.nc.u64 %rd256, [%rd376];
	// end inline asm
	mov.b64 	%fd223, %rd254;
	abs.f64 	%fd224, %fd343;
	abs.f64 	%fd225, %fd223;
	setp.lt.f64 	%p58, %fd224, %fd225;
	mov.f64 	%fd344, %fd223;
	mov.u64 	%rd381, %rd256;
	@%p58 bra 	$L__BB5_164;
	setp.lt.f64 	%p59, %fd225, %fd224;
	mov.f64 	%fd344, %fd343;
	mov.u64 	%rd381, %rd380;
	@%p59 bra 	$L__BB5_164;
	setp.lt.s64 	%p60, %rd380, %rd256;
	selp.f64 	%fd344, %fd343, %fd223, %p60;
	min.s64 	%rd381, %rd380, %rd256;
$L__BB5_164:
	add.s32 	%r387, %r387, 1024;
	add.s64 	%rd376, %rd376, 16384;
	add.s32 	%r388, %r388, 1024;
	setp.lt.s32 	%p61, %r387, %r20;
	@%p61 bra 	$L__BB5_152;
$L__BB5_165:
	// begin inline asm
	mov.u32 %r48, %laneid;
	// end inline asm
	mov.b64 	%rd258, %fd344;
	mov.b64 	{%r50, %r55}, %rd258;
	mov.b32 	%r66, 1;
	mov.b32 	%r67, 31;
	mov.b32 	%r68, -1;
	// begin inline asm
	shfl.sync.down.b32 %r49, %r50, %r66, %r67, %r68;
	// end inline asm
	// begin inline asm
	shfl.sync.down.b32 %r54, %r55, %r66, %r67, %r68;
	// end inline asm
	mov.b64 	%rd259, {%r49, %r54};
	mov.b64 	%fd229, %rd259;
	mov.b64 	{%r60, %r65}, %rd381;
	// begin inline asm
	shfl.sync.down.b32 %r59, %r60, %r66, %r67, %r68;
	// end inline asm
	// begin inline asm
	shfl.sync.down.b32 %r64, %r65, %r66, %r67, %r68;
	// end inline asm
	mov.b64 	%rd150, {%r59, %r64};
	setp.gt.s32 	%p62, %r48, 30;
	mov.f64 	%fd346, %fd344;
	mov.u64 	%rd383, %rd381;
	@%p62 bra 	$L__BB5_169;
	abs.f64 	%fd230, %fd344;
	abs.f64 	%fd231, %fd229;
	setp.lt.f64 	%p63, %fd230, %fd231;
	mov.f64 	%fd346, %fd229;
	mov.u64 	%rd383, %rd150;
	@%p63 bra 	$L__BB5_169;
	setp.lt.f64 	%p64, %fd231, %fd230;
	mov.f64 	%fd346, %fd344;
	mov.u64 	%rd383, %rd381;
	@%p64 bra 	$L__BB5_169;
	setp.lt.s64 	%p65, %rd381, %rd150;
	selp.f64 	%fd346, %fd344, %fd229, %p65;
	min.s64 	%rd383, %rd381, %rd150;
$L__BB5_169:
	mov.b64 	%rd260, %fd346;
	mov.b64 	{%r70, %r75}, %rd260;
	mov.b32 	%r86, 2;
	mov.b32 	%r87, 31;
	mov.b32 	%r88, -1;
	// begin inline asm
	shfl.sync.down.b32 %r69, %r70, %r86, %r87, %r88;
	// end inline asm
	// begin inline asm
	shfl.sync.down.b32 %r74, %r75, %r86, %r87, %r88;
	// end inline asm
	mov.b64 	%rd261, {%r69, %r74};
	mov.b64 	%fd234, %rd261;
	mov.b64 	{%r80, %r85}, %rd383;
	// begin inline asm
	shfl.sync.down.b32 %r79, %r80, %r86, %r87, %r88;
	// end inline asm
	// begin inline asm
	shfl.sync.down.b32 %r84, %r85, %r86, %r87, %r88;
	// end inline asm
	mov.b64 	%rd153, {%r79, %r84};
	setp.gt.s32 	%p66, %r48, 29;
	mov.f64 	%fd347, %fd346;
	mov.u64 	%rd384, %rd383;
	@%p66 bra 	$L__BB5_173;
	abs.f64 	%fd235, %fd346;
	abs.f64 	%fd236, %fd234;
	setp.lt.f64 	%p67, %fd235, %fd236;
	mov.f64 	%fd347, %fd234;
	mov.u64 	%rd384, %rd153;
	@%p67 bra 	$L__BB5_173;
	setp.lt.f64 	%p68, %fd236, %fd235;
	mov.f64 	%fd347, %fd346;
	mov.u64 	%rd384, %rd383;
	@%p68 bra 	$L__BB5_173;
	setp.lt.s64 	%p69, %rd383, %rd153;
	selp.f64 	%fd347, %fd346, %fd234, %p69;
	min.s64 	%rd384, %rd383, %rd153;
$L__BB5_173:
	mov.b64 	%rd262, %fd347;
	mov.b64 	{%r90, %r95}, %rd262;
	mov.b32 	%r106, 4;
	mov.b32 	%r107, 31;
	mov.b32 	%r108, -1;
	// begin inline asm
	shfl.sync.down.b32 %r89, %r90, %r106, %r107, %r108;
	// end inline asm
	// begin inline asm
	shfl.sync.down.b32 %r94, %r95, %r106, %r107, %r108;
	// end inline asm
	mov.b64 	%rd263, {%r89, %r94};
	mov.b64 	%fd239, %rd263;
	mov.b64 	{%r100, %r105}, %rd384;
	// begin inline asm
	shfl.sync.down.b32 %r99, %r100, %r106, %r107, %r108;
	// end inline asm
	// begin inline asm
	shfl.sync.down.b32 %r104, %r105, %r106, %r107, %r108;
	// end inline asm
	mov.b64 	%rd156, {%r99, %r104};
	setp.gt.s32 	%p70, %r48, 27;
	mov.f64 	%fd348, %fd347;
	mov.u64 	%rd385, %rd384;
	@%p70 bra 	$L__BB5_177;
	abs.f64 	%fd240, %fd347;
	abs.f64 	%fd241, %fd239;
	setp.lt.f64 	%p71, %fd240, %fd241;
	mov.f64 	%fd348, %fd239;
	mov.u64 	%rd385, %rd156;
	@%p71 bra 	$L__BB5_177;
	setp.lt.f64 	%p72, %fd241, %fd240;
	mov.f64 	%fd348, %fd347;
	mov.u64 	%rd385, %rd384;
	@%p72 bra 	$L__BB5_177;
	setp.lt.s64 	%p73, %rd384, %rd156;
	selp.f64 	%fd348, %fd347, %fd239, %p73;
	min.s64 	%rd385, %rd384, %rd156;
$L__BB5_177:
	mov.b64 	%rd264, %fd348;
	mov.b64 	{%r110, %r115}, %rd264;
	mov.b32 	%r126, 8;
	mov.b32 	%r127, 31;
	mov.b32 	%r128, -1;
	// begin inline asm
	shfl.sync.down.b32 %r109, %r110, %r126, %r127, %r128;
	// end inline asm
	// begin inline asm
	shfl.sync.down.b32 %r114, %r115, %r126, %r127, %r128;
	// end inline asm
	mov.b64 	%rd265, {%r109, %r114};
	mov.b64 	%fd244, %rd265;
	mov.b64 	{%r120, %r125}, %rd385;
	// begin inline asm
	shfl.sync.down.b32 %r119, %r120, %r126, %r127, %r128;
	// end inline asm
	// begin inline asm
	shfl.sync.down.b32 %r124, %r125, %r126, %r127, %r128;
	// end inline asm
	mov.b64 	%rd159, {%r119, %r124};
	setp.gt.s32 	%p74, %r48, 23;
	mov.f64 	%fd349, %fd348;
	mov.u64 	%rd386, %rd385;
	@%p74 bra 	$L__BB5_181;
	abs.f64 	%fd245, %fd348;
	abs.f64 	%fd246, %fd244;
	setp.lt.f64 	%p75, %fd245, %fd246;
	mov.f64 	%fd349, %fd244;
	mov.u64 	%rd386, %rd159;
	@%p75 bra 	$L__BB5_181;
	setp.lt.f64 	%p76, %fd246, %fd245;
	mov.f64 	%fd349, %fd348;
	mov.u64 	%rd386, %rd385;
	@%p76 bra 	$L__BB5_181;
	setp.lt.s64 	%p77, %rd385, %rd159;
	selp.f64 	%fd349, %fd348, %fd244, %p77;
	min.s64 	%rd386, %rd385, %rd159;
$L__BB5_181:
	mov.b64 	%rd266, %fd349;
	mov.b64 	{%r130, %r135}, %rd266;
	mov.b32 	%r146, 16;
	mov.b32 	%r147, 31;
	mov.b32 	%r148, -1;
	// begin inline asm
	shfl.sync.down.b32 %r129, %r130, %r146, %r147, %r148;
	// end inline asm
	// begin inline asm
	shfl.sync.down.b32 %r134, %r135, %r146, %r147, %r148;
	// end inline asm
	mov.b64 	%rd267, {%r129, %r134};
	mov.b64 	%fd249, %rd267;
	mov.b64 	{%r140, %r145}, %rd386;
	// begin inline asm
	shfl.sync.down.b32 %r139, %r140, %r146, %r147, %r148;
	// end inline asm
	// begin inline asm
	shfl.sync.down.b32 %r144, %r145, %r146, %r147, %r148;
	// end inline asm
	mov.b64 	%rd162, {%r139, %r144};
	setp.gt.s32 	%p78, %r48, 15;
	mov.f64 	%fd357, %fd349;
	mov.u64 	%rd394, %rd386;
	@%p78 bra 	$L__BB5_185;
	abs.f64 	%fd250, %fd349;
	abs.f64 	%fd251, %fd249;
	setp.lt.f64 	%p79, %fd250, %fd251;
	mov.f64 	%fd357, %fd249;
	mov.u64 	%rd394, %rd162;
	@%p79 bra 	$L__BB5_185;
	setp.lt.f64 	%p80, %fd251, %fd250;
	mov.f64 	%fd357, %fd349;
	mov.u64 	%rd394, %rd386;
	@%p80 bra 	$L__BB5_185;
	setp.lt.s64 	%p81, %rd386, %rd162;
	selp.f64 	%fd357, %fd349, %fd249, %p81;
	min.s64 	%rd394, %rd386, %rd162;
$L__BB5_185:
	setp.ne.s32 	%p82, %r48, 0;
	@%p82 bra 	$L__BB5_187;
	shr.u32 	%r149, %r16, 1;
	and.b32  	%r150, %r149, 496;
	mov.u32 	%r151, _ZN6thrust24THRUST_300001_SM_1000_NS8cuda_cub4core6detail5shmemE;
	add.s32 	%r152, %r151, %r150;
	st.shared.f64 	[%r152+8], %fd357;
	st.shared.u64 	[%r152+16], %rd394;
$L__BB5_187:
	bar.sync 	0;
	setp.ne.s32 	%p83, %r16, 0;
	@%p83 bra 	$L__BB5_209;
	ld.shared.f64 	%fd254, [_ZN6thrust24THRUST_300001_SM_1000_NS8cuda_cub4core6detail5shmemE+24];
	ld.shared.u64 	%rd165, [_ZN6thrust24THRUST_300001_SM_1000_NS8cuda_cub4core6detail5shmemE+32];
	abs.f64 	%fd255, %fd357;
	abs.f64 	%fd256, %fd254;
	setp.lt.f64 	%p84, %fd255, %fd256;
	mov.f64 	%fd351, %fd254;
	mov.u64 	%rd388, %rd165;
	@%p84 bra 	$L__BB5_191;
	setp.lt.f64 	%p85, %fd256, %fd255;
	mov.f64 	%fd351, %fd357;
	mov.u64 	%rd388, %rd394;
	@%p85 bra 	$L__BB5_191;
	setp.lt.s64 	%p86, %rd394, %rd165;
	selp.f64 	%fd351, %fd357, %fd254, %p86;
	min.s64 	%rd388, %rd394, %rd165;
$L__BB5_191:
	ld.shared.f64 	%fd259, [_ZN6thrust24THRUST_300001_SM_1000_NS8cuda_cub4core6detail5shmemE+40];
	ld.shared.u64 	%rd168, [_ZN6thrust24THRUST_300001_SM_1000_NS8cuda_cub4core6detail5shmemE+48];
	abs.f64 	%fd260, %fd351;
	abs.f64 	%fd261, %fd259;
	setp.lt.f64 	%p87, %fd260, %fd261;
	mov.f64 	%fd352, %fd259;
	mov.u64 	%rd389, %rd168;
	@%p87 bra 	$L__BB5_194;
	setp.lt.f64 	%p88, %fd261, %fd260;
	mov.f64 	%fd352, %fd351;
	mov.u64 	%rd389, %rd388;
	@%p88 bra 	$L__BB5_194;
	setp.lt.s64 	%p89, %rd388, %rd168;
	selp.f64 	%fd352, %fd351, %fd259, %p89;
	min.s64 	%rd389, %rd388, %rd168;
$L__BB5_194:
	ld.shared.f64 	%fd264, [_ZN6thrust24THRUST_300001_SM_1000_NS8cuda_cub4core6detail5shmemE+56];
	ld.shared.u64 	%rd171, [_ZN6thrust24THRUST_300001_SM_1000_NS8cuda_cub4core6detail5shmemE+64];
	abs.f64 	%fd265, %fd352;
	abs.f64 	%fd266, %fd264;
	setp.lt.f64 	%p90, %fd265, %fd266;
	mov.f64 	%fd353, %fd264;
	mov.u64 	%rd390, %rd171;
	@%p90 bra 	$L__BB5_197;
	setp.lt.f64 	%p91, %fd266, %fd265;
	mov.f64 	%fd353, %fd352;
	mov.u64 	%rd390, %rd389;
	@%p91 bra 	$L__BB5_197;
	setp.lt.s64 	%p92, %rd389, %rd171;
	selp.f64 	%fd353, %fd352, %fd264, %p92;
	min.s64 	%rd390, %rd389, %rd171;
$L__BB5_197:
	ld.shared.f64 	%fd269, [_ZN6thrust24THRUST_300001_SM_1000_NS8cuda_cub4core6detail5shmemE+72];
	ld.shared.u64 	%rd174, [_ZN6thrust24THRUST_300001_SM_1000_NS8cuda_cub4core6detail5shmemE+80];
	abs.f64 	%fd270, %fd353;
	abs.f64 	%fd271, %fd269;
	setp.lt.f64 	%p93, %fd270, %fd271;
	mov.f64 	%fd354, %fd269;
	mov.u64 	%rd391, %rd174;
	@%p93 bra 	$L__BB5_200;
	setp.lt.f64 	%p94, %fd271, %fd270;
	mov.f64 	%fd354, %fd353;
	mov.u64 	%rd391, %rd390;
	@%p94 bra 	$L__BB5_200;
	setp.lt.s64 	%p95, %rd390, %rd174;
	selp.f64 	%fd354, %fd353, %fd269, %p95;
	min.s64 	%rd391, %rd390, %rd174;
$L__BB5_200:
	ld.shared.f64 	%fd274, [_ZN6thrust24THRUST_300001_SM_1000_NS8cuda_cub4core6detail5shmemE+88];
	ld.shared.u64 	%rd177, [_ZN6thrust24THRUST_300001_SM_1000_NS8cuda_cub4core6detail5shmemE+96];
	abs.f64 	%fd275, %fd354;
	abs.f64 	%fd276, %fd274;
	setp.lt.f64 	%p96, %fd275, %fd276;
	mov.f64 	%fd355, %fd274;
	mov.u64 	%rd392, %rd177;
	@%p96 bra 	$L__BB5_203;
	setp.lt.f64 	%p97, %fd276, %fd275;
	mov.f64 	%fd355, %fd354;
	mov.u64 	%rd392, %rd391;
	@%p97 bra 	$L__BB5_203;
	setp.lt.s64 	%p98, %rd391, %rd177;
	selp.f64 	%fd355, %fd354, %fd274, %p98;
	min.s64 	%rd392, %rd391, %rd177;
$L__BB5_203:
	ld.shared.f64 	%fd279, [_ZN6thrust24THRUST_300001_SM_1000_NS8cuda_cub4core6detail5shmemE+104];
	ld.shared.u64 	%rd180, [_ZN6thrust24THRUST_300001_SM_1000_NS8cuda_cub4core6detail5shmemE+112];
	abs.f64 	%fd280, %fd355;
	abs.f64 	%fd281, %fd279;
	setp.lt.f64 	%p99, %fd280, %fd281;
	mov.f64 	%fd356, %fd279;
	mov.u64 	%rd393, %rd180;
	@%p99 bra 	$L__BB5_206;
	setp.lt.f64 	%p100, %fd281, %fd280;
	mov.f64 	%fd356, %fd355;
	mov.u64 	%rd393, %rd392;
	@%p100 bra 	$L__BB5_206;
	setp.lt.s64 	%p101, %rd392, %rd180;
	selp.f64 	%fd356, %fd355, %fd279, %p101;
	min.s64 	%rd393, %rd392, %rd180;
$L__BB5_206:
	ld.shared.f64 	%fd284, [_ZN6thrust24THRUST_300001_SM_1000_NS8cuda_cub4core6detail5shmemE+120];
	ld.shared.u64 	%rd183, [_ZN6thrust24THRUST_300001_SM_1000_NS8cuda_cub4core6detail5shmemE+128];
	abs.f64 	%fd285, %fd356;
	abs.f64 	%fd286, %fd284;
	setp.lt.f64 	%p102, %fd285, %fd286;
	mov.u64 	%rd394, %rd183;
	mov.f64 	%fd357, %fd284;
	@%p102 bra 	$L__BB5_209;
	setp.lt.f64 	%p103, %fd286, %fd285;
	mov.u64 	%rd394, %rd393;
	mov.f64 	%fd357, %fd356;
	@%p103 bra 	$L__BB5_209;
	setp.lt.s64 	%p104, %rd393, %rd183;
	selp.f64 	%fd357, %fd356, %fd284, %p104;
	min.s64 	%rd394, %rd393, %rd183;
$L__BB5_209:
	mov.u32 	%r376, %tid.x;
	setp.ne.s32 	%p221, %r376, 0;
	@%p221 bra 	$L__BB5_211;
	ld.param.u64 	%rd326, [_ZN6thrust24THRUST_300001_SM_1000_NS8cuda_cub4core6detail13_kernel_agentINS1_8__reduce11ReduceAgentIPN4cuda3std3__45tupleIJdlEEESC_SB_iNS1_9__extrema9arg_max_fIdl10comparatorEEEEJSC_SC_iSG_EEEvDpT0__param_1];
	cvta.to.global.u64 	%rd317, %rd326;
	st.global.f64 	[%rd317], %fd357;
	st.global.u64 	[%rd317+8], %rd394;
$L__BB5_211:
	ret;

}
	// .globl	_ZN6thrust24THRUST_300001_SM_1000_NS8cuda_cub4core6detail13_kernel_agentINS1_8__reduce11ReduceAgentINS0_12zip_iteratorIN4cuda3std3__45tupleIJNS0_10device_ptrIdEENS0_17counting_iteratorIlNS0_11use_defaultESF_SF_EEEEEEEPNSB_IJdlEEESJ_lNS1_9__extrema9arg_max_fIdl10comparatorEEEEJSI_SK_lSO_EEEvDpT0_
.visible .entry _ZN6thrust24THRUST_300001_SM_1000_NS8cuda_cub4core6detail13_kernel_agentINS1_8__reduce11ReduceAgentINS0_12zip_iteratorIN4cuda3std3__45tupleIJNS0_10device_ptrIdEENS0_17counting_iteratorIlNS0_11use_defaultESF_SF_EEEEEEEPNSB_IJdlEEESJ_lNS1_9__extrema9arg_max_fIdl10comparatorEEEEJSI_SK_lSO_EEEvDpT0_(
	.param .align 8 .b8 _ZN6thrust24THRUST_300001_SM_1000_NS8cuda_cub4core6detail13_kernel_agentINS1_8__reduce11ReduceAgentINS0_12zip_iteratorIN4cuda3std3__45tupleIJNS0_10device_ptrIdEENS0_17counting_iteratorIlNS0_11use_defaultESF_SF_EEEEEEEPNSB_IJdlEEESJ_lNS1_9__extrema9arg_max_fIdl10comparatorEEEEJSI_SK_lSO_EEEvDpT0__param_0[16],
	.param .u64 .ptr .align 1 _ZN6thrust24THRUST_300001_SM_1000_NS8cuda_cub4core6detail13_kernel_agentINS1_8__reduce11ReduceAgentINS0_12zip_iteratorIN4cuda3std3__45tupleIJNS0_10device_ptrIdEENS0_17counting_iteratorIlNS0_11use_defaultESF_SF_EEEEEEEPNSB_IJdlEEESJ_lNS1_9__extrema9arg_max_fIdl10comparatorEEEEJSI_SK_lSO_EEEvDpT0__param_1,
	.param .u64 _ZN6thrust24THRUST_300001_SM_1000_NS8cuda_cub4core6detail13_kernel_agentINS1_8__reduce11ReduceAgentINS0_12zip_iteratorIN4cuda3std3__45tupleIJNS0_10device_ptrIdEENS0_17counting_iteratorIlNS0_11use_defaultESF_SF_EEEEEEEPNSB_IJdlEEESJ_lNS1_9__extrema9arg_max_fIdl10comparatorEEEEJSI_SK_lSO_EEEvDpT0__param_2,
	.param .align 1 .b8 _ZN6thrust24THRUST_300001_SM_1000_NS8cuda_cub4core6detail13_kernel_agentINS1_8__reduce11ReduceAgentINS0_12zip_iteratorIN4cuda3std3__45tupleIJNS0_10device_ptrIdEENS0_17counting_iteratorIlNS0_11use_defaultESF_SF_EEEEEEEPNSB_IJdlEEESJ_lNS1_9__extrema9arg_max_fIdl10comparatorEEEEJSI_SK_lSO_EEEvDpT0__param_3[1]
)
.maxntid 256
{
	.reg .pred 	%p<213>;
	.reg .b32 	%r<391>;
	.reg .b64 	%rd<341>;
	.reg .b64 	%fd<352>;

	ld.param.u64 	%rd192, [_ZN6thrust24THRUST_300001_SM_1000_NS8cuda_cub4core6detail13_kernel_agentINS1_8__reduce11ReduceAgentINS0_12zip_iteratorIN4cuda3std3__45tupleIJNS0_10device_ptrIdEENS0_17counting_iteratorIlNS0_11use_defaultESF_SF_EEEEEEEPNSB_IJdlEEESJ_lNS1_9__extrema9arg_max_fIdl10comparatorEEEEJSI_SK_lSO_EEEvDpT0__param_0+8];
	ld.param.u64 	%rd191, [_ZN6thrust24THRUST_300001_SM_1000_NS8cuda_cub4core6detail13_kernel_agentINS1_8__reduce11ReduceAgentINS0_12zip_iteratorIN4cuda3std3__45tupleIJNS0_10device_ptrIdEENS0_17counting_iteratorIlNS0_11use_defaultESF_SF_EEEEEEEPNSB_IJdlEEESJ_lNS1_9__extrema9arg_max_fIdl10comparatorEEEEJSI_SK_lSO_EEEvDpT0__param_0];
	ld.param.u64 	%rd194, [_ZN6thrust24THRUST_300001_SM_1000_NS8cuda_cub4core6detail13_kernel_agentINS1_8__reduce11ReduceAgentINS0_12zip_iteratorIN4cuda3std3__45tupleIJNS0_10device_ptrIdEENS0_17counting_iteratorIlNS0_11use_defaultESF_SF_EEEEEEEPNSB_IJdlEEESJ_lNS1_9__extrema9arg_max_fIdl10comparatorEEEEJSI_SK_lSO_EEEvDpT0__param_2];
	setp.eq.s64 	%p1, %rd194, 0;
	@%p1 bra 	$L__BB6_206;
	cvta.to.global.u64 	%rd1, %rd191;
	setp.gt.s64 	%p2, %rd194, 1279;
	@%p2 bra 	$L__BB6_122;
	cvt.u32.u64 	%r1, %rd194;
	mov.u32 	%r2, %tid.x;
	setp.ge.s32 	%p96, %r2, %r1;
	mov.f64 	%fd298, 0d0000000000000000;
	mov.b64 	%rd283, 0;
	mov.u32 	%r385, %r2;
	@%p96 bra 	$L__BB6_4;
	cvt.u64.u32 	%rd239, %r2;
	mul.wide.u32 	%rd240, %r2, 8;
	add.s64 	%rd241, %rd1, %rd240;
	add.s64 	%rd283, %rd192, %rd239;
	ld.global.f64 	%fd298, [%rd241];
	add.s32 	%r385, %r2, 256;
$L__BB6_4:
	setp.ge.s32 	%p97, %r385, %r1;
	@%p97 bra 	$L__BB6_26;
	not.b32 	%r154, %r385;
	add.s32 	%r5, %r154, %r1;
	and.b32  	%r155, %r5, 768;
	setp.eq.s32 	%p98, %r155, 768;
	@%p98 bra 	$L__BB6_11;
	cvt.u64.u32 	%rd243, %r385;
	add.s64 	%rd274, %rd192, %rd243;
	mul.wide.u32 	%rd244, %r385, 8;
	add.s64 	%rd273, %rd1, %rd244;
	shr.u32 	%r156, %r5, 8;
	add.s32 	%r157, %r156, 1;
	and.b32  	%r158, %r157, 3;
	neg.s32 	%r383, %r158;
$L__BB6_7:
	.pragma "nounroll";
	mov.u64 	%rd9, %rd283;
	mov.f64 	%fd3, %fd298;
	ld.global.f64 	%fd4, [%rd273];
	abs.f64 	%fd5, %fd3;
	abs.f64 	%fd6, %fd4;
	setp.lt.f64 	%p99, %fd5, %fd6;
	mov.u64 	%rd283, %rd274;
	mov.f64 	%fd298, %fd4;
	@%p99 bra 	$L__BB6_10;
	setp.lt.f64 	%p100, %fd6, %fd5;
	mov.u64 	%rd283, %rd9;
	mov.f64 	%fd298, %fd3;
	@%p100 bra 	$L__BB6_10;
	setp.lt.s64 	%p101, %rd9, %rd274;
	min.s64 	%rd283, %rd9, %rd274;
	selp.f64 	%fd298, %fd3, %fd4, %p101;
$L__BB6_10:
	add.s32 	%r385, %r385, 256;
	add.s64 	%rd274, %rd274, 256;
	add.s64 	%rd273, %rd273, 2048;
	add.s32 	%r383, %r383, 1;
	setp.ne.s32 	%p102, %r383, 0;
	@%p102 bra 	$L__BB6_7;
$L__BB6_11:
	setp.lt.u32 	%p103, %r5, 768;
	@%p103 bra 	$L__BB6_26;
	add.s32 	%r386, %r385, 512;
$L__BB6_13:
	mov.u32 	%r13, %r386;
	add.s32 	%r159, %r13, -512;
	cvt.s64.s32 	%rd245, %r159;
	mul.wide.s32 	%rd246, %r159, 8;
	add.s64 	%rd17, %rd1, %rd246;
	add.s64 	%rd18, %rd192, %rd245;
	ld.global.f64 	%fd12, [%rd17];
	abs.f64 	%fd13, %fd298;
	abs.f64 	%fd14, %fd12;
	setp.lt.f64 	%p104, %fd13, %fd14;
	mov.u64 	%rd280, %rd18;
	mov.f64 	%fd295, %fd12;
	@%p104 bra 	$L__BB6_16;
	setp.lt.f64 	%p105, %fd14, %fd13;
	mov.u64 	%rd280, %rd283;
	mov.f64 	%fd295, %fd298;
	@%p105 bra 	$L__BB6_16;
	setp.lt.s64 	%p106, %rd283, %rd18;
	min.s64 	%rd280, %rd283, %rd18;
	selp.f64 	%fd295, %fd298, %fd12, %p106;
$L__BB6_16:
	add.s32 	%r160, %r13, -256;
	cvt.s64.s32 	%rd247, %r160;
	add.s64 	%rd21, %rd192, %rd247;
	ld.global.f64 	%fd17, [%rd17+2048];
	abs.f64 	%fd18, %fd295;
	abs.f64 	%fd19, %fd17;
	setp.lt.f64 	%p107, %fd18, %fd19;
	mov.u64 	%rd281, %rd21;
	mov.f64 	%fd296, %fd17;
	@%p107 bra 	$L__BB6_19;
	setp.lt.f64 	%p108, %fd19, %fd18;
	mov.u64 	%rd281, %rd280;
	mov.f64 	%fd296, %fd295;
	@%p108 bra 	$L__BB6_19;
	setp.lt.s64 	%p109, %rd280, %rd21;
	min.s64 	%rd281, %rd280, %rd21;
	selp.f64 	%fd296, %fd295, %fd17, %p109;
$L__BB6_19:
	cvt.s64.s32 	%rd248, %r13;
	add.s64 	%rd24, %rd192, %rd248;
	ld.global.f64 	%fd22, [%rd17+4096];
	abs.f64 	%fd23, %fd296;
	abs.f64 	%fd24, %fd22;
	setp.lt.f64 	%p110, %fd23, %fd24;
	mov.u64 	%rd282, %rd24;
	mov.f64 	%fd297, %fd22;
	@%p110 bra 	$L__BB6_22;
	setp.lt.f64 	%p111, %fd24, %fd23;
	mov.u64 	%rd282, %rd281;
	mov.f64 	%fd297, %fd296;
	@%p111 bra 	$L__BB6_22;
	setp.lt.s64 	%p112, %rd281, %rd24;
	min.s64 	%rd282, %rd281, %rd24;
	selp.f64 	%fd297, %fd296, %fd22, %p112;
$L__BB6_22:
	add.s32 	%r161, %r13, 256;
	cvt.s64.s32 	%rd249, %r161;
	add.s64 	%rd27, %rd192, %rd249;
	ld.global.f64 	%fd27, [%rd17+6144];
	abs.f64 	%fd28, %fd297;
	abs.f64 	%fd29, %fd27;
	setp.lt.f64 	%p113, %fd28, %fd29;
	mov.u64 	%rd283, %rd27;
	mov.f64 	%fd298, %fd27;
	@%p113 bra 	$L__BB6_25;
	setp.lt.f64 	%p114, %fd29, %fd28;
	mov.u64 	%rd283, %rd282;
	mov.f64 	%fd298, %fd297;
	@%p114 bra 	$L__BB6_25;
	setp.lt.s64 	%p115, %rd282, %rd27;
	min.s64 	%rd283, %rd282, %rd27;
	selp.f64 	%fd298, %fd297, %fd27, %p115;
$L__BB6_25:
	add.s32 	%r386, %r13, 1024;
	add.s32 	%r162, %r13, 512;
	setp.lt.s32 	%p116, %r162, %r1;
	@%p116 bra 	$L__BB6_13;
$L__BB6_26:
	setp.lt.s32 	%p117, %r1, 256;
	@%p117 bra 	$L__BB6_71;
	// begin inline asm
	mov.u32 %r276, %laneid;
	// end inline asm
	mov.b64 	%rd260, %fd298;
	mov.b64 	{%r278, %r283}, %rd260;
	mov.b32 	%r294, 1;
	mov.b32 	%r295, 31;
	mov.b32 	%r296, -1;
	// begin inline asm
	shfl.sync.down.b32 %r277, %r278, %r294, %r295, %r296;
	// end inline asm
	// begin inline asm
	shfl.sync.down.b32 %r282, %r283, %r294, %r295, %r296;
	// end inline asm
	mov.b64 	%rd261, {%r277, %r282};
	mov.b64 	%fd33, %rd261;
	mov.b64 	{%r288, %r293}, %rd283;
	// begin inline asm
	shfl.sync.down.b32 %r287, %r288, %r294, %r295, %r296;
	// end inline asm
	// begin inline asm
	shfl.sync.down.b32 %r292, %r293, %r294, %r295, %r296;
	// end inline asm
	mov.b64 	%rd31, {%r287, %r292};
	setp.gt.s32 	%p169, %r276, 30;
	mov.u64 	%rd285, %rd283;
	mov.f64 	%fd300, %fd298;
	@%p169 bra 	$L__BB6_31;
	abs.f64 	%fd34, %fd298;
	abs.f64 	%fd35, %fd33;
	setp.lt.f64 	%p170, %fd34, %fd35;
	mov.u64 	%rd285, %rd31;
	mov.f64 	%fd300, %fd33;
	@%p170 bra 	$L__BB6_31;
	setp.lt.f64 	%p171, %fd35, %fd34;
	mov.u64 	%rd285, %rd283;
	mov.f64 	%fd300, %fd298;
	@%p171 bra 	$L__BB6_31;
	setp.lt.s64 	%p172, %rd283, %rd31;
	min.s64 	%rd285, %rd283, %rd31;
	selp.f64 	%fd300, %fd298, %fd33, %p172;
$L__BB6_31:
	mov.b64 	%rd262, %fd300;
	mov.b64 	{%r298, %r303}, %rd262;
	mov.b32 	%r314, 2;
	mov.b32 	%r315, 31;
	mov.b32 	%r316, -1;
	// begin inline asm
	shfl.sync.down.b32 %r297, %r298, %r314, %r315, %r316;
	// end inline asm
	// begin inline asm
	shfl.sync.down.b32 %r302, %r303, %r314, %r315, %r316;
	// end inline asm
	mov.b64 	%rd263, {%r297, %r302};
	mov.b64 	%fd38, %rd263;
	mov.b64 	{%r308, %r313}, %rd285;
	// begin inline asm
	shfl.sync.down.b32 %r307, %r308, %r314, %r315, %r316;
	// end inline asm
	// begin inline asm
	shfl.sync.down.b32 %r312, %r313, %r314, %r315, %r316;
	// end inline asm
	mov.b64 	%rd34, {%r307, %r312};
	setp.gt.s32 	%p173, %r276, 29;
	mov.u64 	%rd286, %rd285;
	mov.f64 	%fd301, %fd300;
	@%p173 bra 	$L__BB6_35;
	abs.f64 	%fd39, %fd300;
	abs.f64 	%fd40, %fd38;
	setp.lt.f64 	%p174, %fd39, %fd40;
	mov.u64 	%rd286, %rd34;
	mov.f64 	%fd301, %fd38;
	@%p174 bra 	$L__BB6_35;
	setp.lt.f64 	%p175, %fd40, %fd39;
	mov.u64 	%rd286, %rd285;
	mov.f64 	%fd301, %fd300;
	@%p175 bra 	$L__BB6_35;
	setp.lt.s64 	%p176, %rd285, %rd34;
	min.s64 	%rd286, %rd285, %rd34;
	selp.f64 	%fd301, %fd300, %fd38, %p176;
$L__BB6_35:
	mov.b64 	%rd264, %fd301;
	mov.b64 	{%r318, %r323}, %rd264;
	mov.b32 	%r334, 4;
	mov.b32 	%r335, 31;
	mov.b32 	%r336, -1;
	// begin inline asm
	shfl.sync.down.b32 %r317, %r318, %r334, %r335, %r336;
	// end inline asm
	// begin inline asm
	shfl.sync.down.b32 %r322, %r323, %r334, %r335, %r336;
	// end inline asm
	mov.b64 	%rd265, {%r317, %r322};
	mov.b64 	%fd43, %rd265;
	mov.b64 	{%r328, %r333}, %rd286;
	// begin inline asm
	shfl.sync.down.b32 %r327, %r328, %r334, %r335, %r336;
	// end inline asm
	// begin inline asm
	shfl.sync.down.b32 %r332, %r333, %r334, %r335, %r336;
	// end inline asm
	mov.b64 	%rd37, {%r327, %r332};
	setp.gt.s32 	%p177, %r276, 27;
	mov.u64 	%rd287, %rd286;
	mov.f64 	%fd302, %fd301;
	@%p177 bra 	$L__BB6_39;
	abs.f64 	%fd44, %fd301;
	abs.f64 	%fd45, %fd43;
	setp.lt.f64 	%p178, %fd44, %fd45;
	mov.u64 	%rd287, %rd37;
	mov.f64 	%fd302, %fd43;
	@%p178 bra 	$L__BB6_39;
	setp.lt.f64 	%p179, %fd45, %fd44;
	mov.u64 	%rd287, %rd286;
	mov.f64 	%fd302, %fd301;
	@%p179 bra 	$L__BB6_39;
	setp.lt.s64 	%p180, %rd286, %rd37;
	min.s64 	%rd287, %rd286, %rd37;
	selp.f64 	%fd302, %fd301, %fd43, %p180;
$L__BB6_39:
	mov.b64 	%rd266, %fd302;
	mov.b64 	{%r338, %r343}, %rd266;
	mov.b32 	%r354, 8;
	mov.b32 	%r355, 31;
	mov.b32 	%r356, -1;
	// begin inline asm
	shfl.sync.down.b32 %r337, %r338, %r354, %r355, %r356;
	// end inline asm
	// begin inline asm
	shfl.sync.down.b32 %r342, %r343, %r354, %r355, %r356;
	// end inline asm
	mov.b64 	%rd267, {%r337, %r342};
	mov.b64 	%fd48, %rd267;
	mov.b64 	{%r348, %r353}, %rd287;
	// begin inline asm
	shfl.sync.down.b32 %r347, %r348, %r354, %r355, %r356;
	// end inline asm
	// begin inline asm
	shfl.sync.down.b32 %r352, %r353, %r354, %r355, %r356;
	// end inline asm
	mov.b64 	%rd40, {%r347, %r352};
	setp.gt.s32 	%p181, %r276, 23;
	mov.u64 	%rd288, %rd287;
	mov.f64 	%fd303, %fd302;
	@%p181 bra 	$L__BB6_43;
	abs.f64 	%fd49, %fd302;
	abs.f64 	%fd50, %fd48;
	setp.lt.f64 	%p182, %fd49, %fd50;
	mov.u64 	%rd288, %rd40;
	mov.f64 	%fd303, %fd48;
	@%p182 bra 	$L__BB6_43;
	setp.lt.f64 	%p183, %fd50, %fd49;
	mov.u64 	%rd288, %rd287;
	mov.f64 	%fd303, %fd302;
	@%p183 bra 	$L__BB6_43;
	setp.lt.s64 	%p184, %rd287, %rd40;
	min.s64 	%rd288, %rd287, %rd40;
	selp.f64 	%fd303, %fd302, %fd48, %p184;
$L__BB6_43:
	mov.b64 	%rd268, %fd303;
	mov.b64 	{%r358, %r363}, %rd268;
	mov.b32 	%r374, 16;
	mov.b32 	%r375, 31;
	mov.b32 	%r376, -1;
	// begin inline asm
	shfl.sync.down.b32 %r357, %r358, %r374, %r375, %r376;
	// end inline asm
	// begin inline asm
	shfl.sync.down.b32 %r362, %r363, %r374, %r375, %r376;
	// end inline asm
	mov.b64 	%rd269, {%r357, %r362};
	mov.b64 	%fd53, %rd269;
	mov.b64 	{%r368, %r373}, %rd288;
	// begin inline asm
	shfl.sync.down.b32 %r367, %r368, %r374, %r375, %r376;
	// end inline asm
	// begin inline asm
	shfl.sync.down.b32 %r372, %r373, %r374, %r375, %r376;
	// end inline asm
	mov.b64 	%rd43, {%r367, %r372};
	setp.gt.s32 	%p185, %r276, 15;
	mov.u64 	%rd340, %rd288;
	mov.f64 	%fd351, %fd303;
	@%p185 bra 	$L__BB6_47;
	abs.f64 	%fd54, %fd303;
	abs.f64 	%fd55, %fd53;
	setp.lt.f64 	%p186, %fd54, %fd55;
	mov.u64 	%rd340, %rd43;
	mov.f64 	%fd351, %fd53;
	@%p186 bra 	$L__BB6_47;
	setp.lt.f64 	%p187, %fd55, %fd54;
	mov.u64 	%rd340, %rd288;
	mov.f64 	%fd351, %fd303;
	@%p187 bra 	$L__BB6_47;
	setp.lt.s64 	%p188, %rd288, %rd43;
	min.s64 	%rd340, %rd288, %rd43;
	selp.f64 	%fd351, %fd303, %fd53, %p188;
$L__BB6_47:
	setp.ne.s32 	%p189, %r276, 0;
	@%p189 bra 	$L__BB6_49;
	shr.u32 	%r377, %r2, 1;
	and.b32  	%r378, %r377, 496;
	mov.u32 	%r379, _ZN6thrust24THRUST_300001_SM_1000_NS8cuda_cub4core6detail5shmemE;
	add.s32 	%r380, %r379, %r378;
	st.shared.f64 	[%r380+8], %fd351;
	st.shared.u64 	[%r380+16], %rd340;
$L__BB6_49:
	bar.sync 	0;
	setp.ne.s32 	%p190, %r2, 0;
	@%p190 bra 	$L__BB6_204;
	ld.shared.f64 	%fd58, [_ZN6thrust24THRUST_300001_SM_1000_NS8cuda_cub4core6detail5shmemE+24];
	ld.shared.u64 	%rd46, [_ZN6thrust24THRUST_300001_SM_1000_NS8cuda_cub4core6detail5shmemE+32];
	abs.f64 	%fd59, %fd351;
	abs.f64 	%fd60, %fd58;
	setp.lt.f64 	%p191, %fd59, %fd60;
	mov.u64 	%rd290, %rd46;
	mov.f64 	%fd305, %fd58;
	@%p191 bra 	$L__BB6_53;
	setp.lt.f64 	%p192, %fd60, %fd59;
	mov.u64 	%rd290, %rd340;
	mov.f64 	%fd305, %fd351;
	@%p192 bra 	$L__BB6_53;
	setp.lt.s64 	%p193, %rd340, %rd46;
	min.s64 	%rd290, %rd340, %rd46;
	selp.f64 	%fd305, %fd351, %fd58, %p193;
$L__BB6_53:
	ld.shared.f64 	%fd63, [_ZN6thrust24THRUST_300001_SM_1000_NS8cuda_cub4core6detail5shmemE+40];
	ld.shared.u64 	%rd49, [_ZN6thrust24THRUST_300001_SM_1000_NS8cuda_cub4core6detail5shmemE+48];
	abs.f64 	%fd64, %fd305;
	abs.f64 	%fd65, %fd63;
	setp.lt.f64 	%p194, %fd64, %fd65;
	mov.u64 	%rd291, %rd49;
	mov.f64 	%fd306, %fd63;
	@%p194 bra 	$L__BB6_56;
	setp.lt.f64 	%p195, %fd65, %fd64;
	mov.u64 	%rd291, %rd290;
	mov.f64 	%fd306, %fd305;
	@%p195 bra 	$L__BB6_56;
	setp.lt.s64 	%p196, %rd290, %rd49;
	min.s64 	%rd291, %rd290, %rd49;
	selp.f64 	%fd306, %fd305, %fd63, %p196;
$L__BB6_56:
	ld.shared.f64 	%fd68, [_ZN6thrust24THRUST_300001_SM_1000_NS8cuda_cub4core6detail5shmemE+56];
	ld.shared.u64 	%rd52, [_ZN6thrust24THRUST_300001_SM_1000_NS8cuda_cub4core6detail5shmemE+64];
	abs.f64 	%fd69, %fd306;
	abs.f64 	%fd70, %fd68;
	setp.lt.f64 	%p197, %fd69, %fd70;
	mov.u64 	%rd292, %rd52;
	mov.f64 	%fd307, %fd68;
	@%p197 bra 	$L__BB6_59;
	setp.lt.f64 	%p198, %fd70, %fd69;
	mov.u64 	%rd292, %rd291;
	mov.f64 	%fd307, %fd306;
	@%p198 bra 	$L__BB6_59;
	setp.lt.s64 	%p199, %rd291, %rd52;
	min.s64 	%rd292, %rd291, %rd52;
	selp.f64 	%fd307, %fd306, %fd68, %p199;
$L__BB6_59:
	ld.shared.f64 	%fd73, [_ZN6thrust24THRUST_300001_SM_1000_NS8cuda_cub4core6detail5shmemE+72];
	ld.shared.u64 	%rd55, [_ZN6thrust24THRUST_300001_SM_1000_NS8cuda_cub4core6detail5shmemE+80];
	abs.f64 	%fd74, %fd307;
	abs.f64 	%fd75, %fd73;
	setp.lt.f64 	%p200, %fd74, %fd75;
	mov.u64 	%rd293, %rd55;
	mov.f64 	%fd308, %fd73;
	@%p200 bra 	$L__BB6_62;
	setp.lt.f64 	%p201, %fd75, %fd74;
	mov.u64 	%rd293, %rd292;
	mov.f64 	%fd308, %fd307;
	@%p201 bra 	$L__BB6_62;
	setp.lt.s64 	%p202, %rd292, %rd55;
	min.s64 	%rd293, %rd292, %rd55;
	selp.f64 	%fd308, %fd307, %fd73, %p202;
$L__BB6_62:
	ld.shared.f64 	%fd78, [_ZN6thrust24THRUST_300001_SM_1000_NS8cuda_cub4core6detail5shmemE+88];
	ld.shared.u64 	%rd58, [_ZN6thrust24THRUST_300001_SM_1000_NS8cuda_cub4core6detail5shmemE+96];
	abs.f64 	%fd79, %fd308;
	abs.f64 	%fd80, %fd78;
	setp.lt.f64 	%p203, %fd79, %fd80;
	mov.u64 	%rd294, %rd58;
	mov.f64 	%fd309, %fd78;
	@%p203 bra 	$L__BB6_65;
	setp.lt.f64 	%p204, %fd80, %fd79;
	mov.u64 	%rd294, %rd293;
	mov.f64 	%fd309, %fd308;
	@%p204 bra 	$L__BB6_65;
	setp.lt.s64 	%p205, %rd293, %rd58;
	min.s64 	%rd294, %rd293, %rd58;
	selp.f64 	%fd309, %fd308, %fd78, %p205;
$L__BB6_65:
	ld.shared.f64 	%fd83, [_ZN6thrust24THRUST_300001_SM_1000_NS8cuda_cub4core6detail5shmemE+104];
	ld.shared.u64 	%rd61, [_ZN6thrust24THRUST_300001_SM_1000_NS8cuda_cub4core6detail5shmemE+112];
	abs.f64 	%fd84, %fd309;
	abs.f64 	%fd85, %fd83;
	setp.lt.f64 	%p206, %fd84, %fd85;
	mov.u64 	%rd295, %rd61;
	mov.f64 	%fd310, %fd83;
	@%p206 bra 	$L__BB6_68;
	setp.lt.f64 	%p207, %fd85, %fd84;
	mov.u64 	%rd295, %rd294;
	mov.f64 	%fd310, %fd309;
	@%p207 bra 	$L__BB6_68;
	setp.lt.s64 	%p208, %rd294, %rd61;
	min.s64 	%rd295, %rd294, %rd61;
	selp.f64 	%fd310, %fd309, %fd83, %p208;
$L__BB6_68:
	ld.shared.f64 	%fd88, [_ZN6thrust24THRUST_300001_SM_1000_NS8cuda_cub4core6detail5shmemE+120];
	ld.shared.u64 	%rd64, [_ZN6thrust24THRUST_300001_SM_1000_NS8cuda_cub4core6detail5shmemE+128];
	abs.f64 	%fd89, %fd310;
	abs.f64 	%fd90, %fd88;
	setp.lt.f64 	%p209, %fd89, %fd90;
	mov.u64 	%rd340, %rd64;
	mov.f64 	%fd351, %fd88;
	@%p209 bra 	$L__BB6_204;
	setp.lt.f64 	%p210, %fd90, %fd89;
	mov.u64 	%rd340, %rd295;
	mov.f64 	%fd351, %fd310;
	@%p210 bra 	$L__BB6_204;
	setp.lt.s64 	%p211, %rd295, %rd64;
	min.s64 	%rd340, %rd295, %rd64;
	selp.f64 	%fd351, %fd310, %fd88, %p211;
	bra.uni 	$L__BB6_204;
$L__BB6_71:
	// begin inline asm
	mov.u32 %r163, %laneid;
	// end inline asm
	and.b32  	%r184, %r2, 992;
	add.s32 	%r185, %r184, 32;
	setp.gt.s32 	%p118, %r185, %r1;
	not.b32 	%r186, %r184;
	add.s32 	%r187, %r1, %r186;
	selp.b32 	%r182, %r187, 31, %p118;
	mov.b64 	%rd250, %fd298;
	mov.b64 	{%r165, %r170}, %rd250;
	mov.b32 	%r181, 1;
	mov.b32 	%r183, -1;
	// begin inline asm
	shfl.sync.down.b32 %r164, %r165, %r181, %r182, %r183;
	// end inline asm
	// begin inline asm
	shfl.sync.down.b32 %r169, %r170, %r181, %r182, %r183;
	// end inline asm
	mov.b64 	%rd251, {%r164, %r169};
	mov.b64 	%fd92, %rd251;
	mov.b64 	{%r175, %r180}, %rd283;
	// begin inline asm
	shfl.sync.down.b32 %r174, %r175, %r181, %r182, %r183;
	// end inline asm
	// begin inline asm
	shfl.sync.down.b32 %r179, %r180, %r181, %r182, %r183;
	// end inline asm
	mov.b64 	%rd66, {%r174, %r179};
	setp.ge.s32 	%p119, %r163, %r182;
	mov.u64 	%rd296, %rd283;
	mov.f64 	%fd311, %fd298;
	@%p119 bra 	$L__BB6_75;
	abs.f64 	%fd93, %fd298;
	abs.f64 	%fd94, %fd92;
	setp.lt.f64 	%p120, %fd93, %fd94;
	mov.u64 	%rd296, %rd66;
	mov.f64 	%fd311, %fd92;
	@%p120 bra 	$L__BB6_75;
	setp.lt.f64 	%p121, %fd94, %fd93;
	mov.u64 	%rd296, %rd283;
	mov.f64 	%fd311, %fd298;
	@%p121 bra 	$L__BB6_75;
	setp.lt.s64 	%p122, %rd283, %rd66;
	min.s64 	%rd296, %rd283, %rd66;
	selp.f64 	%fd311, %fd298, %fd92, %p122;
$L__BB6_75:
	mov.b64 	%rd252, %fd311;
	mov.b64 	{%r189, %r194}, %rd252;
	mov.b32 	%r205, 2;
	mov.b32 	%r207, -1;
	// begin inline asm
	shfl.sync.down.b32 %r188, %r189, %r205, %r182, %r207;
	// end inline asm
	// begin inline asm
	shfl.sync.down.b32 %r193, %r194, %r205, %r182, %r207;
	// end inline asm
	mov.b64 	%rd253, {%r188, %r193};
	mov.b64 	%fd97, %rd253;
	mov.b64 	{%r199, %r204}, %rd296;
	// begin inline asm
	shfl.sync.down.b32 %r198, %r199, %r205, %r182, %r207;
	// end inline asm
	// begin inline asm
	shfl.sync.down.b32 %r203, %r204, %r205, %r182, %r207;
	// end inline asm
	mov.b64 	%rd69, {%r198, %r203};
	add.s32 	%r208, %r163, 2;
	setp.gt.s32 	%p123, %r208, %r182;
	mov.u64 	%rd297, %rd296;
	mov.f64 	%fd312, %fd311;
	@%p123 bra 	$L__BB6_79;
	abs.f64 	%fd98, %fd311;
	abs.f64 	%fd99, %fd97;
	setp.lt.f64 	%p124, %fd98, %fd99;
	mov.u64 	%rd297, %rd69;
	mov.f64 	%fd312, %fd97;
	@%p124 bra 	$L__BB6_79;
	setp.lt.f64 	%p125, %fd99, %fd98;
	mov.u64 	%rd297, %rd296;
	mov.f64 	%fd312, %fd311;
	@%p125 bra 	$L__BB6_79;
	setp.lt.s64 	%p126, %rd296, %rd69;
	min.s64 	%rd297, %rd296, %rd69;
	selp.f64 	%fd312, %fd311, %fd97, %p126;
$L__BB6_79:
	mov.b64 	%rd254, %fd312;
	mov.b64 	{%r210, %r215}, %rd254;
	mov.b32 	%r226, 4;
	mov.b32 	%r228, -1;
	// begin inline asm
	shfl.sync.down.b32 %r209, %r210, %r226, %r182, %r228;
	// end inline asm
	// begin inline asm
	shfl.sync.down.b32 %r214, %r215, %r226, %r182, %r228;
	// end inline asm
	mov.b64 	%rd255, {%r209, %r214};
	mov.b64 	%fd102, %rd255;
	mov.b64 	{%r220, %r225}, %rd297;
	// begin inline asm
	shfl.sync.down.b32 %r219, %r220, %r226, %r182, %r228;
	// end inline asm
	// begin inline asm
	shfl.sync.down.b32 %r224, %r225, %r226, %r182, %r228;
	// end inline asm
	mov.b64 	%rd72, {%r219, %r224};
	add.s32 	%r229, %r163, 4;
	setp.gt.s32 	%p127, %r229, %r182;
	mov.u64 	%rd298, %rd297;
	mov.f64 	%fd313, %fd312;
	@%p127 bra 	$L__BB6_83;
	abs.f64 	%fd103, %fd312;
	abs.f64 	%fd104, %fd102;
	setp.lt.f64 	%p128, %fd103, %fd104;
	mov.u64 	%rd298, %rd72;
	mov.f64 	%fd313, %fd102;
	@%p128 bra 	$L__BB6_83;
	setp.lt.f64 	%p129, %fd104, %fd103;
	mov.u64 	%rd298, %rd297;
	mov.f64 	%fd313, %fd312;
	@%p129 bra 	$L__BB6_83;
	setp.lt.s64 	%p130, %rd297, %rd72;
	min.s64 	%rd298, %rd297, %rd72;
	selp.f64 	%fd313, %fd312, %fd102, %p130;
$L__BB6_83:
	mov.b64 	%rd256, %fd313;
	mov.b64 	{%r231, %r236}, %rd256;
	mov.b32 	%r247, 8;
	mov.b32 	%r249, -1;
	// begin inline asm
	shfl.sync.down.b32 %r230, %r231, %r247, %r182, %r249;
	// end inline asm
	// begin inline asm
	shfl.sync.down.b32 %r235, %r236, %r247, %r182, %r249;
	// end inline asm
	mov.b64 	%rd257, {%r230, %r235};
	mov.b64 	%fd107, %rd257;
	mov.b64 	{%r241, %r246}, %rd298;
	// begin inline asm
	shfl.sync.down.b32 %r240, %r241, %r247, %r182, %r249;
	// end inline asm
	// begin inline asm
	shfl.sync.down.b32 %r245, %r246, %r247, %r182, %r249;
	// end inline asm
	mov.b64 	%rd75, {%r240, %r245};
	add.s32 	%r250, %r163, 8;
	setp.gt.s32 	%p131, %r250, %r182;
	mov.u64 	%rd299, %rd298;
	mov.f64 	%fd314, %fd313;
	@%p131 bra 	$L__BB6_87;
	abs.f64 	%fd108, %fd313;
	abs.f64 	%fd109, %fd107;
	setp.lt.f64 	%p132, %fd108, %fd109;
	mov.u64 	%rd299, %rd75;
	mov.f64 	%fd314, %fd107;
	@%p132 bra 	$L__BB6_87;
	setp.lt.f64 	%p133, %fd109, %fd108;
	mov.u64 	%rd299, %rd298;
	mov.f64 	%fd314, %fd313;
	@%p133 bra 	$L__BB6_87;
	setp.lt.s64 	%p134, %rd298, %rd75;
	min.s64 	%rd299, %rd298, %rd75;
	selp.f64 	%fd314, %fd313, %fd107, %p134;
$L__BB6_87:
	mov.b64 	%rd258, %fd314;
	mov.b64 	{%r252, %r257}, %rd258;
	mov.b32 	%r268, 16;
	mov.b32 	%r270, -1;
	// begin inline asm
	shfl.sync.down.b32 %r251, %r252, %r268, %r182, %r270;
	// end inline asm
	// begin inline asm
	shfl.sync.down.b32 %r256, %r257, %r268, %r182, %r270;
	// end inline asm
	mov.b64 	%rd259, {%r251, %r256};
	mov.b64 	%fd112, %rd259;
	mov.b64 	{%r262, %r267}, %rd299;
	// begin inline asm
	shfl.sync.down.b32 %r261, %r262, %r268, %r182, %r270;
	// end inline asm
	// begin inline asm
	shfl.sync.down.b32 %r266, %r267, %r268, %r182, %r270;
	// end inline asm
	mov.b64 	%rd78, {%r261, %r266};
	add.s32 	%r271, %r163, 16;
	setp.gt.s32 	%p135, %r271, %r182;
	mov.u64 	%rd340, %rd299;
	mov.f64 	%fd351, %fd314;
	@%p135 bra 	$L__BB6_91;
	abs.f64 	%fd113, %fd314;
	abs.f64 	%fd114, %fd112;
	setp.lt.f64 	%p136, %fd113, %fd114;
	mov.u64 	%rd340, %rd78;
	mov.f64 	%fd351, %fd112;
	@%p136 bra 	$L__BB6_91;
	setp.lt.f64 	%p137, %fd114, %fd113;
	mov.u64 	%rd340, %rd299;
	mov.f64 	%fd351, %fd314;
	@%p137 bra 	$L__BB6_91;
	setp.lt.s64 	%p138, %rd299, %rd78;
	min.s64 	%rd340, %rd299, %rd78;
	selp.f64 	%fd351, %fd314, %fd112, %p138;
$L__BB6_91:
	setp.ne.s32 	%p139, %r163, 0;
	@%p139 bra 	$L__BB6_93;
	shr.u32 	%r272, %r2, 1;
	and.b32  	%r273, %r272, 496;
	mov.u32 	%r274, _ZN6thrust24THRUST_300001_SM_1000_NS8cuda_cub4core6detail5shmemE;
	add.s32 	%r275, %r274, %r273;
	st.shared.f64 	[%r275+8], %fd351;
	st.shared.u64 	[%r275+16], %rd340;
$L__BB6_93:
	bar.sync 	0;
	setp.ne.s32 	%p140, %r2, 0;
	@%p140 bra 	$L__BB6_204;
	setp.lt.s32 	%p141, %r1, 33;
	mov.f64 	%fd316, %fd351;
	mov.u64 	%rd301, %rd340;
	@%p141 bra 	$L__BB6_98;
	ld.shared.f64 	%fd117, [_ZN6thrust24THRUST_300001_SM_1000_NS8cuda_cub4core6detail5shmemE+24];
	ld.shared.u64 	%rd81, [_ZN6thrust24THRUST_300001_SM_1000_NS8cuda_cub4core6detail5shmemE+32];
	abs.f64 	%fd118, %fd351;
	abs.f64 	%fd119, %fd117;
	setp.lt.f64 	%p142, %fd118, %fd119;
	mov.f64 	%fd316, %fd117;
	mov.u64 	%rd301, %rd81;
	@%p142 bra 	$L__BB6_98;
	setp.lt.f64 	%p143, %fd119, %fd118;
	mov.f64 	%fd316, %fd351;
	mov.u64 	%rd301, %rd340;
	@%p143 bra 	$L__BB6_98;
	setp.lt.s64 	%p144, %rd340, %rd81;
	min.s64 	%rd301, %rd340, %rd81;
	selp.f64 	%fd316, %fd351, %fd117, %p144;
$L__BB6_98:
	setp.lt.s32 	%p145, %r1, 65;
	mov.f64 	%fd317, %fd316;
	mov.u64 	%rd302, %rd301;
	@%p145 bra 	$L__BB6_102;
	ld.shared.f64 	%fd122, [_ZN6thrust24THRUST_300001_SM_1000_NS8cuda_cub4core6detail5shmemE+40];
	ld.shared.u64 	%rd84, [_ZN6thrust24THRUST_300001_SM_1000_NS8cuda_cub4core6detail5shmemE+48];
	abs.f64 	%fd123, %fd316;
	abs.f64 	%fd124, %fd122;
	setp.lt.f64 	%p146, %fd123, %fd124;
	mov.f64 	%fd317, %fd122;
	mov.u64 	%rd302, %rd84;
	@%p146 bra 	$L__BB6_102;
	setp.lt.f64 	%p147, %fd124, %fd123;
	mov.f64 	%fd317, %fd316;
	mov.u64 	%rd302, %rd301;
	@%p147 bra 	$L__BB6_102;
	setp.lt.s64 	%p148, %rd301, %rd84;
	min.s64 	%rd302, %rd301, %rd84;
	selp.f64 	%fd317, %fd316, %fd122, %p148;
$L__BB6_102:
	setp.lt.s32 	%p149, %r1, 97;
	mov.f64 	%fd318, %fd317;
	mov.u64 	%rd303, %rd302;
	@%p149 bra 	$L__BB6_106;
	ld.shared.f64 	%fd127, [_ZN6thrust24THRUST_300001_SM_1000_NS8cuda_cub4core6detail5shmemE+56];
	ld.shared.u64 	%rd87, [_ZN6thrust24THRUST_300001_SM_1000_NS8cuda_cub4core6detail5shmemE+64];
	abs.f64 	%fd128, %fd317;
	abs.f64 	%fd129, %fd127;
	setp.lt.f64 	%p150, %fd128, %fd129;
	mov.f64 	%fd318, %fd127;
	mov.u64 	%rd303, %rd87;
	@%p150 bra 	$L__BB6_106;
	setp.lt.f64 	%p151, %fd129, %fd128;
	mov.f64 	%fd318, %fd317;
	mov.u64 	%rd303, %rd302;
	@%p151 bra 	$L__BB6_106;
	setp.lt.s64 	%p152, %rd302, %rd87;
	min.s64 	%rd303, %rd302, %rd87;
	selp.f64 	%fd318, %fd317, %fd127, %p152;
$L__BB6_106:
	setp.lt.s32 	%p153, %r1, 129;
	mov.f64 	%fd319, %fd318;
	mov.u64 	%rd304, %rd303;
	@%p153 bra 	$L__BB6_110;
	ld.shared.f64 	%fd132, [_ZN6thrust24THRUST_300001_SM_1000_NS8cuda_cub4core6detail5shmemE+72];
	ld.shared.u64 	%rd90, [_ZN6thrust24THRUST_300001_SM_1000_NS8cuda_cub4core6detail5shmemE+80];
	abs.f64 	%fd133, %fd318;
	abs.f64 	%fd134, %fd132;
	setp.lt.f64 	%p154, %fd133, %fd134;
	mov.f64 	%fd319, %fd132;
	mov.u64 	%rd304, %rd90;
	@%p154 bra 	$L__BB6_110;
	setp.lt.f64 	%p155, %fd134, %fd133;
	mov.f64 	%fd319, %fd318;
	mov.u64 	%rd304, %rd303;
	@%p155 bra 	$L__BB6_110;
	setp.lt.s64 	%p156, %rd303, %rd90;
	min.s64 	%rd304, %rd303, %rd90;
	selp.f64 	%fd319, %fd318, %fd132, %p156;
$L__BB6_110:
	setp.lt.s32 	%p157, %r1, 161;
	mov.f64 	%fd320, %fd319;
	mov.u64 	%rd305, %rd304;
	@%p157 bra 	$L__BB6_114;
	ld.shared.f64 	%fd137, [_ZN6thrust24THRUST_300001_SM_1000_NS8cuda_cub4core6detail5shmemE+88];
	ld.shared.u64 	%rd93, [_ZN6thrust24THRUST_300001_SM_1000_NS8cuda_cub4core6detail5shmemE+96];
	abs.f64 	%fd138, %fd319;
	abs.f64 	%fd139, %fd137;
	setp.lt.f64 	%p158, %fd138, %fd139;
	mov.f64 	%fd320, %fd137;
	mov.u64 	%rd305, %rd93;
	@%p158 bra 	$L__BB6_114;
	setp.lt.f64 	%p159, %fd139, %fd138;
	mov.f64 	%fd320, %fd319;
	mov.u64 	%rd305, %rd304;
	@%p159 bra 	$L__BB6_114;
	setp.lt.s64 	%p160, %rd304, %rd93;
	min.s64 	%rd305, %rd304, %rd93;
	selp.f64 	%fd320, %fd319, %fd137, %p160;
$L__BB6_114:
	setp.lt.s32 	%p161, %r1, 193;
	mov.f64 	%fd321, %fd320;
	mov.u64 	%rd306, %rd305;
	@%p161 bra 	$L__BB6_118;
	ld.shared.f64 	%fd142, [_ZN6thrust24THRUST_300001_SM_1000_NS8cuda_cub4core6detail5shmemE+104];
	ld.shared.u64 	%rd96, [_ZN6thrust24THRUST_300001_SM_1000_NS8cuda_cub4core6detail5shmemE+112];
	abs.f64 	%fd143, %fd320;
	abs.f64 	%fd144, %fd142;
	setp.lt.f64 	%p162, %fd143, %fd144;
	mov.f64 	%fd321, %fd142;
	mov.u64 	%rd306, %rd96;
	@%p162 bra 	$L__BB6_118;
	setp.lt.f64 	%p163, %fd144, %fd143;
	mov.f64 	%fd321, %fd320;
	mov.u64 	%rd306, %rd305;
	@%p163 bra 	$L__BB6_118;
	setp.lt.s64 	%p164, %rd305, %rd96;
	min.s64 	%rd306, %rd305, %rd96;
	selp.f64 	%fd321, %fd320, %fd142, %p164;
$L__BB6_118:
	setp.lt.s32 	%p165, %r1, 225;
	mov.u64 	%rd340, %rd306;
	mov.f64 	%fd351, %fd321;
	@%p165 bra 	$L__BB6_204;
	ld.shared.f64 	%fd147, [_ZN6thrust24THRUST_300001_SM_1000_NS8cuda_cub4core6detail5shmemE+120];
	ld.shared.u64 	%rd99, [_ZN6thrust24THRUST_300001_SM_1000_NS8cuda_cub4core6detail5shmemE+128];
	abs.f64 	%fd148, %fd321;
	abs.f64 	%fd149, %fd147;
	setp.lt.f64 	%p166, %fd148, %fd149;
	mov.u64 	%rd340, %rd99;
	mov.f64 	%fd351, %fd147;
	@%p166 bra 	$L__BB6_204;
	setp.lt.f64 	%p167, %fd149, %fd148;
	mov.u64 	%rd340, %rd306;
	mov.f64 	%fd351, %fd321;
	@%p167 bra 	$L__BB6_204;
	setp.lt.s64 	%p168, %rd306, %rd99;
	min.s64 	%rd340, %rd306, %rd99;
	selp.f64 	%fd351, %fd321, %fd147, %p168;
	bra.uni 	$L__BB6_204;
$L__BB6_122:
	mov.u32 	%r18, %tid.x;
	cvt.u64.u32 	%rd101, %r18;
	mul.wide.u32 	%rd195, %r18, 8;
	add.s64 	%rd102, %rd1, %rd195;
	ld.global.f64 	%fd274, [%rd102];
	add.s32 	%r31, %r18, 256;
	cvt.u64.u32 	%rd196, %r31;
	ld.global.f64 	%fd275, [%rd102+2048];
	add.s32 	%r32, %r18, 512;
	cvt.u64.u32 	%rd197, %r32;
	ld.global.f64 	%fd276, [%rd102+4096];
	add.s32 	%r33, %r18, 768;
	cvt.u64.u32 	%rd198, %r33;
	ld.global.f64 	%fd277, [%rd102+6144];
	or.b32  	%r34, %r18, 1024;
	cvt.u64.u32 	%rd103, %r34;
	add.s64 	%rd327, %rd192, %rd103;
	ld.global.f64 	%fd338, [%rd102+8192];
	abs.f64 	%fd278, %fd274;
	abs.f64 	%fd279, %fd275;
	setp.geu.f64 	%p3, %fd278, %fd279;
	selp.f64 	%fd280, %fd274, %fd275, %p3;
	selp.b64 	%rd199, %rd101, %rd196, %p3;
	abs.f64 	%fd281, %fd280;
	abs.f64 	%fd282, %fd276;
	setp.geu.f64 	%p4, %fd281, %fd282;
	selp.f64 	%fd283, %fd280, %fd276, %p4;
	selp.b64 	%rd200, %rd199, %rd197, %p4;
	abs.f64 	%fd284, %fd283;
	abs.f64 	%fd285, %fd277;
	setp.geu.f64 	%p5, %fd284, %fd285;
	selp.f64 	%fd152, %fd283, %fd277, %p5;
	selp.b64 	%rd105, %rd200, %rd198, %p5;
	abs.f64 	%fd153, %fd152;
	abs.f64 	%fd154, %fd338;
	setp.lt.f64 	%p6, %fd153, %fd154;
	@%p6 bra 	$L__BB6_124;
	setp.lt.f64 	%p7, %fd154, %fd153;
	setp.lt.u64 	%p8, %rd105, %rd103;
	or.pred  	%p9, %p7, %p8;
	selp.f64 	%fd338, %fd152, %fd338, %p9;
	add.s64 	%rd203, %rd192, %rd105;
	selp.b64 	%rd327, %rd203, %rd327, %p9;
$L__BB6_124:
	setp.lt.u64 	%p10, %rd194, 2560;
	mov.b64 	%rd316, 1280;
	@%p10 bra 	$L__BB6_137;
	mov.b64 	%rd308, 1280;
	mov.f64 	%fd323, %fd338;
$L__BB6_126:
	add.s64 	%rd206, %rd308, %rd101;
	shl.b64 	%rd207, %rd308, 3;
	add.s64 	%rd208, %rd102, %rd207;
	add.s64 	%rd310, %rd206, %rd192;
	ld.global.f64 	%fd324, [%rd208];
	ld.global.f64 	%fd325, [%rd208+2048];
	ld.global.f64 	%fd326, [%rd208+4096];
	add.s64 	%rd313, %rd310, 768;
	ld.global.f64 	%fd327, [%rd208+6144];
	ld.global.f64 	%fd338, [%rd208+8192];
	abs.f64 	%fd163, %fd323;
	abs.f64 	%fd164, %fd324;
	setp.lt.f64 	%p11, %fd163, %fd164;
	@%p11 bra 	$L__BB6_128;
	setp.lt.f64 	%p12, %fd164, %fd163;
	setp.lt.s64 	%p13, %rd327, %rd310;
	or.pred  	%p14, %p12, %p13;
	selp.f64 	%fd324, %fd323, %fd324, %p14;
	selp.b64 	%rd310, %rd327, %rd310, %p14;
$L__BB6_128:
	add.s64 	%rd209, %rd308, %rd101;
	add.s64 	%rd210, %rd209, %rd192;
	add.s64 	%rd311, %rd210, 256;
	abs.f64 	%fd167, %fd324;
	abs.f64 	%fd168, %fd325;
	setp.lt.f64 	%p15, %fd167, %fd168;
	@%p15 bra 	$L__BB6_130;
	setp.lt.f64 	%p16, %fd168, %fd167;
	setp.lt.s64 	%p17, %rd310, %rd311;
	or.pred  	%p18, %p16, %p17;
	selp.f64 	%fd325, %fd324, %fd325, %p18;
	selp.b64 	%rd311, %rd310, %rd311, %p18;
$L__BB6_130:
	add.s64 	%rd211, %rd308, %rd101;
	add.s64 	%rd212, %rd211, %rd192;
	add.s64 	%rd312, %rd212, 512;
	abs.f64 	%fd171, %fd325;
	abs.f64 	%fd172, %fd326;
	setp.lt.f64 	%p19, %fd171, %fd172;
	@%p19 bra 	$L__BB6_132;
	setp.lt.f64 	%p20, %fd172, %fd171;
	setp.lt.s64 	%p21, %rd311, %rd312;
	or.pred  	%p22, %p20, %p21;
	selp.f64 	%fd326, %fd325, %fd326, %p22;
	selp.b64 	%rd312, %rd311, %rd312, %p22;
$L__BB6_132:
	abs.f64 	%fd175, %fd326;
	abs.f64 	%fd176, %fd327;
	setp.lt.f64 	%p23, %fd175, %fd176;
	@%p23 bra 	$L__BB6_134;
	setp.lt.f64 	%p24, %fd176, %fd175;
	setp.lt.s64 	%p25, %rd312, %rd313;
	or.pred  	%p26, %p24, %p25;
	selp.f64 	%fd327, %fd326, %fd327, %p26;
	selp.b64 	%rd313, %rd312, %rd313, %p26;
$L__BB6_134:
	add.s64 	%rd213, %rd308, %rd101;
	add.s64 	%rd214, %rd213, %rd192;
	add.s64 	%rd327, %rd214, 1024;
	abs.f64 	%fd179, %fd327;
	abs.f64 	%fd180, %fd338;
	setp.lt.f64 	%p27, %fd179, %fd180;
	@%p27 bra 	$L__BB6_136;
	setp.lt.f64 	%p28, %fd180, %fd179;
	setp.lt.s64 	%p29, %rd313, %rd327;
	or.pred  	%p30, %p28, %p29;
	selp.f64 	%fd338, %fd327, %fd338, %p30;
	selp.b64 	%rd327, %rd313, %rd327, %p30;
$L__BB6_136:
	add.s64 	%rd316, %rd308, 1280;
	add.s64 	%rd215, %rd308, 2560;
	setp.le.s64 	%p31, %rd215, %rd194;
	mov.u64 	%rd308, %rd316;
	mov.f64 	%fd323, %fd338;
	@%p31 bra 	$L__BB6_126;
$L__BB6_137:
	setp.le.s64 	%p32, %rd194, %rd316;
	@%p32 bra 	$L__BB6_160;
	cvt.u32.u64 	%r35, %rd316;
	cvt.u32.u64 	%r36, %rd194;
	sub.s32 	%r19, %r36, %r35;
	setp.ge.s32 	%p33, %r18, %r19;
	@%p33 bra 	$L__BB6_160;
	cvta.to.global.u64 	%rd128, %rd191;
	not.b32 	%r38, %r18;
	add.s32 	%r39, %r38, %r36;
	sub.s32 	%r20, %r39, %r35;
	and.b32  	%r41, %r20, 768;
	setp.eq.s32 	%p34, %r41, 768;
	mov.u32 	%r389, %r18;
	@%p34 bra 	$L__BB6_145;
	add.s64 	%rd217, %rd316, %rd101;
	add.s64 	%rd318, %rd217, %rd192;
	shl.b64 	%rd218, %rd217, 3;
	add.s64 	%rd317, %rd128, %rd218;
	shr.u32 	%r42, %r20, 8;
	add.s32 	%r43, %r42, 1;
	and.b32  	%r44, %r43, 3;
	neg.s32 	%r387, %r44;
	mov.u32 	%r389, %r18;
$L__BB6_141:
	.pragma "nounroll";
	mov.u64 	%rd133, %rd327;
	mov.f64 	%fd184, %fd338;
	ld.global.f64 	%fd185, [%rd317];
	abs.f64 	%fd186, %fd184;
	abs.f64 	%fd187, %fd185;
	setp.lt.f64 	%p35, %fd186, %fd187;
	mov.f64 	%fd338, %fd185;
	mov.u64 	%rd327, %rd318;
	@%p35 bra 	$L__BB6_144;
	setp.lt.f64 	%p36, %fd187, %fd186;
	mov.f64 	%fd338, %fd184;
	mov.u64 	%rd327, %rd133;
	@%p36 bra 	$L__BB6_144;
	setp.lt.s64 	%p37, %rd133, %rd318;
	selp.f64 	%fd338, %fd184, %fd185, %p37;
	min.s64 	%rd327, %rd133, %rd318;
$L__BB6_144:
	add.s32 	%r389, %r389, 256;
	add.s64 	%rd318, %rd318, 256;
	add.s64 	%rd317, %rd317, 2048;
	add.s32 	%r387, %r387, 1;
	setp.ne.s32 	%p38, %r387, 0;
	@%p38 bra 	$L__BB6_141;
$L__BB6_145:
	setp.lt.u32 	%p39, %r20, 768;
	@%p39 bra 	$L__BB6_160;
	add.s32 	%r390, %r389, 512;
$L__BB6_147:
	mov.u32 	%r28, %r390;
	add.s32 	%r45, %r28, -512;
	cvt.u64.u32 	%rd219, %r45;
	add.s64 	%rd220, %rd316, %rd219;
	shl.b64 	%rd221, %rd220, 3;
	add.s64 	%rd141, %rd128, %rd221;
	add.s64 	%rd142, %rd220, %rd192;
	ld.global.f64 	%fd193, [%rd141];
	abs.f64 	%fd194, %fd338;
	abs.f64 	%fd195, %fd193;
	setp.lt.f64 	%p40, %fd194, %fd195;
	mov.f64 	%fd335, %fd193;
	mov.u64 	%rd324, %rd142;
	@%p40 bra 	$L__BB6_150;
	setp.lt.f64 	%p41, %fd195, %fd194;
	mov.f64 	%fd335, %fd338;
	mov.u64 	%rd324, %rd327;
	@%p41 bra 	$L__BB6_150;
	setp.lt.s64 	%p42, %rd327, %rd142;
	selp.f64 	%fd335, %fd338, %fd193, %p42;
	min.s64 	%rd324, %rd327, %rd142;
$L__BB6_150:
	add.s32 	%r46, %r28, -256;
	cvt.u64.u32 	%rd222, %r46;
	add.s64 	%rd223, %rd316, %rd222;
	add.s64 	%rd145, %rd223, %rd192;
	ld.global.f64 	%fd198, [%rd141+2048];
	abs.f64 	%fd199, %fd335;
	abs.f64 	%fd200, %fd198;
	setp.lt.f64 	%p43, %fd199, %fd200;
	mov.f64 	%fd336, %fd198;
	mov.u64 	%rd325, %rd145;
	@%p43 bra 	$L__BB6_153;
	setp.lt.f64 	%p44, %fd200, %fd199;
	mov.f64 	%fd336, %fd335;
	mov.u64 	%rd325, %rd324;
	@%p44 bra 	$L__BB6_153;
	setp.lt.s64 	%p45, %rd324, %rd145;
	selp.f64 	%fd336, %fd335, %fd198, %p45;
	min.s64 	%rd325, %rd324, %rd145;
$L__BB6_153:
	cvt.u64.u32 	%rd224, %r28;
	add.s64 	%rd225, %rd316, %rd224;
	add.s64 	%rd148, %rd225, %rd192;
	ld.global.f64 	%fd203, [%rd141+4096];
	abs.f64 	%fd204, %fd336;
	abs.f64 	%fd205, %fd203;
	setp.lt.f64 	%p46, %fd204, %fd205;
	mov.f64 	%fd337, %fd203;
	mov.u64 	%rd326, %rd148;
	@%p46 bra 	$L__BB6_156;
	setp.lt.f64 	%p47, %fd205, %fd204;
	mov.f64 	%fd337, %fd336;
	mov.u64 	%rd326, %rd325;
	@%p47 bra 	$L__BB6_156;
	setp.lt.s64 	%p48, %rd325, %rd148;
	selp.f64 	%fd337, %fd336, %fd203, %p48;
	min.s64 	%rd326, %rd325, %rd148;
$L__BB6_156:
	add.s32 	%r47, %r28, 256;
	cvt.u64.u32 	%rd226, %r47;
	add.s64 	%rd227, %rd316, %rd226;
	add.s64 	%rd151, %rd227, %rd192;
	ld.global.f64 	%fd208, [%rd141+6144];
	abs.f64 	%fd209, %fd337;
	abs.f64 	%fd210, %fd208;
	setp.lt.f64 	%p49, %fd209, %fd210;
	mov.f64 	%fd338, %fd208;
	mov.u64 	%rd327, %rd151;
	@%p49 bra 	$L__BB6_159;
	setp.lt.f64 	%p50, %fd210, %fd209;
	mov.f64 	%fd338, %fd337;
	mov.u64 	%rd327, %rd326;
	@%p50 bra 	$L__BB6_159;
	setp.lt.s64 	%p51, %rd326, %rd151;
	selp.f64 	%fd338, %fd337, %fd208, %p51;
	min.s64 	%rd327, %rd326, %rd151;
$L__BB6_159:
	add.s32 	%r390, %r28, 1024;
	add.s32 	%r48, %r28, 512;
	setp.lt.s32 	%p52, %r48, %r19;
	@%p52 bra 	$L__BB6_147;
$L__BB6_160:
	// begin inline asm
	mov.u32 %r49, %laneid;
	// end inline asm
	mov.b64 	%rd228, %fd338;
	mov.b64 	{%r51, %r56}, %rd228;
	mov.b32 	%r67, 1;
	mov.b32 	%r68, 31;
	mov.b32 	%r69, -1;
	// begin inline asm
	shfl.sync.down.b32 %r50, %r51, %r67, %r68, %r69;
	// end inline asm
	// begin inline asm
	shfl.sync.down.b32 %r55, %r56, %r67, %r68, %r69;
	// end inline asm
	mov.b64 	%rd229, {%r50, %r55};
	mov.b64 	%fd214, %rd229;
	mov.b64 	{%r61, %r66}, %rd327;
	// begin inline asm
	shfl.sync.down.b32 %r60, %r61, %r67, %r68, %r69;
	// end inline asm
	// begin inline asm
	shfl.sync.down.b32 %r65, %r66, %r67, %r68, %r69;
	// end inline asm
	mov.b64 	%rd155, {%r60, %r65};
	setp.gt.s32 	%p53, %r49, 30;
	mov.f64 	%fd340, %fd338;
	mov.u64 	%rd329, %rd327;
	@%p53 bra 	$L__BB6_164;
	abs.f64 	%fd215, %fd338;
	abs.f64 	%fd216, %fd214;
	setp.lt.f64 	%p54, %fd215, %fd216;
	mov.f64 	%fd340, %fd214;
	mov.u64 	%rd329, %rd155;
	@%p54 bra 	$L__BB6_164;
	setp.lt.f64 	%p55, %fd216, %fd215;
	mov.f64 	%fd340, %fd338;
	mov.u64 	%rd329, %rd327;
	@%p55 bra 	$L__BB6_164;
	setp.lt.s64 	%p56, %rd327, %rd155;
	selp.f64 	%fd340, %fd338, %fd214, %p56;
	min.s64 	%rd329, %rd327, %rd155;
$L__BB6_164:
	mov.b64 	%rd230, %fd340;
	mov.b64 	{%r71, %r76}, %rd230;
	mov.b32 	%r87, 2;
	mov.b32 	%r88, 31;
	mov.b32 	%r89, -1;
	// begin inline asm
	shfl.sync.down.b32 %r70, %r71, %r87, %r88, %r89;
	// end inline asm
	// begin inline asm
	shfl.sync.down.b32 %r75, %r76, %r87, %r88, %r89;
	// end inline asm
	mov.b64 	%rd231, {%r70, %r75};
	mov.b64 	%fd219, %rd231;
	mov.b64 	{%r81, %r86}, %rd329;
	// begin inline asm
	shfl.sync.down.b32 %r80, %r81, %r87, %r88, %r89;
	// end inline asm
	// begin inline asm
	shfl.sync.down.b32 %r85, %r86, %r87, %r88, %r89;
	// end inline asm
	mov.b64 	%rd158, {%r80, %r85};
	setp.gt.s32 	%p57, %r49, 29;
	mov.f64 	%fd341, %fd340;
	mov.u64 	%rd330, %rd329;
	@%p57 bra 	$L__BB6_168;
	abs.f64 	%fd220, %fd340;
	abs.f64 	%fd221, %fd219;
	setp.lt.f64 	%p58, %fd220, %fd221;
	mov.f64 	%fd341, %fd219;
	mov.u64 	%rd330, %rd158;
	@%p58 bra 	$L__BB6_168;
	setp.lt.f64 	%p59, %fd221, %fd220;
	mov.f64 	%fd341, %fd340;
	mov.u64 	%rd330, %rd329;
	@%p59 bra 	$L__BB6_168;
	setp.lt.s64 	%p60, %rd329, %rd158;
	selp.f64 	%fd341, %fd340, %fd219, %p60;
	min.s64 	%rd330, %rd329, %rd158;
$L__BB6_168:
	mov.b64 	%rd232, %fd341;
	mov.b64 	{%r91, %r96}, %rd232;
	mov.b32 	%r107, 4;
	mov.b32 	%r108, 31;
	mov.b32 	%r109, -1;
	// begin inline asm
	shfl.sync.down.b32 %r90, %r91, %r107, %r108, %r109;
	// end inline asm
	// begin inline asm
	shfl.sync.down.b32 %r95, %r96, %r107, %r108, %r109;
	// end inline asm
	mov.b64 	%rd233, {%r90, %r95};
	mov.b64 	%fd224, %rd233;
	mov.b64 	{%r101, %r106}, %rd330;
	// begin inline asm
	shfl.sync.down.b32 %r100, %r101, %r107, %r108, %r109;
	// end inline asm
	// begin inline asm
	shfl.sync.down.b32 %r105, %r106, %r107, %r108, %r109;
	// end inline asm
	mov.b64 	%rd161, {%r100, %r105};
	setp.gt.s32 	%p61, %r49, 27;
	mov.f64 	%fd342, %fd341;
	mov.u64 	%rd331, %rd330;
	@%p61 bra 	$L__BB6_172;
	abs.f64 	%fd225, %fd341;
	abs.f64 	%fd226, %fd224;
	setp.lt.f64 	%p62, %fd225, %fd226;
	mov.f64 	%fd342, %fd224;
	mov.u64 	%rd331, %rd161;
	@%p62 bra 	$L__BB6_172;
	setp.lt.f64 	%p63, %fd226, %fd225;
	mov.f64 	%fd342, %fd341;
	mov.u64 	%rd331, %rd330;
	@%p63 bra 	$L__BB6_172;
	setp.lt.s64 	%p64, %rd330, %rd161;
	selp.f64 	%fd342, %fd341, %fd224, %p64;
	min.s64 	%rd331, %rd330, %rd161;
$L__BB6_172:
	mov.b64 	%rd234, %fd342;
	mov.b64 	{%r111, %r116}, %rd234;
	mov.b32 	%r127, 8;
	mov.b32 	%r128, 31;
	mov.b32 	%r129, -1;
	// begin inline asm
	shfl.sync.down.b32 %r110, %r111, %r127, %r128, %r129;
	// end inline asm
	// begin inline asm
	shfl.sync.down.b32 %r115, %r116, %r127, %r128, %r129;
	// end inline asm
	mov.b64 	%rd235, {%r110, %r115};
	mov.b64 	%fd229, %rd235;
	mov.b64 	{%r121, %r126}, %rd331;
	// begin inline asm
	shfl.sync.down.b32 %r120, %r121, %r127, %r128, %r129;
	// end inline asm
	// begin inline asm
	shfl.sync.down.b32 %r125, %r126, %r127, %r128, %r129;
	// end inline asm
	mov.b64 	%rd164, {%r120, %r125};
	setp.gt.s32 	%p65, %r49, 23;
	mov.f64 	%fd343, %fd342;
	mov.u64 	%rd332, %rd331;
	@%p65 bra 	$L__BB6_176;
	abs.f64 	%fd230, %fd342;
	abs.f64 	%fd231, %fd229;
	setp.lt.f64 	%p66, %fd230, %fd231;
	mov.f64 	%fd343, %fd229;
	mov.u64 	%rd332, %rd164;
	@%p66 bra 	$L__BB6_176;
	setp.lt.f64 	%p67, %fd231, %fd230;
	mov.f64 	%fd343, %fd342;
	mov.u64 	%rd332, %rd331;
	@%p67 bra 	$L__BB6_176;
	setp.lt.s64 	%p68, %rd331, %rd164;
	selp.f64 	%fd343, %fd342, %fd229, %p68;
	min.s64 	%rd332, %rd331, %rd164;
$L__BB6_176:
	mov.b64 	%rd236, %fd343;
	mov.b64 	{%r131, %r136}, %rd236;
	mov.b32 	%r147, 16;
	mov.b32 	%r148, 31;
	mov.b32 	%r149, -1;
	// begin inline asm
	shfl.sync.down.b32 %r130, %r131, %r147, %r148, %r149;
	// end inline asm
	// begin inline asm
	shfl.sync.down.b32 %r135, %r136, %r147, %r148, %r149;
	// end inline asm
	mov.b64 	%rd237, {%r130, %r135};
	mov.b64 	%fd234, %rd237;
	mov.b64 	{%r141, %r146}, %rd332;
	// begin inline asm
	shfl.sync.down.b32 %r140, %r141, %r147, %r148, %r149;
	// end inline asm
	// begin inline asm
	shfl.sync.down.b32 %r145, %r146, %r147, %r148, %r149;
	// end inline asm
	mov.b64 	%rd167, {%r140, %r145};
	setp.gt.s32 	%p69, %r49, 15;
	mov.f64 	%fd351, %fd343;
	mov.u64 	%rd340, %rd332;
	@%p69 bra 	$L__BB6_180;
	abs.f64 	%fd235, %fd343;
	abs.f64 	%fd236, %fd234;
	setp.lt.f64 	%p70, %fd235, %fd236;
	mov.f64 	%fd351, %fd234;
	mov.u64 	%rd340, %rd167;
	@%p70 bra 	$L__BB6_180;
	setp.lt.f64 	%p71, %fd236, %fd235;
	mov.f64 	%fd351, %fd343;
	mov.u64 	%rd340, %rd332;
	@%p71 bra 	$L__BB6_180;
	setp.lt.s64 	%p72, %rd332, %rd167;
	selp.f64 	%fd351, %fd343, %fd234, %p72;
	min.s64 	%rd340, %rd332, %rd167;
$L__BB6_180:
	setp.ne.s32 	%p73, %r49, 0;
	@%p73 bra 	$L__BB6_182;
	shr.u32 	%r150, %r18, 1;
	and.b32  	%r151, %r150, 496;
	mov.u32 	%r152, _ZN6thrust24THRUST_300001_SM_1000_NS8cuda_cub4core6detail5shmemE;
	add.s32 	%r153, %r152, %r151;
	st.shared.f64 	[%r153+8], %fd351;
	st.shared.u64 	[%r153+16], %rd340;
$L__BB6_182:
	bar.sync 	0;
	setp.ne.s32 	%p74, %r18, 0;
	@%p74 bra 	$L__BB6_204;
	ld.shared.f64 	%fd239, [_ZN6thrust24THRUST_300001_SM_1000_NS8cuda_cub4core6detail5shmemE+24];
	ld.shared.u64 	%rd170, [_ZN6thrust24THRUST_300001_SM_1000_NS8cuda_cub4core6detail5shmemE+32];
	abs.f64 	%fd240, %fd351;
	abs.f64 	%fd241, %fd239;
	setp.lt.f64 	%p75, %fd240, %fd241;
	mov.f64 	%fd345, %fd239;
	mov.u64 	%rd334, %rd170;
	@%p75 bra 	$L__BB6_186;
	setp.lt.f64 	%p76, %fd241, %fd240;
	mov.f64 	%fd345, %fd351;
	mov.u64 	%rd334, %rd340;
	@%p76 bra 	$L__BB6_186;
	setp.lt.s64 	%p77, %rd340, %rd170;
	selp.f64 	%fd345, %fd351, %fd239, %p77;
	min.s64 	%rd334, %rd340, %rd170;
$L__BB6_186:
	ld.shared.f64 	%fd244, [_ZN6thrust24THRUST_300001_SM_1000_NS8cuda_cub4core6detail5shmemE+40];
	ld.shared.u64 	%rd173, [_ZN6thrust24THRUST_300001_SM_1000_NS8cuda_cub4core6detail5shmemE+48];
	abs.f64 	%fd245, %fd345;
	abs.f64 	%fd246, %fd244;
	setp.lt.f64 	%p78, %fd245, %fd246;
	mov.f64 	%fd346, %fd244;
	mov.u64 	%rd335, %rd173;
	@%p78 bra 	$L__BB6_189;
	setp.lt.f64 	%p79, %fd246, %fd245;
	mov.f64 	%fd346, %fd345;
	mov.u64 	%rd335, %rd334;
	@%p79 bra 	$L__BB6_189;
	setp.lt.s64 	%p80, %rd334, %rd173;
	selp.f64 	%fd346, %fd345, %fd244, %p80;
	min.s64 	%rd335, %rd334, %rd173;
$L__BB6_189:
	ld.shared.f64 	%fd249, [_ZN6thrust24THRUST_300001_SM_1000_NS8cuda_cub4core6detail5shmemE+56];
	ld.shared.u64 	%rd176, [_ZN6thrust24THRUST_300001_SM_1000_NS8cuda_cub4core6detail5shmemE+64];
	abs.f64 	%fd250, %fd346;
	abs.f64 	%fd251, %fd249;
	setp.lt.f64 	%p81, %fd250, %fd251;
	mov.f64 	%fd347, %fd249;
	mov.u64 	%rd336, %rd176;
	@%p81 bra 	$L__BB6_192;
	setp.lt.f64 	%p82, %fd251, %fd250;
	mov.f64 	%fd347, %fd346;
	mov.u64 	%rd336, %rd335;
	@%p82 bra 	$L__BB6_192;
	setp.lt.s64 	%p83, %rd335, %rd176;
	selp.f64 	%fd347, %fd346, %fd249, %p83;
	min.s64 	%rd336, %rd335, %rd176;
$L__BB6_192:
	ld.shared.f64 	%fd254, [_ZN6thrust24THRUST_300001_SM_1000_NS8cuda_cub4core6detail5shmemE+72];
	ld.shared.u64 	%rd179, [_ZN6thrust24THRUST_300001_SM_1000_NS8cuda_cub4core6detail5shmemE+80];
	abs.f64 	%fd255, %fd347;
	abs.f64 	%fd256, %fd254;
	setp.lt.f64 	%p84, %fd255, %fd256;
	mov.f64 	%fd348, %fd254;
	mov.u64 	%rd337, %rd179;
	@%p84 bra 	$L__BB6_195;
	setp.lt.f64 	%p85, %fd256, %fd255;
	mov.f64 	%fd348, %fd347;
	mov.u64 	%rd337, %rd336;
	@%p85 bra 	$L__BB6_195;
	setp.lt.s64 	%p86, %rd336, %rd179;
	selp.f64 	%fd348, %fd347, %fd254, %p86;
	min.s64 	%rd337, %rd336, %rd179;
$L__BB6_195:
	ld.shared.f64 	%fd259, [_ZN6thrust24THRUST_300001_SM_1000_NS8cuda_cub4core6detail5shmemE+88];
	ld.shared.u64 	%rd182, [_ZN6thrust24THRUST_300001_SM_1000_NS8cuda_cub4core6detail5shmemE+96];
	abs.f64 	%fd260, %fd348;
	abs.f64 	%fd261, %fd259;
	setp.lt.f64 	%p87, %fd260, %fd261;
	mov.f64 	%fd349, %fd259;
	mov.u64 	%rd338, %rd182;
	@%p87 bra 	$L__BB6_198;
	setp.lt.f64 	%p88, %fd261, %fd260;
	mov.f64 	%fd349, %fd348;
	mov.u64 	%rd338, %rd337;
	@%p88 bra 	$L__BB6_198;
	setp.lt.s64 	%p89, %rd337, %rd182;
	selp.f64 	%fd349, %fd348, %fd259, %p89;
	min.s64 	%rd338, %rd337, %rd182;
$L__BB6_198:
	ld.shared.f64 	%fd264, [_ZN6thrust24THRUST_300001_SM_1000_NS8cuda_cub4core6detail5shmemE+104];
	ld.shared.u64 	%rd185, [_ZN6thrust24THRUST_300001_SM_1000_NS8cuda_cub4core6detail5shmemE+112];
	abs.f64 	%fd265, %fd349;
	abs.f64 	%fd266, %fd264;
	setp.lt.f64 	%p90, %fd265, %fd266;
	mov.f64 	%fd350, %fd264;
	mov.u64 	%rd339, %rd185;
	@%p90 bra 	$L__BB6_201;
	setp.lt.f64 	%p91, %fd266, %fd265;
	mov.f64 	%fd350, %fd349;
	mov.u64 	%rd339, %rd338;
	@%p91 bra 	$L__BB6_201;
	setp.lt.s64 	%p92, %rd338, %rd185;
	selp.f64 	%fd350, %fd349, %fd264, %p92;
	min.s64 	%rd339, %rd338, %rd185;
$L__BB6_201:
	ld.shared.f64 	%fd269, [_ZN6thrust24THRUST_300001_SM_1000_NS8cuda_cub4core6detail5shmemE+120];
	ld.shared.u64 	%rd188, [_ZN6thrust24THRUST_300001_SM_1000_NS8cuda_cub4core6detail5shmemE+128];
	abs.f64 	%fd270, %fd350;
	abs.f64 	%fd271, %fd269;
	setp.lt.f64 	%p93, %fd270, %fd271;
	mov.u64 	%rd340, %rd188;
	mov.f64 	%fd351, %fd269;
	@%p93 bra 	$L__BB6_204;
	setp.lt.f64 	%p94, %fd271, %fd270;
	mov.u64 	%rd340, %rd339;
	mov.f64 	%fd351, %fd350;
	@%p94 bra 	$L__BB6_204;
	setp.lt.s64 	%p95, %rd339, %rd188;
	selp.f64 	%fd351, %fd350, %fd269, %p95;
	min.s64 	%rd340, %rd339, %rd188;
$L__BB6_204:
	mov.u32 	%r381, %tid.x;
	setp.ne.s32 	%p212, %r381, 0;
	@%p212 bra 	$L__BB6_206;
	ld.param.u64 	%rd271, [_ZN6thrust24THRUST_300001_SM_1000_NS8cuda_cub4core6detail13_kernel_agentINS1_8__reduce11ReduceAgentINS0_12zip_iteratorIN4cuda3std3__45tupleIJNS0_10device_ptrIdEENS0_17counting_iteratorIlNS0_11use_defaultESF_SF_EEEEEEEPNSB_IJdlEEESJ_lNS1_9__extrema9arg_max_fIdl10comparatorEEEEJSI_SK_lSO_EEEvDpT0__param_1];
	cvta.to.global.u64 	%rd270, %rd271;
	st.global.f64 	[%rd270], %fd351;
	st.global.u64 	[%rd270+8], %rd340;
$L__BB6_206:
	ret;

}
	// .globl	_ZN6thrust24THRUST_300001_SM_1000_NS8cuda_cub4core6detail13_kernel_agentINS1_8__reduce11ReduceAgentINS0_12zip_iteratorIN4cuda3std3__45tupleIJNS0_10device_ptrIdEENS0_17counting_iteratorIlNS0_11use_defaultESF_SF_EEEEEEEPNSB_IJdlEEESJ_lNS1_9__extrema9arg_max_fIdl10comparatorEEEEJSI_SK_lN3cub18CUB_300001_SM_100013GridEvenShareIlEENSR_9GridQueueIyEESO_EEEvDpT0_
.visible .entry _ZN6thrust24THRUST_300001_SM_1000_NS8cuda_cub4core6detail13_kernel_agentINS1_8__reduce11ReduceAgentINS0_12zip_iteratorIN4cuda3std3__45tupleIJNS0_10device_ptrIdEENS0_17counting_iteratorIlNS0_11use_defaultESF_SF_EEEEEEEPNSB_IJdlEEESJ_lNS1_9__extrema9arg_max_fIdl10comparatorEEEEJSI_SK_lN3cub18CUB_300001_SM_100013GridEvenShareIlEENSR_9GridQueueIyEESO_EEEvDpT0_(
	.param .align 8 .b8 _ZN6thrust24THRUST_300001_SM_1000_NS8cuda_cub4core6detail13_kernel_agentINS1_8__reduce11ReduceAgentINS0_12zip_iteratorIN4cuda3std3__45tupleIJNS0_10device_ptrIdEENS0_17counting_iteratorIlNS0_11use_defaultESF_SF_EEEEEEEPNSB_IJdlEEESJ_lNS1_9__extrema9arg_max_fIdl10comparatorEEEEJSI_SK_lN3cub18CUB_300001_SM_100013GridEvenShareIlEENSR_9GridQueueIyEESO_EEEvDpT0__param_0[16],
	.param .u64 .ptr .align 1 _ZN6thrust24THRUST_300001_SM_1000_NS8cuda_cub4core6detail13_kernel_agentINS1_8__reduce11ReduceAgentINS0_12zip_iteratorIN4cuda3std3__45tupleIJNS0_10device_ptrIdEENS0_17counting_iteratorIlNS0_11use_defaultESF_SF_EEEEEEEPNSB_IJdlEEESJ_lNS1_9__extrema9arg_max_fIdl10comparatorEEEEJSI_SK_lN3cub18CUB_300001_SM_100013GridEvenShareIlEENSR_9GridQueueIyEESO_EEEvDpT0__param_1,
	.param .u64 _ZN6thrust24THRUST_300001_SM_1000_NS8cuda_cub4core6detail13_kernel_agentINS1_8__reduce11ReduceAgentINS0_12zip_iteratorIN4cuda3std3__45tupleIJNS0_10device_ptrIdEENS0_17counting_iteratorIlNS0_11use_defaultESF_SF_EEEEEEEPNSB_IJdlEEESJ_lNS1_9__extrema9arg_max_fIdl10comparatorEEEEJSI_SK_lN3cub18CUB_300001_SM_100013GridEvenShareIlEENSR_9GridQueueIyEESO_EEEvDpT0__param_2,
	.param .align 8 .b8 _ZN6thrust24THRUST_300001_SM_1000_NS8cuda_cub4core6detail13_kernel_agentINS1_8__reduce11ReduceAgentINS0_12zip_iteratorIN4cuda3std3__45tupleIJNS0_10device_ptrIdEENS0_17counting_iteratorIlNS0_11use_defaultESF_SF_EEEEEEEPNSB_IJdlEEESJ_lNS1_9__extrema9arg_max_fIdl10comparatorEEEEJSI_SK_lN3cub18CUB_300001_SM_100013GridEvenShareIlEENSR_9GridQueueIyEESO_EEEvDpT0__param_3[72],
	.param .align 8 .b8 _ZN6thrust24THRUST_300001_SM_1000_NS8cuda_cub4core6detail13_kernel_agentINS1_8__reduce11ReduceAgentINS0_12zip_iteratorIN4cuda3std3__45tupleIJNS0_10device_ptrIdEENS0_17counting_iteratorIlNS0_11use_defaultESF_SF_EEEEEEEPNSB_IJdlEEESJ_lNS1_9__extrema9arg_max_fIdl10comparatorEEEEJSI_SK_lN3cub18CUB_300001_SM_100013GridEvenShareIlEENSR_9GridQueueIyEESO_EEEvDpT0__param_4[8],
	.param .align 1 .b8 _ZN6thrust24THRUST_300001_SM_1000_NS8cuda_cub4core6detail13_kernel_agentINS1_8__reduce11ReduceAgentINS0_12zip_iteratorIN4cuda3std3__45tupleIJNS0_10device_ptrIdEENS0_17counting_iteratorIlNS0_11use_defaultESF_SF_EEEEEEEPNSB_IJdlEEESJ_lNS1_9__extrema9arg_max_fIdl10comparatorEEEEJSI_SK_lN3cub18CUB_300001_SM_100013GridEvenShareIlEENSR_9GridQueueIyEESO_EEEvDpT0__param_5[1]
)
.maxntid 256
{
	.reg .pred 	%p<215>;
	.reg .b32 	%r<399>;
	.reg .b64 	%rd<356>;
	.reg .b64 	%fd<352>;

	ld.param.u64 	%rd196, [_ZN6thrust24THRUST_300001_SM_1000_NS8cuda_cub4core6detail13_kernel_agentINS1_8__reduce11ReduceAgentINS0_12zip_iteratorIN4cuda3std3__45tupleIJNS0_10device_ptrIdEENS0_17counting_iteratorIlNS0_11use_defaultESF_SF_EEEEEEEPNSB_IJdlEEESJ_lNS1_9__extrema9arg_max_fIdl10comparatorEEEEJSI_SK_lN3cub18CUB_300001_SM_100013GridEvenShareIlEENSR_9GridQueueIyEESO_EEEvDpT0__param_0+8];
	ld.param.u64 	%rd195, [_ZN6thrust24THRUST_300001_SM_1000_NS8cuda_cub4core6detail13_kernel_agentINS1_8__reduce11ReduceAgentINS0_12zip_iteratorIN4cuda3std3__45tupleIJNS0_10device_ptrIdEENS0_17counting_iteratorIlNS0_11use_defaultESF_SF_EEEEEEEPNSB_IJdlEEESJ_lNS1_9__extrema9arg_max_fIdl10comparatorEEEEJSI_SK_lN3cub18CUB_300001_SM_100013GridEvenShareIlEENSR_9GridQueueIyEESO_EEEvDpT0__param_0];
	ld.param.u64 	%rd199, [_ZN6thrust24THRUST_300001_SM_1000_NS8cuda_cub4core6detail13_kernel_agentINS1_8__reduce11ReduceAgentINS0_12zip_iteratorIN4cuda3std3__45tupleIJNS0_10device_ptrIdEENS0_17counting_iteratorIlNS0_11use_defaultESF_SF_EEEEEEEPNSB_IJdlEEESJ_lNS1_9__extrema9arg_max_fIdl10comparatorEEEEJSI_SK_lN3cub18CUB_300001_SM_100013GridEvenShareIlEENSR_9GridQueueIyEESO_EEEvDpT0__param_4];
	ld.param.u64 	%rd198, [_ZN6thrust24THRUST_300001_SM_1000_NS8cuda_cub4core6detail13_kernel_agentINS1_8__reduce11ReduceAgentINS0_12zip_iteratorIN4cuda3std3__45tupleIJNS0_10device_ptrIdEENS0_17counting_iteratorIlNS0_11use_defaultESF_SF_EEEEEEEPNSB_IJdlEEESJ_lNS1_9__extrema9arg_max_fIdl10comparatorEEEEJSI_SK_lN3cub18CUB_300001_SM_100013GridEvenShareIlEENSR_9GridQueueIyEESO_EEEvDpT0__param_2];
	cvta.to.global.u64 	%rd1, %rd199;
	cvta.to.global.u64 	%rd2, %rd195;
	mov.u32 	%r1, %ctaid.x;
	mul.lo.s32 	%r33, %r1, 1280;
	cvt.u64.u32 	%rd4, %r33;
	mov.u32 	%r34, %nctaid.x;
	mul.lo.s32 	%r35, %r34, 1280;
	cvt.u64.u32 	%rd5, %r35;
	add.s64 	%rd200, %rd4, 1280;
	setp.le.s64 	%p1, %rd200, %rd198;
	@%p1 bra 	$L__BB7_121;
	cvt.u32.u64 	%r159, %rd4;
	cvt.u32.u64 	%r2, %rd198;
	sub.s32 	%r3, %r2, %r159;
	mov.u32 	%r4, %tid.x;
	setp.ge.s32 	%p98, %r4, %r3;
	mov.f64 	%fd298, 0d0000000000000000;
	mov.b64 	%rd298, 0;
	mov.u32 	%r393, %r4;
	@%p98 bra 	$L__BB7_3;
	cvt.u64.u32 	%rd246, %r4;
	add.s64 	%rd247, %rd4, %rd246;
	shl.b64 	%rd248, %rd247, 3;
	add.s64 	%rd249, %rd2, %rd248;
	add.s64 	%rd298, %rd196, %rd247;
	ld.global.f64 	%fd298, [%rd249];
	add.s32 	%r393, %r4, 256;
$L__BB7_3:
	setp.ge.s32 	%p99, %r393, %r3;
	@%p99 bra 	$L__BB7_25;
	not.b32 	%r161, %r393;
	add.s32 	%r162, %r161, %r2;
	sub.s32 	%r7, %r162, %r159;
	and.b32  	%r163, %r7, 768;
	setp.eq.s32 	%p100, %r163, 768;
	@%p100 bra 	$L__BB7_10;
	cvt.u64.u32 	%rd251, %r393;
	add.s64 	%rd252, %rd251, %rd4;
	add.s64 	%rd289, %rd252, %rd196;
	shl.b64 	%rd253, %rd252, 3;
	add.s64 	%rd288, %rd2, %rd253;
	shr.u32 	%r164, %r7, 8;
	add.s32 	%r165, %r164, 1;
	and.b32  	%r166, %r165, 3;
	neg.s32 	%r391, %r166;
$L__BB7_6:
	.pragma "nounroll";
	mov.u64 	%rd12, %rd298;
	mov.f64 	%fd3, %fd298;
	ld.global.f64 	%fd4, [%rd288];
	abs.f64 	%fd5, %fd3;
	abs.f64 	%fd6, %fd4;
	setp.lt.f64 	%p101, %fd5, %fd6;
	mov.u64 	%rd298, %rd289;
	mov.f64 	%fd298, %fd4;
	@%p101 bra 	$L__BB7_9;
	setp.lt.f64 	%p102, %fd6, %fd5;
	mov.u64 	%rd298, %rd12;
	mov.f64 	%fd298, %fd3;
	@%p102 bra 	$L__BB7_9;
	setp.lt.s64 	%p103, %rd12, %rd289;
	min.s64 	%rd298, %rd12, %rd289;
	selp.f64 	%fd298, %fd3, %fd4, %p103;
$L__BB7_9:
	add.s32 	%r393, %r393, 256;
	add.s64 	%rd289, %rd289, 256;
	add.s64 	%rd288, %rd288, 2048;
	add.s32 	%r391, %r391, 1;
	setp.ne.s32 	%p104, %r391, 0;
	@%p104 bra 	$L__BB7_6;
$L__BB7_10:
	setp.lt.u32 	%p105, %r7, 768;
	@%p105 bra 	$L__BB7_25;
	add.s32 	%r394, %r393, 512;
$L__BB7_12:
	mov.u32 	%r15, %r394;
	add.s32 	%r167, %r15, -512;
	cvt.s64.s32 	%rd254, %r167;
	add.s64 	%rd255, %rd254, %rd4;
	shl.b64 	%rd256, %rd255, 3;
	add.s64 	%rd20, %rd2, %rd256;
	add.s64 	%rd21, %rd255, %rd196;
	ld.global.f64 	%fd12, [%rd20];
	abs.f64 	%fd13, %fd298;
	abs.f64 	%fd14, %fd12;
	setp.lt.f64 	%p106, %fd13, %fd14;
	mov.u64 	%rd295, %rd21;
	mov.f64 	%fd295, %fd12;
	@%p106 bra 	$L__BB7_15;
	setp.lt.f64 	%p107, %fd14, %fd13;
	mov.u64 	%rd295, %rd298;
	mov.f64 	%fd295, %fd298;
	@%p107 bra 	$L__BB7_15;
	setp.lt.s64 	%p108, %rd298, %rd21;
	min.s64 	%rd295, %rd298, %rd21;
	selp.f64 	%fd295, %fd298, %fd12, %p108;
$L__BB7_15:
	add.s32 	%r168, %r15, -256;
	cvt.s64.s32 	%rd257, %r168;
	add.s64 	%rd258, %rd257, %rd4;
	add.s64 	%rd24, %rd258, %rd196;
	ld.global.f64 	%fd17, [%rd20+2048];
	abs.f64 	%fd18, %fd295;
	abs.f64 	%fd19, %fd17;
	setp.lt.f64 	%p109, %fd18, %fd19;
	mov.u64 	%rd296, %rd24;
	mov.f64 	%fd296, %fd17;
	@%p109 bra 	$L__BB7_18;
	setp.lt.f64 	%p110, %fd19, %fd18;
	mov.u64 	%rd296, %rd295;
	mov.f64 	%fd296, %fd295;
	@%p110 bra 	$L__BB7_18;
	setp.lt.s64 	%p111, %rd295, %rd24;
	min.s64 	%rd296, %rd295, %rd24;
	selp.f64 	%fd296, %fd295, %fd17, %p111;
$L__BB7_18:
	cvt.s64.s32 	%rd259, %r15;
	add.s64 	%rd260, %rd259, %rd4;
	add.s64 	%rd27, %rd260, %rd196;
	ld.global.f64 	%fd22, [%rd20+4096];
	abs.f64 	%fd23, %fd296;
	abs.f64 	%fd24, %fd22;
	setp.lt.f64 	%p112, %fd23, %fd24;
	mov.u64 	%rd297, %rd27;
	mov.f64 	%fd297, %fd22;
	@%p112 bra 	$L__BB7_21;
	setp.lt.f64 	%p113, %fd24, %fd23;
	mov.u64 	%rd297, %rd296;
	mov.f64 	%fd297, %fd296;
	@%p113 bra 	$L__BB7_21;
	setp.lt.s64 	%p114, %rd296, %rd27;
	min.s64 	%rd297, %rd296, %rd27;
	selp.f64 	%fd297, %fd296, %fd22, %p114;
$L__BB7_21:
	add.s32 	%r169, %r15, 256;
	cvt.s64.s32 	%rd261, %r169;
	add.s64 	%rd262, %rd261, %rd4;
	add.s64 	%rd30, %rd262, %rd196;
	ld.global.f64 	%fd27, [%rd20+6144];
	abs.f64 	%fd28, %fd297;
	abs.f64 	%fd29, %fd27;
	setp.lt.f64 	%p115, %fd28, %fd29;
	mov.u64 	%rd298, %rd30;
	mov.f64 	%fd298, %fd27;
	@%p115 bra 	$L__BB7_24;
	setp.lt.f64 	%p116, %fd29, %fd28;
	mov.u64 	%rd298, %rd297;
	mov.f64 	%fd298, %fd297;
	@%p116 bra 	$L__BB7_24;
	setp.lt.s64 	%p117, %rd297, %rd30;
	min.s64 	%rd298, %rd297, %rd30;
	selp.f64 	%fd298, %fd297, %fd27, %p117;
$L__BB7_24:
	add.s32 	%r394, %r15, 1024;
	add.s32 	%r170, %r15, 512;
	setp.lt.s32 	%p118, %r170, %r3;
	@%p118 bra 	$L__BB7_12;
$L__BB7_25:
	setp.lt.s32 	%p119, %r3, 256;
	@%p119 bra 	$L__BB7_70;
	// begin inline asm
	mov.u32 %r284, %laneid;
	// end inline asm
	mov.b64 	%rd273, %fd298;
	mov.b64 	{%r286, %r291}, %rd273;
	mov.b32 	%r302, 1;
	mov.b32 	%r303, 31;
	mov.b32 	%r304, -1;
	// begin inline asm
	shfl.sync.down.b32 %r285, %r286, %r302, %r303, %r304;
	// end inline asm
	// begin inline asm
	shfl.sync.down.b32 %r290, %r291, %r302, %r303, %r304;
	// end inline asm
	mov.b64 	%rd274, {%r285, %r290};
	mov.b64 	%fd33, %rd274;
	mov.b64 	{%r296, %r301}, %rd298;
	// begin inline asm
	shfl.sync.down.b32 %r295, %r296, %r302, %r303, %r304;
	// end inline asm
	// begin inline asm
	shfl.sync.down.b32 %r300, %r301, %r302, %r303, %r304;
	// end inline asm
	mov.b64 	%rd34, {%r295, %r300};
	setp.gt.s32 	%p171, %r284, 30;
	mov.u64 	%rd300, %rd298;
	mov.f64 	%fd300, %fd298;
	@%p171 bra 	$L__BB7_30;
	abs.f64 	%fd34, %fd298;
	abs.f64 	%fd35, %fd33;
	setp.lt.f64 	%p172, %fd34, %fd35;
	mov.u64 	%rd300, %rd34;
	mov.f64 	%fd300, %fd33;
	@%p172 bra 	$L__BB7_30;
	setp.lt.f64 	%p173, %fd35, %fd34;
	mov.u64 	%rd300, %rd298;
	mov.f64 	%fd300, %fd298;
	@%p173 bra 	$L__BB7_30;
	setp.lt.s64 	%p174, %rd298, %rd34;
	min.s64 	%rd300, %rd298, %rd34;
	selp.f64 	%fd300, %fd298, %fd33, %p174;
$L__BB7_30:
	mov.b64 	%rd275, %fd300;
	mov.b64 	{%r306, %r311}, %rd275;
	mov.b32 	%r322, 2;
	mov.b32 	%r323, 31;
	mov.b32 	%r324, -1;
	// begin inline asm
	shfl.sync.down.b32 %r305, %r306, %r322, %r323, %r324;
	// end inline asm
	// begin inline asm
	shfl.sync.down.b32 %r310, %r311, %r322, %r323, %r324;
	// end inline asm
	mov.b64 	%rd276, {%r305, %r310};
	mov.b64 	%fd38, %rd276;
	mov.b64 	{%r316, %r321}, %rd300;
	// begin inline asm
	shfl.sync.down.b32 %r315, %r316, %r322, %r323, %r324;
	// end inline asm
	// begin inline asm
	shfl.sync.down.b32 %r320, %r321, %r322, %r323, %r324;
	// end inline asm
	mov.b64 	%rd37, {%r315, %r320};
	setp.gt.s32 	%p175, %r284, 29;
	mov.u64 	%rd301, %rd300;
	mov.f64 	%fd301, %fd300;
	@%p175 bra 	$L__BB7_34;
	abs.f64 	%fd39, %fd300;
	abs.f64 	%fd40, %fd38;
	setp.lt.f64 	%p176, %fd39, %fd40;
	mov.u64 	%rd301, %rd37;
	mov.f64 	%fd301, %fd38;
	@%p176 bra 	$L__BB7_34;
	setp.lt.f64 	%p177, %fd40, %fd39;
	mov.u64 	%rd301, %rd300;
	mov.f64 	%fd301, %fd300;
	@%p177 bra 	$L__BB7_34;
	setp.lt.s64 	%p178, %rd300, %rd37;
	min.s64 	%rd301, %rd300, %rd37;
	selp.f64 	%fd301, %fd300, %fd38, %p178;
$L__BB7_34:
	mov.b64 	%rd277, %fd301;
	mov.b64 	{%r326, %r331}, %rd277;
	mov.b32 	%r342, 4;
	mov.b32 	%r343, 31;
	mov.b32 	%r344, -1;
	// begin inline asm
	shfl.sync.down.b32 %r325, %r326, %r342, %r343, %r344;
	// end inline asm
	// begin inline asm
	shfl.sync.down.b32 %r330, %r331, %r342, %r343, %r344;
	// end inline asm
	mov.b64 	%rd278, {%r325, %r330};
	mov.b64 	%fd43, %rd278;
	mov.b64 	{%r336, %r341}, %rd301;
	// begin inline asm
	shfl.sync.down.b32 %r335, %r336, %r342, %r343, %r344;
	// end inline asm
	// begin inline asm
	shfl.sync.down.b32 %r340, %r341, %r342, %r343, %r344;
	// end inline asm
	mov.b64 	%rd40, {%r335, %r340};
	setp.gt.s32 	%p179, %r284, 27;
	mov.u64 	%rd302, %rd301;
	mov.f64 	%fd302, %fd301;
	@%p179 bra 	$L__BB7_38;
	abs.f64 	%fd44, %fd301;
	abs.f64 	%fd45, %fd43;
	setp.lt.f64 	%p180, %fd44, %fd45;
	mov.u64 	%rd302, %rd40;
	mov.f64 	%fd302, %fd43;
	@%p180 bra 	$L__BB7_38;
	setp.lt.f64 	%p181, %fd45, %fd44;
	mov.u64 	%rd302, %rd301;
	mov.f64 	%fd302, %fd301;
	@%p181 bra 	$L__BB7_38;
	setp.lt.s64 	%p182, %rd301, %rd40;
	min.s64 	%rd302, %rd301, %rd40;
	selp.f64 	%fd302, %fd301, %fd43, %p182;
$L__BB7_38:
	mov.b64 	%rd279, %fd302;
	mov.b64 	{%r346, %r351}, %rd279;
	mov.b32 	%r362, 8;
	mov.b32 	%r363, 31;
	mov.b32 	%r364, -1;
	// begin inline asm
	shfl.sync.down.b32 %r345, %r346, %r362, %r363, %r364;
	// end inline asm
	// begin inline asm
	shfl.sync.down.b32 %r350, %r351, %r362, %r363, %r364;
	// end inline asm
	mov.b64 	%rd280, {%r345, %r350};
	mov.b64 	%fd48, %rd280;
	mov.b64 	{%r356, %r361}, %rd302;
	// begin inline asm
	shfl.sync.down.b32 %r355, %r356, %r362, %r363, %r364;
	// end inline asm
	// begin inline asm
	shfl.sync.down.b32 %r360, %r361, %r362, %r363, %r364;
	// end inline asm
	mov.b64 	%rd43, {%r355, %r360};
	setp.gt.s32 	%p183, %r284, 23;
	mov.u64 	%rd303, %rd302;
	mov.f64 	%fd303, %fd302;
	@%p183 bra 	$L__BB7_42;
	abs.f64 	%fd49, %fd302;
	abs.f64 	%fd50, %fd48;
	setp.lt.f64 	%p184, %fd49, %fd50;
	mov.u64 	%rd303, %rd43;
	mov.f64 	%fd303, %fd48;
	@%p184 bra 	$L__BB7_42;
	setp.lt.f64 	%p185, %fd50, %fd49;
	mov.u64 	%rd303, %rd302;
	mov.f64 	%fd303, %fd302;
	@%p185 bra 	$L__BB7_42;
	setp.lt.s64 	%p186, %rd302, %rd43;
	min.s64 	%rd303, %rd302, %rd43;
	selp.f64 	%fd303, %fd302, %fd48, %p186;
$L__BB7_42:
	mov.b64 	%rd281, %fd303;
	mov.b64 	{%r366, %r371}, %rd281;
	mov.b32 	%r382, 16;
	mov.b32 	%r383, 31;
	mov.b32 	%r384, -1;
	// begin inline asm
	shfl.sync.down.b32 %r365, %r366, %r382, %r383, %r384;
	// end inline asm
	// begin inline asm
	shfl.sync.down.b32 %r370, %r371, %r382, %r383, %r384;
	// end inline asm
	mov.b64 	%rd282, {%r365, %r370};
	mov.b64 	%fd53, %rd282;
	mov.b64 	{%r376, %r381}, %rd303;
	// begin inline asm
	shfl.sync.down.b32 %r375, %r376, %r382, %r383, %r384;
	// end inline asm
	// begin inline asm
	shfl.sync.down.b32 %r380, %r381, %r382, %r383, %r384;
	// end inline asm
	mov.b64 	%rd46, {%r375, %r380};
	setp.gt.s32 	%p187, %r284, 15;
	mov.u64 	%rd355, %rd303;
	mov.f64 	%fd351, %fd303;
	@%p187 bra 	$L__BB7_46;
	abs.f64 	%fd54, %fd303;
	abs.f64 	%fd55, %fd53;
	setp.lt.f64 	%p188, %fd54, %fd55;
	mov.u64 	%rd355, %rd46;
	mov.f64 	%fd351, %fd53;
	@%p188 bra 	$L__BB7_46;
	setp.lt.f64 	%p189, %fd55, %fd54;
	mov.u64 	%rd355, %rd303;
	mov.f64 	%fd351, %fd303;
	@%p189 bra 	$L__BB7_46;
	setp.lt.s64 	%p190, %rd303, %rd46;
	min.s64 	%rd355, %rd303, %rd46;
	selp.f64 	%fd351, %fd303, %fd53, %p190;
$L__BB7_46:
	setp.ne.s32 	%p191, %r284, 0;
	@%p191 bra 	$L__BB7_48;
	shr.u32 	%r385, %r4, 1;
	and.b32  	%r386, %r385, 496;
	mov.u32 	%r387, _ZN6thrust24THRUST_300001_SM_1000_NS8cuda_cub4core6detail5shmemE;
	add.s32 	%r388, %r387, %r386;
	st.shared.f64 	[%r388+8], %fd351;
	st.shared.u64 	[%r388+16], %rd355;
$L__BB7_48:
	bar.sync 	0;
	setp.ne.s32 	%p192, %r4, 0;
	@%p192 bra 	$L__BB7_208;
	ld.shared.f64 	%fd58, [_ZN6thrust24THRUST_300001_SM_1000_NS8cuda_cub4core6detail5shmemE+24];
	ld.shared.u64 	%rd49, [_ZN6thrust24THRUST_300001_SM_1000_NS8cuda_cub4core6detail5shmemE+32];
	abs.f64 	%fd59, %fd351;
	abs.f64 	%fd60, %fd58;
	setp.lt.f64 	%p193, %fd59, %fd60;
	mov.u64 	%rd305, %rd49;
	mov.f64 	%fd305, %fd58;
	@%p193 bra 	$L__BB7_52;
	setp.lt.f64 	%p194, %fd60, %fd59;
	mov.u64 	%rd305, %rd355;
	mov.f64 	%fd305, %fd351;
	@%p194 bra 	$L__BB7_52;
	setp.lt.s64 	%p195, %rd355, %rd49;
	min.s64 	%rd305, %rd355, %rd49;
	selp.f64 	%fd305, %fd351, %fd58, %p195;
$L__BB7_52:
	ld.shared.f64 	%fd63, [_ZN6thrust24THRUST_300001_SM_1000_NS8cuda_cub4core6detail5shmemE+40];
	ld.shared.u64 	%rd52, [_ZN6thrust24THRUST_300001_SM_1000_NS8cuda_cub4core6detail5shmemE+48];
	abs.f64 	%fd64, %fd305;
	abs.f64 	%fd65, %fd63;
	setp.lt.f64 	%p196, %fd64, %fd65;
	mov.u64 	%rd306, %rd52;
	mov.f64 	%fd306, %fd63;
	@%p196 bra 	$L__BB7_55;
	setp.lt.f64 	%p197, %fd65, %fd64;
	mov.u64 	%rd306, %rd305;
	mov.f64 	%fd306, %fd305;
	@%p197 bra 	$L__BB7_55;
	setp.lt.s64 	%p198, %rd305, %rd52;
	min.s64 	%rd306, %rd305, %rd52;
	selp.f64 	%fd306, %fd305, %fd63, %p198;
$L__BB7_55:
	ld.shared.f64 	%fd68, [_ZN6thrust24THRUST_300001_SM_1000_NS8cuda_cub4core6detail5shmemE+56];
	ld.shared.u64 	%rd55, [_ZN6thrust24THRUST_300001_SM_1000_NS8cuda_cub4core6detail5shmemE+64];
	abs.f64 	%fd69, %fd306;
	abs.f64 	%fd70, %fd68;
	setp.lt.f64 	%p199, %fd69, %fd70;
	mov.u64 	%rd307, %rd55;
	mov.f64 	%fd307, %fd68;
	@%p199 bra 	$L__BB7_58;
	setp.lt.f64 	%p200, %fd70, %fd69;
	mov.u64 	%rd307, %rd306;
	mov.f64 	%fd307, %fd306;
	@%p200 bra 	$L__BB7_58;
	setp.lt.s64 	%p201, %rd306, %rd55;
	min.s64 	%rd307, %rd306, %rd55;
	selp.f64 	%fd307, %fd306, %fd68, %p201;
$L__BB7_58:
	ld.shared.f64 	%fd73, [_ZN6thrust24THRUST_300001_SM_1000_NS8cuda_cub4core6detail5shmemE+72];
	ld.shared.u64 	%rd58, [_ZN6thrust24THRUST_300001_SM_1000_NS8cuda_cub4core6detail5shmemE+80];
	abs.f64 	%fd74, %fd307;
	abs.f64 	%fd75, %fd73;
	setp.lt.f64 	%p202, %fd74, %fd75;
	mov.u64 	%rd308, %rd58;
	mov.f64 	%fd308, %fd73;
	@%p202 bra 	$L__BB7_61;
	setp.lt.f64 	%p203, %fd75, %fd74;
	mov.u64 	%rd308, %rd307;
	mov.f64 	%fd308, %fd307;
	@%p203 bra 	$L__BB7_61;
	setp.lt.s64 	%p204, %rd307, %rd58;
	min.s64 	%rd308, %rd307, %rd58;
	selp.f64 	%fd308, %fd307, %fd73, %p204;
$L__BB7_61:
	ld.shared.f64 	%fd78, [_ZN6thrust24THRUST_300001_SM_1000_NS8cuda_cub4core6detail5shmemE+88];
	ld.shared.u64 	%rd61, [_ZN6thrust24THRUST_300001_SM_1000_NS8cuda_cub4core6detail5shmemE+96];
	abs.f64 	%fd79, %fd308;
	abs.f64 	%fd80, %fd78;
	setp.lt.f64 	%p205, %fd79, %fd80;
	mov.u64 	%rd309, %rd61;
	mov.f64 	%fd309, %fd78;
	@%p205 bra 	$L__BB7_64;
	setp.lt.f64 	%p206, %fd80, %fd79;
	mov.u64 	%rd309, %rd308;
	mov.f64 	%fd309, %fd308;
	@%p206 bra 	$L__BB7_64;
	setp.lt.s64 	%p207, %rd308, %rd61;
	min.s64 	%rd309, %rd308, %rd61;
	selp.f64 	%fd309, %fd308, %fd78, %p207;
$L__BB7_64:
	ld.shared.f64 	%fd83, [_ZN6thrust24THRUST_300001_SM_1000_NS8cuda_cub4core6detail5shmemE+104];
	ld.shared.u64 	%rd64, [_ZN6thrust24THRUST_300001_SM_1000_NS8cuda_cub4core6detail5shmemE+112];
	abs.f64 	%fd84, %fd309;
	abs.f64 	%fd85, %fd83;
	setp.lt.f64 	%p208, %fd84, %fd85;
	mov.u64 	%rd310, %rd64;
	mov.f64 	%fd310, %fd83;
	@%p208 bra 	$L__BB7_67;
	setp.lt.f64 	%p209, %fd85, %fd84;
	mov.u64 	%rd310, %rd309;
	mov.f64 	%fd310, %fd309;
	@%p209 bra 	$L__BB7_67;
	setp.lt.s64 	%p210, %rd309, %rd64;
	min.s64 	%rd310, %rd309, %rd64;
	selp.f64 	%fd310, %fd309, %fd83, %p210;
$L__BB7_67:
	ld.shared.f64 	%fd88, [_ZN6thrust24THRUST_300001_SM_1000_NS8cuda_cub4core6detail5shmemE+120];
	ld.shared.u64 	%rd67, [_ZN6thrust24THRUST_300001_SM_1000_NS8cuda_cub4core6detail5shmemE+128];
	abs.f64 	%fd89, %fd310;
	abs.f64 	%fd90, %fd88;
	setp.lt.f64 	%p211, %fd89, %fd90;
	mov.u64 	%rd355, %rd67;
	mov.f64 	%fd351, %fd88;
	@%p211 bra 	$L__BB7_208;
	setp.lt.f64 	%p212, %fd90, %fd89;
	mov.u64 	%rd355, %rd310;
	mov.f64 	%fd351, %fd310;
	@%p212 bra 	$L__BB7_208;
	setp.lt.s64 	%p213, %rd310, %rd67;
	min.s64 	%rd355, %rd310, %rd67;
	selp.f64 	%fd351, %fd310, %fd88, %p213;
	bra.uni 	$L__BB7_208;
$L__BB7_70:
	// begin inline asm
	mov.u32 %r171, %laneid;
	// end inline asm
	and.b32  	%r192, %r4, 992;
	add.s32 	%r193, %r192, 32;
	setp.gt.s32 	%p120, %r193, %r3;
	not.b32 	%r194, %r192;
	add.s32 	%r195, %r3, %r194;
	selp.b32 	%r190, %r195, 31, %p120;
	mov.b64 	%rd263, %fd298;
	mov.b64 	{%r173, %r178}, %rd263;
	mov.b32 	%r189, 1;
	mov.b32 	%r191, -1;
	// begin inline asm
	shfl.sync.down.b32 %r172, %r173, %r189, %r190, %r191;
	// end inline asm
	// begin inline asm
	shfl.sync.down.b32 %r177, %r178, %r189, %r190, %r191;
	// end inline asm
	mov.b64 	%rd264, {%r172, %r177};
	mov.b64 	%fd92, %rd264;
	mov.b64 	{%r183, %r188}, %rd298;
	// begin inline asm
	shfl.sync.down.b32 %r182, %r183, %r189, %r190, %r191;
	// end inline asm
	// begin inline asm
	shfl.sync.down.b32 %r187, %r188, %r189, %r190, %r191;
	// end inline asm
	mov.b64 	%rd69, {%r182, %r187};
	setp.ge.s32 	%p121, %r171, %r190;
	mov.u64 	%rd311, %rd298;
	mov.f64 	%fd311, %fd298;
	@%p121 bra 	$L__BB7_74;
	abs.f64 	%fd93, %fd298;
	abs.f64 	%fd94, %fd92;
	setp.lt.f64 	%p122, %fd93, %fd94;
	mov.u64 	%rd311, %rd69;
	mov.f64 	%fd311, %fd92;
	@%p122 bra 	$L__BB7_74;
	setp.lt.f64 	%p123, %fd94, %fd93;
	mov.u64 	%rd311, %rd298;
	mov.f64 	%fd311, %fd298;
	@%p123 bra 	$L__BB7_74;
	setp.lt.s64 	%p124, %rd298, %rd69;
	min.s64 	%rd311, %rd298, %rd69;
	selp.f64 	%fd311, %fd298, %fd92, %p124;
$L__BB7_74:
	mov.b64 	%rd265, %fd311;
	mov.b64 	{%r197, %r202}, %rd265;
	mov.b32 	%r213, 2;
	mov.b32 	%r215, -1;
	// begin inline asm
	shfl.sync.down.b32 %r196, %r197, %r213, %r190, %r215;
	// end inline asm
	// begin inline asm
	shfl.sync.down.b32 %r201, %r202, %r213, %r190, %r215;
	// end inline asm
	mov.b64 	%rd266, {%r196, %r201};
	mov.b64 	%fd97, %rd266;
	mov.b64 	{%r207, %r212}, %rd311;
	// begin inline asm
	shfl.sync.down.b32 %r206, %r207, %r213, %r190, %r215;
	// end inline asm
	// begin inline asm
	shfl.sync.down.b32 %r211, %r212, %r213, %r190, %r215;
	// end inline asm
	mov.b64 	%rd72, {%r206, %r211};
	add.s32 	%r216, %r171, 2;
	setp.gt.s32 	%p125, %r216, %r190;
	mov.u64 	%rd312, %rd311;
	mov.f64 	%fd312, %fd311;
	@%p125 bra 	$L__BB7_78;
	abs.f64 	%fd98, %fd311;
	abs.f64 	%fd99, %fd97;
	setp.lt.f64 	%p126, %fd98, %fd99;
	mov.u64 	%rd312, %rd72;
	mov.f64 	%fd312, %fd97;
	@%p126 bra 	$L__BB7_78;
	setp.lt.f64 	%p127, %fd99, %fd98;
	mov.u64 	%rd312, %rd311;
	mov.f64 	%fd312, %fd311;
	@%p127 bra 	$L__BB7_78;
	setp.lt.s64 	%p128, %rd311, %rd72;
	min.s64 	%rd312, %rd311, %rd72;
	selp.f64 	%fd312, %fd311, %fd97, %p128;
$L__BB7_78:
	mov.b64 	%rd267, %fd312;
	mov.b64 	{%r218, %r223}, %rd267;
	mov.b32 	%r234, 4;
	mov.b32 	%r236, -1;
	// begin inline asm
	shfl.sync.down.b32 %r217, %r218, %r234, %r190, %r236;
	// end inline asm
	// begin inline asm
	shfl.sync.down.b32 %r222, %r223, %r234, %r190, %r236;
	// end inline asm
	mov.b64 	%rd268, {%r217, %r222};
	mov.b64 	%fd102, %rd268;
	mov.b64 	{%r228, %r233}, %rd312;
	// begin inline asm
	shfl.sync.down.b32 %r227, %r228, %r234, %r190, %r236;
	// end inline asm
	// begin inline asm
	shfl.sync.down.b32 %r232, %r233, %r234, %r190, %r236;
	// end inline asm
	mov.b64 	%rd75, {%r227, %r232};
	add.s32 	%r237, %r171, 4;
	setp.gt.s32 	%p129, %r237, %r190;
	mov.u64 	%rd313, %rd312;
	mov.f64 	%fd313, %fd312;
	@%p129 bra 	$L__BB7_82;
	abs.f64 	%fd103, %fd312;
	abs.f64 	%fd104, %fd102;
	setp.lt.f64 	%p130, %fd103, %fd104;
	mov.u64 	%rd313, %rd75;
	mov.f64 	%fd313, %fd102;
	@%p130 bra 	$L__BB7_82;
	setp.lt.f64 	%p131, %fd104, %fd103;
	mov.u64 	%rd313, %rd312;
	mov.f64 	%fd313, %fd312;
	@%p131 bra 	$L__BB7_82;
	setp.lt.s64 	%p132, %rd312, %rd75;
	min.s64 	%rd313, %rd312, %rd75;
	selp.f64 	%fd313, %fd312, %fd102, %p132;
$L__BB7_82:
	mov.b64 	%rd269, %fd313;
	mov.b64 	{%r239, %r244}, %rd269;
	mov.b32 	%r255, 8;
	mov.b32 	%r257, -1;
	// begin inline asm
	shfl.sync.down.b32 %r238, %r239, %r255, %r190, %r257;
	// end inline asm
	// begin inline asm
	shfl.sync.down.b32 %r243, %r244, %r255, %r190, %r257;
	// end inline asm
	mov.b64 	%rd270, {%r238, %r243};
	mov.b64 	%fd107, %rd270;
	mov.b64 	{%r249, %r254}, %rd313;
	// begin inline asm
	shfl.sync.down.b32 %r248, %r249, %r255, %r190, %r257;
	// end inline asm
	// begin inline asm
	shfl.sync.down.b32 %r253, %r254, %r255, %r190, %r257;
	// end inline asm
	mov.b64 	%rd78, {%r248, %r253};
	add.s32 	%r258, %r171, 8;
	setp.gt.s32 	%p133, %r258, %r190;
	mov.u64 	%rd314, %rd313;
	mov.f64 	%fd314, %fd313;
	@%p133 bra 	$L__BB7_86;
	abs.f64 	%fd108, %fd313;
	abs.f64 	%fd109, %fd107;
	setp.lt.f64 	%p134, %fd108, %fd109;
	mov.u64 	%rd314, %rd78;
	mov.f64 	%fd314, %fd107;
	@%p134 bra 	$L__BB7_86;
	setp.lt.f64 	%p135, %fd109, %fd108;
	mov.u64 	%rd314, %rd313;
	mov.f64 	%fd314, %fd313;
	@%p135 bra 	$L__BB7_86;
	setp.lt.s64 	%p136, %rd313, %rd78;
	min.s64 	%rd314, %rd313, %rd78;
	selp.f64 	%fd314, %fd313, %fd107, %p136;
$L__BB7_86:
	mov.b64 	%rd271, %fd314;
	mov.b64 	{%r260, %r265}, %rd271;
	mov.b32 	%r276, 16;
	mov.b32 	%r278, -1;
	// begin inline asm
	shfl.sync.down.b32 %r259, %r260, %r276, %r190, %r278;
	// end inline asm
	// begin inline asm
	shfl.sync.down.b32 %r264, %r265, %r276, %r190, %r278;
	// end inline asm
	mov.b64 	%rd272, {%r259, %r264};
	mov.b64 	%fd112, %rd272;
	mov.b64 	{%r270, %r275}, %rd314;
	// begin inline asm
	shfl.sync.down.b32 %r269, %r270, %r276, %r190, %r278;
	// end inline asm
	// begin inline asm
	shfl.sync.down.b32 %r274, %r275, %r276, %r190, %r278;
	// end inline asm
	mov.b64 	%rd81, {%r269, %r274};
	add.s32 	%r279, %r171, 16;
	setp.gt.s32 	%p137, %r279, %r190;
	mov.u64 	%rd355, %rd314;
	mov.f64 	%fd351, %fd314;
	@%p137 bra 	$L__BB7_90;
	abs.f64 	%fd113, %fd314;
	abs.f64 	%fd114, %fd112;
	setp.lt.f64 	%p138, %fd113, %fd114;
	mov.u64 	%rd355, %rd81;
	mov.f64 	%fd351, %fd112;
	@%p138 bra 	$L__BB7_90;
	setp.lt.f64 	%p139, %fd114, %fd113;
	mov.u64 	%rd355, %rd314;
	mov.f64 	%fd351, %fd314;
	@%p139 bra 	$L__BB7_90;
	setp.lt.s64 	%p140, %rd314, %rd81;
	min.s64 	%rd355, %rd314, %rd81;
	selp.f64 	%fd351, %fd314, %fd112, %p140;
$L__BB7_90:
	setp.ne.s32 	%p141, %r171, 0;
	@%p141 bra 	$L__BB7_92;
	shr.u32 	%r280, %r4, 1;
	and.b32  	%r281, %r280, 496;
	mov.u32 	%r282, _ZN6thrust24THRUST_300001_SM_1000_NS8cuda_cub4core6detail5shmemE;
	add.s32 	%r283, %r282, %r281;
	st.shared.f64 	[%r283+8], %fd351;
	st.shared.u64 	[%r283+16], %rd355;
$L__BB7_92:
	bar.sync 	0;
	setp.ne.s32 	%p142, %r4, 0;
	@%p142 bra 	$L__BB7_208;
	setp.lt.s32 	%p143, %r3, 33;
	mov.f64 	%fd316, %fd351;
	mov.u64 	%rd316, %rd355;
	@%p143 bra 	$L__BB7_97;
	ld.shared.f64 	%fd117, [_ZN6thrust24THRUST_300001_SM_1000_NS8cuda_cub4core6detail5shmemE+24];
	ld.shared.u64 	%rd84, [_ZN6thrust24THRUST_300001_SM_1000_NS8cuda_cub4core6detail5shmemE+32];
	abs.f64 	%fd118, %fd351;
	abs.f64 	%fd119, %fd117;
	setp.lt.f64 	%p144, %fd118, %fd119;
	mov.f64 	%fd316, %fd117;
	mov.u64 	%rd316, %rd84;
	@%p144 bra 	$L__BB7_97;
	setp.lt.f64 	%p145, %fd119, %fd118;
	mov.f64 	%fd316, %fd351;
	mov.u64 	%rd316, %rd355;
	@%p145 bra 	$L__BB7_97;
	setp.lt.s64 	%p146, %rd355, %rd84;
	selp.f64 	%fd316, %fd351, %fd117, %p146;
	min.s64 	%rd316, %rd355, %rd84;
$L__BB7_97:
	setp.lt.s32 	%p147, %r3, 65;
	mov.f64 	%fd317, %fd316;
	mov.u64 	%rd317, %rd316;
	@%p147 bra 	$L__BB7_101;
	ld.shared.f64 	%fd122, [_ZN6thrust24THRUST_300001_SM_1000_NS8cuda_cub4core6detail5shmemE+40];
	ld.shared.u64 	%rd87, [_ZN6thrust24THRUST_300001_SM_1000_NS8cuda_cub4core6detail5shmemE+48];
	abs.f64 	%fd123, %fd316;
	abs.f64 	%fd124, %fd122;
	setp.lt.f64 	%p148, %fd123, %fd124;
	mov.f64 	%fd317, %fd122;
	mov.u64 	%rd317, %rd87;
	@%p148 bra 	$L__BB7_101;
	setp.lt.f64 	%p149, %fd124, %fd123;
	mov.f64 	%fd317, %fd316;
	mov.u64 	%rd317, %rd316;
	@%p149 bra 	$L__BB7_101;
	setp.lt.s64 	%p150, %rd316, %rd87;
	selp.f64 	%fd317, %fd316, %fd122, %p150;
	min.s64 	%rd317, %rd316, %rd87;
$L__BB7_101:
	setp.lt.s32 	%p151, %r3, 97;
	mov.f64 	%fd318, %fd317;
	mov.u64 	%rd318, %rd317;
	@%p151 bra 	$L__BB7_105;
	ld.shared.f64 	%fd127, [_ZN6thrust24THRUST_300001_SM_1000_NS8cuda_cub4core6detail5shmemE+56];
	ld.shared.u64 	%rd90, [_ZN6thrust24THRUST_300001_SM_1000_NS8cuda_cub4core6detail5shmemE+64];
	abs.f64 	%fd128, %fd317;
	abs.f64 	%fd129, %fd127;
	setp.lt.f64 	%p152, %fd128, %fd129;
	mov.f64 	%fd318, %fd127;
	mov.u64 	%rd318, %rd90;
	@%p152 bra 	$L__BB7_105;
	setp.lt.f64 	%p153, %fd129, %fd128;
	mov.f64 	%fd318, %fd317;
	mov.u64 	%rd318, %rd317;
	@%p153 bra 	$L__BB7_105;
	setp.lt.s64 	%p154, %rd317, %rd90;
	selp.f64 	%fd318, %fd317, %fd127, %p154;
	min.s64 	%rd318, %rd317, %rd90;
$L__BB7_105:
	setp.lt.s32 	%p155, %r3, 129;
	mov.f64 	%fd319, %fd318;
	mov.u64 	%rd319, %rd318;
	@%p155 bra 	$L__BB7_109;
	ld.shared.f64 	%fd132, [_ZN6thrust24THRUST_300001_SM_1000_NS8cuda_cub4core6detail5shmemE+72];
	ld.shared.u64 	%rd93, [_ZN6thrust24THRUST_300001_SM_1000_NS8cuda_cub4core6detail5shmemE+80];
	abs.f64 	%fd133, %fd318;
	abs.f64 	%fd134, %fd132;
	setp.lt.f64 	%p156, %fd133, %fd134;
	mov.f64 	%fd319, %fd132;
	mov.u64 	%rd319, %rd93;
	@%p156 bra 	$L__BB7_109;
	setp.lt.f64 	%p157, %fd134, %fd133;
	mov.f64 	%fd319, %fd318;
	mov.u64 	%rd319, %rd318;
	@%p157 bra 	$L__BB7_109;
	setp.lt.s64 	%p158, %rd318, %rd93;
	selp.f64 	%fd319, %fd318, %fd132, %p158;
	min.s64 	%rd319, %rd318, %rd93;
$L__BB7_109:
	setp.lt.s32 	%p159, %r3, 161;
	mov.f64 	%fd320, %fd319;
	mov.u64 	%rd320, %rd319;
	@%p159 bra 	$L__BB7_113;
	ld.shared.f64 	%fd137, [_ZN6thrust24THRUST_300001_SM_1000_NS8cuda_cub4core6detail5shmemE+88];
	ld.shared.u64 	%rd96, [_ZN6thrust24THRUST_300001_SM_1000_NS8cuda_cub4core6detail5shmemE+96];
	abs.f64 	%fd138, %fd319;
	abs.f64 	%fd139, %fd137;
	setp.lt.f64 	%p160, %fd138, %fd139;
	mov.f64 	%fd320, %fd137;
	mov.u64 	%rd320, %rd96;
	@%p160 bra 	$L__BB7_113;
	setp.lt.f64 	%p161, %fd139, %fd138;
	mov.f64 	%fd320, %fd319;
	mov.u64 	%rd320, %rd319;
	@%p161 bra 	$L__BB7_113;
	setp.lt.s64 	%p162, %rd319, %rd96;
	selp.f64 	%fd320, %fd319, %fd137, %p162;
	min.s64 	%rd320, %rd319, %rd96;
$L__BB7_113:
	setp.lt.s32 	%p163, %r3, 193;
	mov.f64 	%fd321, %fd320;
	mov.u64 	%rd321, %rd320;
	@%p163 bra 	$L__BB7_117;
	ld.shared.f64 	%fd142, [_ZN6thrust24THRUST_300001_SM_1000_NS8cuda_cub4core6detail5shmemE+104];
	ld.shared.u64 	%rd99, [_ZN6thrust24THRUST_300001_SM_1000_NS8cuda_cub4core6detail5shmemE+112];
	abs.f64 	%fd143, %fd320;
	abs.f64 	%fd144, %fd142;
	setp.lt.f64 	%p164, %fd143, %fd144;
	mov.f64 	%fd321, %fd142;
	mov.u64 	%rd321, %rd99;
	@%p164 bra 	$L__BB7_117;
	setp.lt.f64 	%p165, %fd144, %fd143;
	mov.f64 	%fd321, %fd320;
	mov.u64 	%rd321, %rd320;
	@%p165 bra 	$L__BB7_117;
	setp.lt.s64 	%p166, %rd320, %rd99;
	selp.f64 	%fd321, %fd320, %fd142, %p166;
	min.s64 	%rd321, %rd320, %rd99;
$L__BB7_117:
	setp.lt.s32 	%p167, %r3, 225;
	mov.u64 	%rd355, %rd321;
	mov.f64 	%fd351, %fd321;
	@%p167 bra 	$L__BB7_208;
	ld.shared.f64 	%fd147, [_ZN6thrust24THRUST_300001_SM_1000_NS8cuda_cub4core6detail5shmemE+120];
	ld.shared.u64 	%rd102, [_ZN6thrust24THRUST_300001_SM_1000_NS8cuda_cub4core6detail5shmemE+128];
	abs.f64 	%fd148, %fd321;
	abs.f64 	%fd149, %fd147;
	setp.lt.f64 	%p168, %fd148, %fd149;
	mov.u64 	%rd355, %rd102;
	mov.f64 	%fd351, %fd147;
	@%p168 bra 	$L__BB7_208;
	setp.lt.f64 	%p169, %fd149, %fd148;
	mov.u64 	%rd355, %rd321;
	mov.f64 	%fd351, %fd321;
	@%p169 bra 	$L__BB7_208;
	setp.lt.s64 	%p170, %rd321, %rd102;
	selp.f64 	%fd351, %fd321, %fd147, %p170;
	min.s64 	%rd355, %rd321, %rd102;
	bra.uni 	$L__BB7_208;
$L__BB7_121:
	mov.u32 	%r20, %tid.x;
	add.s64 	%rd104, %rd196, %rd4;
	cvt.u64.u32 	%rd105, %r20;
	add.s64 	%rd201, %rd105, %rd4;
	cvta.to.global.u64 	%rd202, %rd195;
	shl.b64 	%rd203, %rd201, 3;
	add.s64 	%rd204, %rd202, %rd203;
	ld.global.f64 	%fd274, [%rd204];
	add.s32 	%r36, %r20, 256;
	cvt.u64.u32 	%rd205, %r36;
	ld.global.f64 	%fd275, [%rd204+2048];
	add.s32 	%r37, %r20, 512;
	cvt.u64.u32 	%rd206, %r37;
	ld.global.f64 	%fd276, [%rd204+4096];
	add.s32 	%r38, %r20, 768;
	cvt.u64.u32 	%rd207, %r38;
	ld.global.f64 	%fd277, [%rd204+6144];
	or.b32  	%r39, %r20, 1024;
	cvt.u64.u32 	%rd106, %r39;
	add.s64 	%rd343, %rd104, %rd106;
	ld.global.f64 	%fd339, [%rd204+8192];
	abs.f64 	%fd278, %fd274;
	abs.f64 	%fd279, %fd275;
	setp.geu.f64 	%p2, %fd278, %fd279;
	selp.f64 	%fd280, %fd274, %fd275, %p2;
	selp.b64 	%rd208, %rd105, %rd205, %p2;
	abs.f64 	%fd281, %fd280;
	abs.f64 	%fd282, %fd276;
	setp.geu.f64 	%p3, %fd281, %fd282;
	selp.f64 	%fd283, %fd280, %fd276, %p3;
	selp.b64 	%rd209, %rd208, %rd206, %p3;
	abs.f64 	%fd284, %fd283;
	abs.f64 	%fd285, %fd277;
	setp.geu.f64 	%p4, %fd284, %fd285;
	selp.f64 	%fd152, %fd283, %fd277, %p4;
	selp.b64 	%rd108, %rd209, %rd207, %p4;
	abs.f64 	%fd153, %fd152;
	abs.f64 	%fd154, %fd339;
	setp.lt.f64 	%p5, %fd153, %fd154;
	@%p5 bra 	$L__BB7_123;
	setp.lt.f64 	%p6, %fd154, %fd153;
	setp.lt.u64 	%p7, %rd108, %rd106;
	or.pred  	%p8, %p6, %p7;
	selp.f64 	%fd339, %fd152, %fd339, %p8;
	add.s64 	%rd212, %rd104, %rd108;
	selp.b64 	%rd343, %rd212, %rd343, %p8;
$L__BB7_123:
	setp.le.u64 	%p9, %rd198, %rd5;
	@%p9 bra 	$L__BB7_164;
	setp.ne.s32 	%p10, %r20, 0;
	@%p10 bra 	$L__BB7_126;
	atom.global.add.u64 	%rd213, [%rd1+8], 1280;
	add.s64 	%rd214, %rd213, %rd5;
	st.shared.u64 	[_ZN6thrust24THRUST_300001_SM_1000_NS8cuda_cub4core6detail5shmemE+152], %rd214;
$L__BB7_126:
	bar.sync 	0;
	ld.shared.u64 	%rd331, [_ZN6thrust24THRUST_300001_SM_1000_NS8cuda_cub4core6detail5shmemE+152];
	add.s64 	%rd215, %rd331, 1280;
	setp.gt.s64 	%p11, %rd215, %rd198;
	@%p11 bra 	$L__BB7_141;
	mov.f64 	%fd323, %fd339;
	mov.u64 	%rd324, %rd343;
$L__BB7_128:
	add.s64 	%rd216, %rd331, %rd105;
	cvta.to.global.u64 	%rd217, %rd195;
	shl.b64 	%rd218, %rd216, 3;
	add.s64 	%rd219, %rd217, %rd218;
	add.s64 	%rd325, %rd216, %rd196;
	ld.global.f64 	%fd324, [%rd219];
	add.s64 	%rd326, %rd325, 256;
	ld.global.f64 	%fd325, [%rd219+2048];
	add.s64 	%rd327, %rd325, 512;
	ld.global.f64 	%fd326, [%rd219+4096];
	add.s64 	%rd328, %rd325, 768;
	ld.global.f64 	%fd327, [%rd219+6144];
	add.s64 	%rd343, %rd325, 1024;
	ld.global.f64 	%fd339, [%rd219+8192];
	abs.f64 	%fd163, %fd323;
	abs.f64 	%fd164, %fd324;
	setp.lt.f64 	%p12, %fd163, %fd164;
	@%p12 bra 	$L__BB7_130;
	setp.lt.f64 	%p13, %fd164, %fd163;
	setp.lt.s64 	%p14, %rd324, %rd325;
	or.pred  	%p15, %p13, %p14;
	selp.f64 	%fd324, %fd323, %fd324, %p15;
	selp.b64 	%rd325, %rd324, %rd325, %p15;
$L__BB7_130:
	abs.f64 	%fd167, %fd324;
	abs.f64 	%fd168, %fd325;
	setp.lt.f64 	%p16, %fd167, %fd168;
	@%p16 bra 	$L__BB7_132;
	setp.lt.f64 	%p17, %fd168, %fd167;
	setp.lt.s64 	%p18, %rd325, %rd326;
	or.pred  	%p19, %p17, %p18;
	selp.f64 	%fd325, %fd324, %fd325, %p19;
	selp.b64 	%rd326, %rd325, %rd326, %p19;
$L__BB7_132:
	abs.f64 	%fd171, %fd325;
	abs.f64 	%fd172, %fd326;
	setp.lt.f64 	%p20, %fd171, %fd172;
	@%p20 bra 	$L__BB7_134;
	setp.lt.f64 	%p21, %fd172, %fd171;
	setp.lt.s64 	%p22, %rd326, %rd327;
	or.pred  	%p23, %p21, %p22;
	selp.f64 	%fd326, %fd325, %fd326, %p23;
	selp.b64 	%rd327, %rd326, %rd327, %p23;
$L__BB7_134:
	abs.f64 	%fd175, %fd326;
	abs.f64 	%fd176, %fd327;
	setp.lt.f64 	%p24, %fd175, %fd176;
	@%p24 bra 	$L__BB7_136;
	setp.lt.f64 	%p25, %fd176, %fd175;
	setp.lt.s64 	%p26, %rd327, %rd328;
	or.pred  	%p27, %p25, %p26;
	selp.f64 	%fd327, %fd326, %fd327, %p27;
	selp.b64 	%rd328, %rd327, %rd328, %p27;
$L__BB7_136:
	abs.f64 	%fd179, %fd327;
	abs.f64 	%fd180, %fd339;
	setp.lt.f64 	%p28, %fd179, %fd180;
	@%p28 bra 	$L__BB7_138;
	setp.lt.f64 	%p29, %fd180, %fd179;
	setp.lt.s64 	%p30, %rd328, %rd343;
	or.pred  	%p31, %p29, %p30;
	selp.f64 	%fd339, %fd327, %fd339, %p31;
	selp.b64 	%rd343, %rd328, %rd343, %p31;
$L__BB7_138:
	setp.ne.s32 	%p32, %r20, 0;
	bar.sync 	0;
	@%p32 bra 	$L__BB7_140;
	atom.global.add.u64 	%rd220, [%rd1+8], 1280;
	add.s64 	%rd221, %rd220, %rd5;
	st.shared.u64 	[_ZN6thrust24THRUST_300001_SM_1000_NS8cuda_cub4core6detail5shmemE+152], %rd221;
$L__BB7_140:
	bar.sync 	0;
	ld.shared.u64 	%rd331, [_ZN6thrust24THRUST_300001_SM_1000_NS8cuda_cub4core6detail5shmemE+152];
	add.s64 	%rd222, %rd331, 1280;
	setp.le.s64 	%p33, %rd222, %rd198;
	mov.f64 	%fd323, %fd339;
	mov.u64 	%rd324, %rd343;
	@%p33 bra 	$L__BB7_128;
$L__BB7_141:
	setp.le.s64 	%p34, %rd198, %rd331;
	@%p34 bra 	$L__BB7_164;
	cvt.u32.u64 	%r40, %rd331;
	cvt.u32.u64 	%r41, %rd198;
	sub.s32 	%r21, %r41, %r40;
	setp.ge.s32 	%p35, %r20, %r21;
	@%p35 bra 	$L__BB7_164;
	cvta.to.global.u64 	%rd132, %rd195;
	not.b32 	%r43, %r20;
	add.s32 	%r44, %r43, %r41;
	sub.s32 	%r22, %r44, %r40;
	and.b32  	%r46, %r22, 768;
	setp.eq.s32 	%p36, %r46, 768;
	mov.u32 	%r397, %r20;
	@%p36 bra 	$L__BB7_149;
	add.s64 	%rd224, %rd331, %rd105;
	add.s64 	%rd333, %rd224, %rd196;
	shl.b64 	%rd225, %rd224, 3;
	add.s64 	%rd332, %rd132, %rd225;
	shr.u32 	%r47, %r22, 8;
	add.s32 	%r48, %r47, 1;
	and.b32  	%r49, %r48, 3;
	neg.s32 	%r395, %r49;
	mov.u32 	%r397, %r20;
$L__BB7_145:
	.pragma "nounroll";
	mov.u64 	%rd137, %rd343;
	mov.f64 	%fd184, %fd339;
	ld.global.f64 	%fd185, [%rd332];
	abs.f64 	%fd186, %fd184;
	abs.f64 	%fd187, %fd185;
	setp.lt.f64 	%p37, %fd186, %fd187;
	mov.f64 	%fd339, %fd185;
	mov.u64 	%rd343, %rd333;
	@%p37 bra 	$L__BB7_148;
	setp.lt.f64 	%p38, %fd187, %fd186;
	mov.f64 	%fd339, %fd184;
	mov.u64 	%rd343, %rd137;
	@%p38 bra 	$L__BB7_148;
	setp.lt.s64 	%p39, %rd137, %rd333;
	selp.f64 	%fd339, %fd184, %fd185, %p39;
	min.s64 	%rd343, %rd137, %rd333;
$L__BB7_148:
	add.s32 	%r397, %r397, 256;
	add.s64 	%rd333, %rd333, 256;
	add.s64 	%rd332, %rd332, 2048;
	add.s32 	%r395, %r395, 1;
	setp.ne.s32 	%p40, %r395, 0;
	@%p40 bra 	$L__BB7_145;
$L__BB7_149:
	setp.lt.u32 	%p41, %r22, 768;
	@%p41 bra 	$L__BB7_164;
	add.s32 	%r398, %r397, 512;
$L__BB7_151:
	mov.u32 	%r30, %r398;
	add.s32 	%r50, %r30, -512;
	cvt.u64.u32 	%rd226, %r50;
	add.s64 	%rd227, %rd331, %rd226;
	shl.b64 	%rd228, %rd227, 3;
	add.s64 	%rd145, %rd132, %rd228;
	add.s64 	%rd146, %rd227, %rd196;
	ld.global.f64 	%fd193, [%rd145];
	abs.f64 	%fd194, %fd339;
	abs.f64 	%fd195, %fd193;
	setp.lt.f64 	%p42, %fd194, %fd195;
	mov.f64 	%fd335, %fd193;
	mov.u64 	%rd339, %rd146;
	@%p42 bra 	$L__BB7_154;
	setp.lt.f64 	%p43, %fd195, %fd194;
	mov.f64 	%fd335, %fd339;
	mov.u64 	%rd339, %rd343;
	@%p43 bra 	$L__BB7_154;
	setp.lt.s64 	%p44, %rd343, %rd146;
	selp.f64 	%fd335, %fd339, %fd193, %p44;
	min.s64 	%rd339, %rd343, %rd146;
$L__BB7_154:
	add.s32 	%r51, %r30, -256;
	cvt.u64.u32 	%rd229, %r51;
	add.s64 	%rd230, %rd331, %rd229;
	add.s64 	%rd149, %rd230, %rd196;
	ld.global.f64 	%fd198, [%rd145+2048];
	abs.f64 	%fd199, %fd335;
	abs.f64 	%fd200, %fd198;
	setp.lt.f64 	%p45, %fd199, %fd200;
	mov.f64 	%fd336, %fd198;
	mov.u64 	%rd340, %rd149;
	@%p45 bra 	$L__BB7_157;
	setp.lt.f64 	%p46, %fd200, %fd199;
	mov.f64 	%fd336, %fd335;
	mov.u64 	%rd340, %rd339;
	@%p46 bra 	$L__BB7_157;
	setp.lt.s64 	%p47, %rd339, %rd149;
	selp.f64 	%fd336, %fd335, %fd198, %p47;
	min.s64 	%rd340, %rd339, %rd149;
$L__BB7_157:
	cvt.u64.u32 	%rd231, %r30;
	add.s64 	%rd232, %rd331, %rd231;
	add.s64 	%rd152, %rd232, %rd196;
	ld.global.f64 	%fd203, [%rd145+4096];
	abs.f64 	%fd204, %fd336;
	abs.f64 	%fd205, %fd203;
	setp.lt.f64 	%p48, %fd204, %fd205;
	mov.f64 	%fd337, %fd203;
	mov.u64 	%rd341, %rd152;
	@%p48 bra 	$L__BB7_160;
	setp.lt.f64 	%p49, %fd205, %fd204;
	mov.f64 	%fd337, %fd336;
	mov.u64 	%rd341, %rd340;
	@%p49 bra 	$L__BB7_160;
	setp.lt.s64 	%p50, %rd340, %rd152;
	selp.f64 	%fd337, %fd336, %fd203, %p50;
	min.s64 	%rd341, %rd340, %rd152;
$L__BB7_160:
	add.s32 	%r52, %r30, 256;
	cvt.u64.u32 	%rd233, %r52;
	add.s64 	%rd234, %rd331, %rd233;
	add.s64 	%rd155, %rd234, %rd196;
	ld.global.f64 	%fd208, [%rd145+6144];
	abs.f64 	%fd209, %fd337;
	abs.f64 	%fd210, %fd208;
	setp.lt.f64 	%p51, %fd209, %fd210;
	mov.f64 	%fd339, %fd208;
	mov.u64 	%rd343, %rd155;
	@%p51 bra 	$L__BB7_163;
	setp.lt.f64 	%p52, %fd210, %fd209;
	mov.f64 	%fd339, %fd337;
	mov.u64 	%rd343, %rd341;
	@%p52 bra 	$L__BB7_163;
	setp.lt.s64 	%p53, %rd341, %rd155;
	selp.f64 	%fd339, %fd337, %fd208, %p53;
	min.s64 	%rd343, %rd341, %rd155;
$L__BB7_163:
	add.s32 	%r398, %r30, 1024;
	add.s32 	%r53, %r30, 512;
	setp.lt.s32 	%p54, %r53, %r21;
	@%p54 bra 	$L__BB7_151;
$L__BB7_164:
	// begin inline asm
	mov.u32 %r54, %laneid;
	// end inline asm
	mov.b64 	%rd235, %fd339;
	mov.b64 	{%r56, %r61}, %rd235;
	mov.b32 	%r72, 1;
	mov.b32 	%r73, 31;
	mov.b32 	%r74, -1;
	// begin inline asm
	shfl.sync.down.b32 %r55, %r56, %r72, %r73, %r74;
	// end inline asm
	// begin inline asm
	shfl.sync.down.b32 %r60, %r61, %r72, %r73, %r74;
	// end inline asm
	mov.b64 	%rd236, {%r55, %r60};
	mov.b64 	%fd214, %rd236;
	mov.b64 	{%r66, %r71}, %rd343;
	// begin inline asm
	shfl.sync.down.b32 %r65, %r66, %r72, %r73, %r74;
	// end inline asm
	// begin inline asm
	shfl.sync.down.b32 %r70, %r71, %r72, %r73, %r74;
	// end inline asm
	mov.b64 	%rd159, {%r65, %r70};
	setp.gt.s32 	%p55, %r54, 30;
	mov.f64 	%fd340, %fd339;
	mov.u64 	%rd344, %rd343;
	@%p55 bra 	$L__BB7_168;
	abs.f64 	%fd215, %fd339;
	abs.f64 	%fd216, %fd214;
	setp.lt.f64 	%p56, %fd215, %fd216;
	mov.f64 	%fd340, %fd214;
	mov.u64 	%rd344, %rd159;
	@%p56 bra 	$L__BB7_168;
	setp.lt.f64 	%p57, %fd216, %fd215;
	mov.f64 	%fd340, %fd339;
	mov.u64 	%rd344, %rd343;
	@%p57 bra 	$L__BB7_168;
	setp.lt.s64 	%p58, %rd343, %rd159;
	selp.f64 	%fd340, %fd339, %fd214, %p58;
	min.s64 	%rd344, %rd343, %rd159;
$L__BB7_168:
	mov.b64 	%rd237, %fd340;
	mov.b64 	{%r76, %r81}, %rd237;
	mov.b32 	%r92, 2;
	mov.b32 	%r93, 31;
	mov.b32 	%r94, -1;
	// begin inline asm
	shfl.sync.down.b32 %r75, %r76, %r92, %r93, %r94;
	// end inline asm
	// begin inline asm
	shfl.sync.down.b32 %r80, %r81, %r92, %r93, %r94;
	// end inline asm
	mov.b64 	%rd238, {%r75, %r80};
	mov.b64 	%fd219, %rd238;
	mov.b64 	{%r86, %r91}, %rd344;
	// begin inline asm
	shfl.sync.down.b32 %r85, %r86, %r92, %r93, %r94;
	// end inline asm
	// begin inline asm
	shfl.sync.down.b32 %r90, %r91, %r92, %r93, %r94;
	// end inline asm
	mov.b64 	%rd162, {%r85, %r90};
	setp.gt.s32 	%p59, %r54, 29;
	mov.f64 	%fd341, %fd340;
	mov.u64 	%rd345, %rd344;
	@%p59 bra 	$L__BB7_172;
	abs.f64 	%fd220, %fd340;
	abs.f64 	%fd221, %fd219;
	setp.lt.f64 	%p60, %fd220, %fd221;
	mov.f64 	%fd341, %fd219;
	mov.u64 	%rd345, %rd162;
	@%p60 bra 	$L__BB7_172;
	setp.lt.f64 	%p61, %fd221, %fd220;
	mov.f64 	%fd341, %fd340;
	mov.u64 	%rd345, %rd344;
	@%p61 bra 	$L__BB7_172;
	setp.lt.s64 	%p62, %rd344, %rd162;
	selp.f64 	%fd341, %fd340, %fd219, %p62;
	min.s64 	%rd345, %rd344, %rd162;
$L__BB7_172:
	mov.b64 	%rd239, %fd341;
	mov.b64 	{%r96, %r101}, %rd239;
	mov.b32 	%r112, 4;
	mov.b32 	%r113, 31;
	mov.b32 	%r114, -1;
	// begin inline asm
	shfl.sync.down.b32 %r95, %r96, %r112, %r113, %r114;
	// end inline asm
	// begin inline asm
	shfl.sync.down.b32 %r100, %r101, %r112, %r113, %r114;
	// end inline asm
	mov.b64 	%rd240, {%r95, %r100};
	mov.b64 	%fd224, %rd240;
	mov.b64 	{%r106, %r111}, %rd345;
	// begin inline asm
	shfl.sync.down.b32 %r105, %r106, %r112, %r113, %r114;
	// end inline asm
	// begin inline asm
	shfl.sync.down.b32 %r110, %r111, %r112, %r113, %r114;
	// end inline asm
	mov.b64 	%rd165, {%r105, %r110};
	setp.gt.s32 	%p63, %r54, 27;
	mov.f64 	%fd342, %fd341;
	mov.u64 	%rd346, %rd345;
	@%p63 bra 	$L__BB7_176;
	abs.f64 	%fd225, %fd341;
	abs.f64 	%fd226, %fd224;
	setp.lt.f64 	%p64, %fd225, %fd226;
	mov.f64 	%fd342, %fd224;
	mov.u64 	%rd346, %rd165;
	@%p64 bra 	$L__BB7_176;
	setp.lt.f64 	%p65, %fd226, %fd225;
	mov.f64 	%fd342, %fd341;
	mov.u64 	%rd346, %rd345;
	@%p65 bra 	$L__BB7_176;
	setp.lt.s64 	%p66, %rd345, %rd165;
	selp.f64 	%fd342, %fd341, %fd224, %p66;
	min.s64 	%rd346, %rd345, %rd165;
$L__BB7_176:
	mov.b64 	%rd241, %fd342;
	mov.b64 	{%r116, %r121}, %rd241;
	mov.b32 	%r132, 8;
	mov.b32 	%r133, 31;
	mov.b32 	%r134, -1;
	// begin inline asm
	shfl.sync.down.b32 %r115, %r116, %r132, %r133, %r134;
	// end inline asm
	// begin inline asm
	shfl.sync.down.b32 %r120, %r121, %r132, %r133, %r134;
	// end inline asm
	mov.b64 	%rd242, {%r115, %r120};
	mov.b64 	%fd229, %rd242;
	mov.b64 	{%r126, %r131}, %rd346;
	// begin inline asm
	shfl.sync.down.b32 %r125, %r126, %r132, %r133, %r134;
	// end inline asm
	// begin inline asm
	shfl.sync.down.b32 %r130, %r131, %r132, %r133, %r134;
	// end inline asm
	mov.b64 	%rd168, {%r125, %r130};
	setp.gt.s32 	%p67, %r54, 23;
	mov.f64 	%fd343, %fd342;
	mov.u64 	%rd347, %rd346;
	@%p67 bra 	$L__BB7_180;
	abs.f64 	%fd230, %fd342;
	abs.f64 	%fd231, %fd229;
	setp.lt.f64 	%p68, %fd230, %fd231;
	mov.f64 	%fd343, %fd229;
	mov.u64 	%rd347, %rd168;
	@%p68 bra 	$L__BB7_180;
	setp.lt.f64 	%p69, %fd231, %fd230;
	mov.f64 	%fd343, %fd342;
	mov.u64 	%rd347, %rd346;
	@%p69 bra 	$L__BB7_180;
	setp.lt.s64 	%p70, %rd346, %rd168;
	selp.f64 	%fd343, %fd342, %fd229, %p70;
	min.s64 	%rd347, %rd346, %rd168;
$L__BB7_180:
	mov.b64 	%rd243, %fd343;
	mov.b64 	{%r136, %r141}, %rd243;
	mov.b32 	%r152, 16;
	mov.b32 	%r153, 31;
	mov.b32 	%r154, -1;
	// begin inline asm
	shfl.sync.down.b32 %r135, %r136, %r152, %r153, %r154;
	// end inline asm
	// begin inline asm
	shfl.sync.down.b32 %r140, %r141, %r152, %r153, %r154;
	// end inline asm
	mov.b64 	%rd244, {%r135, %r140};
	mov.b64 	%fd234, %rd244;
	mov.b64 	{%r146, %r151}, %rd347;
	// begin inline asm
	shfl.sync.down.b32 %r145, %r146, %r152, %r153, %r154;
	// end inline asm
	// begin inline asm
	shfl.sync.down.b32 %r150, %r151, %r152, %r153, %r154;
	// end inline asm
	mov.b64 	%rd171, {%r145, %r150};
	setp.gt.s32 	%p71, %r54, 15;
	mov.f64 	%fd351, %fd343;
	mov.u64 	%rd355, %rd347;
	@%p71 bra 	$L__BB7_184;
	abs.f64 	%fd235, %fd343;
	abs.f64 	%fd236, %fd234;
	setp.lt.f64 	%p72, %fd235, %fd236;
	mov.f64 	%fd351, %fd234;
	mov.u64 	%rd355, %rd171;
	@%p72 bra 	$L__BB7_184;
	setp.lt.f64 	%p73, %fd236, %fd235;
	mov.f64 	%fd351, %fd343;
	mov.u64 	%rd355, %rd347;
	@%p73 bra 	$L__BB7_184;
	setp.lt.s64 	%p74, %rd347, %rd171;
	selp.f64 	%fd351, %fd343, %fd234, %p74;
	min.s64 	%rd355, %rd347, %rd171;
$L__BB7_184:
	setp.ne.s32 	%p75, %r54, 0;
	@%p75 bra 	$L__BB7_186;
	shr.u32 	%r155, %r20, 1;
	and.b32  	%r156, %r155, 496;
	mov.u32 	%r157, _ZN6thrust24THRUST_300001_SM_1000_NS8cuda_cub4core6detail5shmemE;
	add.s32 	%r158, %r157, %r156;
	st.shared.f64 	[%r158+8], %fd351;
	st.shared.u64 	[%r158+16], %rd355;
$L__BB7_186:
	bar.sync 	0;
	setp.ne.s32 	%p76, %r20, 0;
	@%p76 bra 	$L__BB7_208;
	ld.shared.f64 	%fd239, [_ZN6thrust24THRUST_300001_SM_1000_NS8cuda_cub4core6detail5shmemE+24];
	ld.shared.u64 	%rd174, [_ZN6thrust24THRUST_300001_SM_1000_NS8cuda_cub4core6detail5shmemE+32];
	abs.f64 	%fd240, %fd351;
	abs.f64 	%fd241, %fd239;
	setp.lt.f64 	%p77, %fd240, %fd241;
	mov.f64 	%fd345, %fd239;
	mov.u64 	%rd349, %rd174;
	@%p77 bra 	$L__BB7_190;
	setp.lt.f64 	%p78, %fd241, %fd240;
	mov.f64 	%fd345, %fd351;
	mov.u64 	%rd349, %rd355;
	@%p78 bra 	$L__BB7_190;
	setp.lt.s64 	%p79, %rd355, %rd174;
	selp.f64 	%fd345, %fd351, %fd239, %p79;
	min.s64 	%rd349, %rd355, %rd174;
$L__BB7_190:
	ld.shared.f64 	%fd244, [_ZN6thrust24THRUST_300001_SM_1000_NS8cuda_cub4core6detail5shmemE+40];
	ld.shared.u64 	%rd177, [_ZN6thrust24THRUST_300001_SM_1000_NS8cuda_cub4core6detail5shmemE+48];
	abs.f64 	%fd245, %fd345;
	abs.f64 	%fd246, %fd244;
	setp.lt.f64 	%p80, %fd245, %fd246;
	mov.f64 	%fd346, %fd244;
	mov.u64 	%rd350, %rd177;
	@%p80 bra 	$L__BB7_193;
	setp.lt.f64 	%p81, %fd246, %fd245;
	mov.f64 	%fd346, %fd345;
	mov.u64 	%rd350, %rd349;
	@%p81 bra 	$L__BB7_193;
	setp.lt.s64 	%p82, %rd349, %rd177;
	selp.f64 	%fd346, %fd345, %fd244, %p82;
	min.s64 	%rd350, %rd349, %rd177;
$L__BB7_193:
	ld.shared.f64 	%fd249, [_ZN6thrust24THRUST_300001_SM_1000_NS8cuda_cub4core6detail5shmemE+56];
	ld.shared.u64 	%rd180, [_ZN6thrust24THRUST_300001_SM_1000_NS8cuda_cub4core6detail5shmemE+64];
	abs.f64 	%fd250, %fd346;
	abs.f64 	%fd251, %fd249;
	setp.lt.f64 	%p83, %fd250, %fd251;
	mov.f64 	%fd347, %fd249;
	mov.u64 	%rd351, %rd180;
	@%p83 bra 	$L__BB7_196;
	setp.lt.f64 	%p84, %fd251, %fd250;
	mov.f64 	%fd347, %fd346;
	mov.u64 	%rd351, %rd350;
	@%p84 bra 	$L__BB7_196;
	setp.lt.s64 	%p85, %rd350, %rd180;
	selp.f64 	%fd347, %fd346, %fd249, %p85;
	min.s64 	%rd351, %rd350, %rd180;
$L__BB7_196:
	ld.shared.f64 	%fd254, [_ZN6thrust24THRUST_300001_SM_1000_NS8cuda_cub4core6detail5shmemE+72];
	ld.shared.u64 	%rd183, [_ZN6thrust24THRUST_300001_SM_1000_NS8cuda_cub4core6detail5shmemE+80];
	abs.f64 	%fd255, %fd347;
	abs.f64 	%fd256, %fd254;
	setp.lt.f64 	%p86, %fd255, %fd256;
	mov.f64 	%fd348, %fd254;
	mov.u64 	%rd352, %rd183;
	@%p86 bra 	$L__BB7_199;
	setp.lt.f64 	%p87, %fd256, %fd255;
	mov.f64 	%fd348, %fd347;
	mov.u64 	%rd352, %rd351;
	@%p87 bra 	$L__BB7_199;
	setp.lt.s64 	%p88, %rd351, %rd183;
	selp.f64 	%fd348, %fd347, %fd254, %p88;
	min.s64 	%rd352, %rd351, %rd183;
$L__BB7_199:
	ld.shared.f64 	%fd259, [_ZN6thrust24THRUST_300001_SM_1000_NS8cuda_cub4core6detail5shmemE+88];
	ld.shared.u64 	%rd186, [_ZN6thrust24THRUST_300001_SM_1000_NS8cuda_cub4core6detail5shmemE+96];
	abs.f64 	%fd260, %fd348;
	abs.f64 	%fd261, %fd259;
	setp.lt.f64 	%p89, %fd260, %fd261;
	mov.f64 	%fd349, %fd259;
	mov.u64 	%rd353, %rd186;
	@%p89 bra 	$L__BB7_202;
	setp.lt.f64 	%p90, %fd261, %fd260;
	mov.f64 	%fd349, %fd348;
	mov.u64 	%rd353, %rd352;
	@%p90 bra 	$L__BB7_202;
	setp.lt.s64 	%p91, %rd352, %rd186;
	selp.f64 	%fd349, %fd348, %fd259, %p91;
	min.s64 	%rd353, %rd352, %rd186;
$L__BB7_202:
	ld.shared.f64 	%fd264, [_ZN6thrust24THRUST_300001_SM_1000_NS8cuda_cub4core6detail5shmemE+104];
	ld.shared.u64 	%rd189, [_ZN6thrust24THRUST_300001_SM_1000_NS8cuda_cub4core6detail5shmemE+112];
	abs.f64 	%fd265, %fd349;
	abs.f64 	%fd266, %fd264;
	setp.lt.f64 	%p92, %fd265, %fd266;
	mov.f64 	%fd350, %fd264;
	mov.u64 	%rd354, %rd189;
	@%p92 bra 	$L__BB7_205;
	setp.lt.f64 	%p93, %fd266, %fd265;
	mov.f64 	%fd350, %fd349;
	mov.u64 	%rd354, %rd353;
	@%p93 bra 	$L__BB7_205;
	setp.lt.s64 	%p94, %rd353, %rd189;
	selp.f64 	%fd350, %fd349, %fd264, %p94;
	min.s64 	%rd354, %rd353, %rd189;
$L__BB7_205:
	ld.shared.f64 	%fd269, [_ZN6thrust24THRUST_300001_SM_1000_NS8cuda_cub4core6detail5shmemE+120];
	ld.shared.u64 	%rd192, [_ZN6thrust24THRUST_300001_SM_1000_NS8cuda_cub4core6detail5shmemE+128];
	abs.f64 	%fd270, %fd350;
	abs.f64 	%fd271, %fd269;
	setp.lt.f64 	%p95, %fd270, %fd271;
	mov.u64 	%rd355, %rd192;
	mov.f64 	%fd351, %fd269;
	@%p95 bra 	$L__BB7_208;
	setp.lt.f64 	%p96, %fd271, %fd270;
	mov.u64 	%rd355, %rd354;
	mov.f64 	%fd351, %fd350;
	@%p96 bra 	$L__BB7_208;
	setp.lt.s64 	%p97, %rd354, %rd192;
	selp.f64 	%fd351, %fd350, %fd269, %p97;
	min.s64 	%rd355, %rd354, %rd192;
$L__BB7_208:
	mov.u32 	%r389, %tid.x;
	setp.ne.s32 	%p214, %r389, 0;
	@%p214 bra 	$L__BB7_210;
	ld.param.u64 	%rd286, [_ZN6thrust24THRUST_300001_SM_1000_NS8cuda_cub4core6detail13_kernel_agentINS1_8__reduce11ReduceAgentINS0_12zip_iteratorIN4cuda3std3__45tupleIJNS0_10device_ptrIdEENS0_17counting_iteratorIlNS0_11use_defaultESF_SF_EEEEEEEPNSB_IJdlEEESJ_lNS1_9__extrema9arg_max_fIdl10comparatorEEEEJSI_SK_lN3cub18CUB_300001_SM_100013GridEvenShareIlEENSR_9GridQueueIyEESO_EEEvDpT0__param_1];
	cvta.to.global.u64 	%rd283, %rd286;
	mul.wide.u32 	%rd284, %r1, 16;
	add.s64 	%rd285, %rd283, %rd284;
	st.global.f64 	[%rd285], %fd351;
	st.global.u64 	[%rd285+8], %rd355;
$L__BB7_210:
	ret;

}
	// .globl	_ZN6thrust24THRUST_300001_SM_1000_NS8cuda_cub4core6detail13_kernel_agentINS1_8__reduce10DrainAgentIlEEJN3cub18CUB_300001_SM_10009GridQueueIyEElEEEvDpT0_
.visible .entry _ZN6thrust24THRUST_300001_SM_1000_NS8cuda_cub4core6detail13_kernel_agentINS1_8__reduce10DrainAgentIlEEJN3cub18CUB_300001_SM_10009GridQueueIyEElEEEvDpT0_(
	.param .align 8 .b8 _ZN6thrust24THRUST_300001_SM_1000_NS8cuda_cub4core6detail13_kernel_agentINS1_8__reduce10DrainAgentIlEEJN3cub18CUB_300001_SM_10009GridQueueIyEElEEEvDpT0__param_0[8],
	.param .u64 _ZN6thrust24THRUST_300001_SM_1000_NS8cuda_cub4core6detail13_kernel_agentINS1_8__reduce10DrainAgentIlEEJN3cub18CUB_300001_SM_10009GridQueueIyEElEEEvDpT0__param_1
)
.maxntid 1
{
	.reg .b64 	%rd<5>;

	ld.param.u64 	%rd1, [_ZN6thrust24THRUST_300001_SM_1000_NS8cuda_cub4core6detail13_kernel_agentINS1_8__reduce10DrainAgentIlEEJN3cub18CUB_300001_SM_10009GridQueueIyEElEEEvDpT0__param_0];
	ld.param.u64 	%rd2, [_ZN6thrust24THRUST_300001_SM_1000_NS8cuda_cub4core6detail13_kernel_agentINS1_8__reduce10DrainAgentIlEEJN3cub18CUB_300001_SM_10009GridQueueIyEElEEEvDpT0__param_1];
	cvta.to.global.u64 	%rd3, %rd1;
	st.global.u64 	[%rd3], %rd2;
	mov.b64 	%rd4, 0;
	st.global.u64 	[%rd3+8], %rd4;
	ret;

}
	// .globl	_ZN6thrust24THRUST_300001_SM_1000_NS8cuda_cub4core6detail13_kernel_agentINS1_8__reduce11ReduceAgentIPN4cuda3std3__45tupleIJdlEEESC_SB_lNS1_9__extrema9arg_max_fIdl10comparatorEEEEJSC_SC_iSG_EEEvDpT0_
.visible .entry _ZN6thrust24THRUST_300001_SM_1000_NS8cuda_cub4core6detail13_kernel_agentINS1_8__reduce11ReduceAgentIPN4cuda3std3__45tupleIJdlEEESC_SB_lNS1_9__extrema9arg_max_fIdl10comparatorEEEEJSC_SC_iSG_EEEvDpT0_(
	.param .u64 .ptr .align 1 _ZN6thrust24THRUST_300001_SM_1000_NS8cuda_cub4core6detail13_kernel_agentINS1_8__reduce11ReduceAgentIPN4cuda3std3__45tupleIJdlEEESC_SB_lNS1_9__extrema9arg_max_fIdl10comparatorEEEEJSC_SC_iSG_EEEvDpT0__param_0,
	.param .u64 .ptr .align 1 _ZN6thrust24THRUST_300001_SM_1000_NS8cuda_cub4core6detail13_kernel_agentINS1_8__reduce11ReduceAgentIPN4cuda3std3__45tupleIJdlEEESC_SB_lNS1_9__extrema9arg_max_fIdl10comparatorEEEEJSC_SC_iSG_EEEvDpT0__param_1,
	.param .u32 _ZN6thrust24THRUST_300001_SM_1000_NS8cuda_cub4core6detail13_kernel_agentINS1_8__reduce11ReduceAgentIPN4cuda3std3__45tupleIJdlEEESC_SB_lNS1_9__extrema9arg_max_fIdl10comparatorEEEEJSC_SC_iSG_EEEvDpT0__param_2,
	.param .align 1 .b8 _ZN6thrust24THRUST_300001_SM_1000_NS8cuda_cub4core6detail13_kernel_agentINS1_8__reduce11ReduceAgentIPN4cuda3std3__45tupleIJdlEEESC_SB_lNS1_9__extrema9arg_max_fIdl10comparatorEEEEJSC_SC_iSG_EEEvDpT0__param_3[1]
)
.maxntid 256
{
	.reg .pred 	%p<264>;
	.reg .b32 	%r<374>;
	.reg .b64 	%rd<509>;
	.reg .b64 	%fd<423>;

	ld.param.u64 	%rd236, [_ZN6thrust24THRUST_300001_SM_1000_NS8cuda_cub4core6detail13_kernel_agentINS1_8__reduce11ReduceAgentIPN4cuda3std3__45tupleIJdlEEESC_SB_lNS1_9__extrema9arg_max_fIdl10comparatorEEEEJSC_SC_iSG_EEEvDpT0__param_0];
	ld.param.u32 	%r29, [_ZN6thrust24THRUST_300001_SM_1000_NS8cuda_cub4core6detail13_kernel_agentINS1_8__reduce11ReduceAgentIPN4cuda3std3__45tupleIJdlEEESC_SB_lNS1_9__extrema9arg_max_fIdl10comparatorEEEEJSC_SC_iSG_EEEvDpT0__param_2];
	cvt.s64.s32 	%rd1, %r29;
	setp.eq.s32 	%p1, %r29, 0;
	@%p1 bra 	$L__BB9_234;
	setp.gt.s32 	%p2, %r29, 1279;
	@%p2 bra 	$L__BB9_121;
	mov.u32 	%r1, %tid.x;
	setp.ge.s32 	%p147, %r1, %r29;
	mov.f64 	%fd354, 0d0000000000000000;
	mov.b64 	%rd432, 0;
	mov.u32 	%r368, %r1;
	@%p147 bra 	$L__BB9_4;
	mul.wide.u32 	%rd376, %r1, 16;
	add.s64 	%rd373, %rd236, %rd376;
	// begin inline asm
	ld.global.nc.u64 %rd372, [%rd373];
	// end inline asm
	add.s64 	%rd375, %rd373, 8;
	// begin inline asm
	ld.global.nc.u64 %rd432, [%rd375];
	// end inline asm
	mov.b64 	%fd354, %rd372;
	add.s32 	%r368, %r1, 256;
$L__BB9_4:
	setp.ge.s32 	%p148, %r368, %r29;
	@%p148 bra 	$L__BB9_25;
	not.b32 	%r141, %r368;
	add.s32 	%r4, %r29, %r141;
	and.b32  	%r142, %r4, 768;
	setp.eq.s32 	%p149, %r142, 768;
	@%p149 bra 	$L__BB9_11;
	mul.wide.u32 	%rd378, %r368, 16;
	add.s64 	%rd423, %rd236, %rd378;
	shr.u32 	%r143, %r4, 8;
	add.s32 	%r144, %r143, 1;
	and.b32  	%r145, %r144, 3;
	neg.s32 	%r366, %r145;
$L__BB9_7:
	.pragma "nounroll";
	mov.u64 	%rd6, %rd432;
	mov.f64 	%fd3, %fd354;
	// begin inline asm
	ld.global.nc.u64 %rd379, [%rd423];
	// end inline asm
	add.s64 	%rd382, %rd423, 8;
	// begin inline asm
	ld.global.nc.u64 %rd381, [%rd382];
	// end inline asm
	mov.b64 	%fd4, %rd379;
	abs.f64 	%fd5, %fd3;
	abs.f64 	%fd6, %fd4;
	setp.lt.f64 	%p150, %fd5, %fd6;
	mov.u64 	%rd432, %rd381;
	mov.f64 	%fd354, %fd4;
	@%p150 bra 	$L__BB9_10;
	setp.lt.f64 	%p151, %fd6, %fd5;
	mov.u64 	%rd432, %rd6;
	mov.f64 	%fd354, %fd3;
	@%p151 bra 	$L__BB9_10;
	setp.lt.s64 	%p152, %rd6, %rd381;
	min.s64 	%rd432, %rd6, %rd381;
	selp.f64 	%fd354, %fd3, %fd4, %p152;
$L__BB9_10:
	add.s32 	%r368, %r368, 256;
	add.s64 	%rd423, %rd423, 4096;
	add.s32 	%r366, %r366, 1;
	setp.ne.s32 	%p153, %r366, 0;
	@%p153 bra 	$L__BB9_7;
$L__BB9_11:
	setp.lt.u32 	%p154, %r4, 768;
	@%p154 bra 	$L__BB9_25;
$L__BB9_12:
	mul.wide.s32 	%rd387, %r368, 16;
	add.s64 	%rd384, %rd236, %rd387;
	// begin inline asm
	ld.global.nc.u64 %rd383, [%rd384];
	// end inline asm
	add.s64 	%rd386, %rd384, 8;
	// begin inline asm
	ld.global.nc.u64 %rd385, [%rd386];
	// end inline asm
	mov.b64 	%fd12, %rd383;
	abs.f64 	%fd13, %fd354;
	abs.f64 	%fd14, %fd12;
	setp.lt.f64 	%p155, %fd13, %fd14;
	mov.u64 	%rd429, %rd385;
	mov.f64 	%fd351, %fd12;
	@%p155 bra 	$L__BB9_15;
	setp.lt.f64 	%p156, %fd14, %fd13;
	mov.u64 	%rd429, %rd432;
	mov.f64 	%fd351, %fd354;
	@%p156 bra 	$L__BB9_15;
	setp.lt.s64 	%p157, %rd432, %rd385;
	min.s64 	%rd429, %rd432, %rd385;
	selp.f64 	%fd351, %fd354, %fd12, %p157;
$L__BB9_15:
	add.s64 	%rd389, %rd384, 4096;
	// begin inline asm
	ld.global.nc.u64 %rd388, [%rd389];
	// end inline asm
	add.s64 	%rd391, %rd384, 4104;
	// begin inline asm
	ld.global.nc.u64 %rd390, [%rd391];
	// end inline asm
	mov.b64 	%fd17, %rd388;
	abs.f64 	%fd18, %fd351;
	abs.f64 	%fd19, %fd17;
	setp.lt.f64 	%p158, %fd18, %fd19;
	mov.u64 	%rd430, %rd390;
	mov.f64 	%fd352, %fd17;
	@%p158 bra 	$L__BB9_18;
	setp.lt.f64 	%p159, %fd19, %fd18;
	mov.u64 	%rd430, %rd429;
	mov.f64 	%fd352, %fd351;
	@%p159 bra 	$L__BB9_18;
	setp.lt.s64 	%p160, %rd429, %rd390;
	min.s64 	%rd430, %rd429, %rd390;
	selp.f64 	%fd352, %fd351, %fd17, %p160;
$L__BB9_18:
	add.s64 	%rd393, %rd384, 8192;
	// begin inline asm
	ld.global.nc.u64 %rd392, [%rd393];
	// end inline asm
	add.s64 	%rd395, %rd384, 8200;
	// begin inline asm
	ld.global.nc.u64 %rd394, [%rd395];
	// end inline asm
	mov.b64 	%fd22, %rd392;
	abs.f64 	%fd23, %fd352;
	abs.f64 	%fd24, %fd22;
	setp.lt.f64 	%p161, %fd23, %fd24;
	mov.u64 	%rd431, %rd394;
	mov.f64 	%fd353, %fd22;
	@%p161 bra 	$L__BB9_21;
	setp.lt.f64 	%p162, %fd24, %fd23;
	mov.u64 	%rd431, %rd430;
	mov.f64 	%fd353, %fd352;
	@%p162 bra 	$L__BB9_21;
	setp.lt.s64 	%p163, %rd430, %rd394;
	min.s64 	%rd431, %rd430, %rd394;
	selp.f64 	%fd353, %fd352, %fd22, %p163;
$L__BB9_21:
	add.s64 	%rd397, %rd384, 12288;
	// begin inline asm
	ld.global.nc.u64 %rd396, [%rd397];
	// end inline asm
	add.s64 	%rd399, %rd384, 12296;
	// begin inline asm
	ld.global.nc.u64 %rd398, [%rd399];
	// end inline asm
	mov.b64 	%fd27, %rd396;
	abs.f64 	%fd28, %fd353;
	abs.f64 	%fd29, %fd27;
	setp.lt.f64 	%p164, %fd28, %fd29;
	mov.u64 	%rd432, %rd398;
	mov.f64 	%fd354, %fd27;
	@%p164 bra 	$L__BB9_24;
	setp.lt.f64 	%p165, %fd29, %fd28;
	mov.u64 	%rd432, %rd431;
	mov.f64 	%fd354, %fd353;
	@%p165 bra 	$L__BB9_24;
	setp.lt.s64 	%p166, %rd431, %rd398;
	min.s64 	%rd432, %rd431, %rd398;
	selp.f64 	%fd354, %fd353, %fd27, %p166;
$L__BB9_24:
	add.s32 	%r368, %r368, 1024;
	setp.lt.s32 	%p167, %r368, %r29;
	@%p167 bra 	$L__BB9_12;
$L__BB9_25:
	setp.lt.s32 	%p168, %r29, 256;
	@%p168 bra 	$L__BB9_70;
	// begin inline asm
	mov.u32 %r259, %laneid;
	// end inline asm
	mov.b64 	%rd410, %fd354;
	mov.b64 	{%r261, %r266}, %rd410;
	mov.b32 	%r277, 1;
	mov.b32 	%r278, 31;
	mov.b32 	%r279, -1;
	// begin inline asm
	shfl.sync.down.b32 %r260, %r261, %r277, %r278, %r279;
	// end inline asm
	// begin inline asm
	shfl.sync.down.b32 %r265, %r266, %r277, %r278, %r279;
	// end inline asm
	mov.b64 	%rd411, {%r260, %r265};
	mov.b64 	%fd33, %rd411;
	mov.b64 	{%r271, %r276}, %rd432;
	// begin inline asm
	shfl.sync.down.b32 %r270, %r271, %r277, %r278, %r279;
	// end inline asm
	// begin inline asm
	shfl.sync.down.b32 %r275, %r276, %r277, %r278, %r279;
	// end inline asm
	mov.b64 	%rd28, {%r270, %r275};
	setp.gt.s32 	%p220, %r259, 30;
	mov.u64 	%rd434, %rd432;
	mov.f64 	%fd356, %fd354;
	@%p220 bra 	$L__BB9_30;
	abs.f64 	%fd34, %fd354;
	abs.f64 	%fd35, %fd33;
	setp.lt.f64 	%p221, %fd34, %fd35;
	mov.u64 	%rd434, %rd28;
	mov.f64 	%fd356, %fd33;
	@%p221 bra 	$L__BB9_30;
	setp.lt.f64 	%p222, %fd35, %fd34;
	mov.u64 	%rd434, %rd432;
	mov.f64 	%fd356, %fd354;
	@%p222 bra 	$L__BB9_30;
	setp.lt.s64 	%p223, %rd432, %rd28;
	min.s64 	%rd434, %rd432, %rd28;
	selp.f64 	%fd356, %fd354, %fd33, %p223;
$L__BB9_30:
	mov.b64 	%rd412, %fd356;
	mov.b64 	{%r281, %r286}, %rd412;
	mov.b32 	%r297, 2;
	mov.b32 	%r298, 31;
	mov.b32 	%r299, -1;
	// begin inline asm
	shfl.sync.down.b32 %r280, %r281, %r297, %r298, %r299;
	// end inline asm
	// begin inline asm
	shfl.sync.down.b32 %r285, %r286, %r297, %r298, %r299;
	// end inline asm
	mov.b64 	%rd413, {%r280, %r285};
	mov.b64 	%fd38, %rd413;
	mov.b64 	{%r291, %r296}, %rd434;
	// begin inline asm
	shfl.sync.down.b32 %r290, %r291, %r297, %r298, %r299;
	// end inline asm
	// begin inline asm
	shfl.sync.down.b32 %r295, %r296, %r297, %r298, %r299;
	// end inline asm
	mov.b64 	%rd31, {%r290, %r295};
	setp.gt.s32 	%p224, %r259, 29;
	mov.u64 	%rd435, %rd434;
	mov.f64 	%fd357, %fd356;
	@%p224 bra 	$L__BB9_34;
	abs.f64 	%fd39, %fd356;
	abs.f64 	%fd40, %fd38;
	setp.lt.f64 	%p225, %fd39, %fd40;
	mov.u64 	%rd435, %rd31;
	mov.f64 	%fd357, %fd38;
	@%p225 bra 	$L__BB9_34;
	setp.lt.f64 	%p226, %fd40, %fd39;
	mov.u64 	%rd435, %rd434;
	mov.f64 	%fd357, %fd356;
	@%p226 bra 	$L__BB9_34;
	setp.lt.s64 	%p227, %rd434, %rd31;
	min.s64 	%rd435, %rd434, %rd31;
	selp.f64 	%fd357, %fd356, %fd38, %p227;
$L__BB9_34:
	mov.b64 	%rd414, %fd357;
	mov.b64 	{%r301, %r306}, %rd414;
	mov.b32 	%r317, 4;
	mov.b32 	%r318, 31;
	mov.b32 	%r319, -1;
	// begin inline asm
	shfl.sync.down.b32 %r300, %r301, %r317, %r318, %r319;
	// end inline asm
	// begin inline asm
	shfl.sync.down.b32 %r305, %r306, %r317, %r318, %r319;
	// end inline asm
	mov.b64 	%rd415, {%r300, %r305};
	mov.b64 	%fd43, %rd415;
	mov.b64 	{%r311, %r316}, %rd435;
	// begin inline asm
	shfl.sync.down.b32 %r310, %r311, %r317, %r318, %r319;
	// end inline asm
	// begin inline asm
	shfl.sync.down.b32 %r315, %r316, %r317, %r318, %r319;
	// end inline asm
	mov.b64 	%rd34, {%r310, %r315};
	setp.gt.s32 	%p228, %r259, 27;
	mov.u64 	%rd436, %rd435;
	mov.f64 	%fd358, %fd357;
	@%p228 bra 	$L__BB9_38;
	abs.f64 	%fd44, %fd357;
	abs.f64 	%fd45, %fd43;
	setp.lt.f64 	%p229, %fd44, %fd45;
	mov.u64 	%rd436, %rd34;
	mov.f64 	%fd358, %fd43;
	@%p229 bra 	$L__BB9_38;
	setp.lt.f64 	%p230, %fd45, %fd44;
	mov.u64 	%rd436, %rd435;
	mov.f64 	%fd358, %fd357;
	@%p230 bra 	$L__BB9_38;
	setp.lt.s64 	%p231, %rd435, %rd34;
	min.s64 	%rd436, %rd435, %rd34;
	selp.f64 	%fd358, %fd357, %fd43, %p231;
$L__BB9_38:
	mov.b64 	%rd416, %fd358;
	mov.b64 	{%r321, %r326}, %rd416;
	mov.b32 	%r337, 8;
	mov.b32 	%r338, 31;
	mov.b32 	%r339, -1;
	// begin inline asm
	shfl.sync.down.b32 %r320, %r321, %r337, %r338, %r339;
	// end inline asm
	// begin inline asm
	shfl.sync.down.b32 %r325, %r326, %r337, %r338, %r339;
	// end inline asm
	mov.b64 	%rd417, {%r320, %r325};
	mov.b64 	%fd48, %rd417;
	mov.b64 	{%r331, %r336}, %rd436;
	// begin inline asm
	shfl.sync.down.b32 %r330, %r331, %r337, %r338, %r339;
	// end inline asm
	// begin inline asm
	shfl.sync.down.b32 %r335, %r336, %r337, %r338, %r339;
	// end inline asm
	mov.b64 	%rd37, {%r330, %r335};
	setp.gt.s32 	%p232, %r259, 23;
	mov.u64 	%rd437, %rd436;
	mov.f64 	%fd359, %fd358;
	@%p232 bra 	$L__BB9_42;
	abs.f64 	%fd49, %fd358;
	abs.f64 	%fd50, %fd48;
	setp.lt.f64 	%p233, %fd49, %fd50;
	mov.u64 	%rd437, %rd37;
	mov.f64 	%fd359, %fd48;
	@%p233 bra 	$L__BB9_42;
	setp.lt.f64 	%p234, %fd50, %fd49;
	mov.u64 	%rd437, %rd436;
	mov.f64 	%fd359, %fd358;
	@%p234 bra 	$L__BB9_42;
	setp.lt.s64 	%p235, %rd436, %rd37;
	min.s64 	%rd437, %rd436, %rd37;
	selp.f64 	%fd359, %fd358, %fd48, %p235;
$L__BB9_42:
	mov.b64 	%rd418, %fd359;
	mov.b64 	{%r341, %r346}, %rd418;
	mov.b32 	%r357, 16;
	mov.b32 	%r358, 31;
	mov.b32 	%r359, -1;
	// begin inline asm
	shfl.sync.down.b32 %r340, %r341, %r357, %r358, %r359;
	// end inline asm
	// begin inline asm
	shfl.sync.down.b32 %r345, %r346, %r357, %r358, %r359;
	// end inline asm
	mov.b64 	%rd419, {%r340, %r345};
	mov.b64 	%fd53, %rd419;
	mov.b64 	{%r351, %r356}, %rd437;
	// begin inline asm
	shfl.sync.down.b32 %r350, %r351, %r357, %r358, %r359;
	// end inline asm
	// begin inline asm
	shfl.sync.down.b32 %r355, %r356, %r357, %r358, %r359;
	// end inline asm
	mov.b64 	%rd40, {%r350, %r355};
	setp.gt.s32 	%p236, %r259, 15;
	mov.u64 	%rd508, %rd437;
	mov.f64 	%fd422, %fd359;
	@%p236 bra 	$L__BB9_46;
	abs.f64 	%fd54, %fd359;
	abs.f64 	%fd55, %fd53;
	setp.lt.f64 	%p237, %fd54, %fd55;
	mov.u64 	%rd508, %rd40;
	mov.f64 	%fd422, %fd53;
	@%p237 bra 	$L__BB9_46;
	setp.lt.f64 	%p238, %fd55, %fd54;
	mov.u64 	%rd508, %rd437;
	mov.f64 	%fd422, %fd359;
	@%p238 bra 	$L__BB9_46;
	setp.lt.s64 	%p239, %rd437, %rd40;
	min.s64 	%rd508, %rd437, %rd40;
	selp.f64 	%fd422, %fd359, %fd53, %p239;
$L__BB9_46:
	setp.ne.s32 	%p240, %r259, 0;
	@%p240 bra 	$L__BB9_48;
	shr.u32 	%r360, %r1, 1;
	and.b32  	%r361, %r360, 496;
	mov.u32 	%r362, _ZN6thrust24THRUST_300001_SM_1000_NS8cuda_cub4core6detail5shmemE;
	add.s32 	%r363, %r362, %r361;
	st.shared.f64 	[%r363+8], %fd422;
	st.shared.u64 	[%r363+16], %rd508;
$L__BB9_48:
	bar.sync 	0;
	setp.ne.s32 	%p241, %r1, 0;
	@%p241 bra 	$L__BB9_232;
	ld.shared.f64 	%fd58, [_ZN6thrust24THRUST_300001_SM_1000_NS8cuda_cub4core6detail5shmemE+24];
	ld.shared.u64 	%rd43, [_ZN6thrust24THRUST_300001_SM_1000_NS8cuda_cub4core6detail5shmemE+32];
	abs.f64 	%fd59, %fd422;
	abs.f64 	%fd60, %fd58;
	setp.lt.f64 	%p242, %fd59, %fd60;
	mov.u64 	%rd439, %rd43;
	mov.f64 	%fd361, %fd58;
	@%p242 bra 	$L__BB9_52;
	setp.lt.f64 	%p243, %fd60, %fd59;
	mov.u64 	%rd439, %rd508;
	mov.f64 	%fd361, %fd422;
	@%p243 bra 	$L__BB9_52;
	setp.lt.s64 	%p244, %rd508, %rd43;
	min.s64 	%rd439, %rd508, %rd43;
	selp.f64 	%fd361, %fd422, %fd58, %p244;
$L__BB9_52:
	ld.shared.f64 	%fd63, [_ZN6thrust24THRUST_300001_SM_1000_NS8cuda_cub4core6detail5shmemE+40];
	ld.shared.u64 	%rd46, [_ZN6thrust24THRUST_300001_SM_1000_NS8cuda_cub4core6detail5shmemE+48];
	abs.f64 	%fd64, %fd361;
	abs.f64 	%fd65, %fd63;
	setp.lt.f64 	%p245, %fd64, %fd65;
	mov.u64 	%rd440, %rd46;
	mov.f64 	%fd362, %fd63;
	@%p245 bra 	$L__BB9_55;
	setp.lt.f64 	%p246, %fd65, %fd64;
	mov.u64 	%rd440, %rd439;
	mov.f64 	%fd362, %fd361;
	@%p246 bra 	$L__BB9_55;
	setp.lt.s64 	%p247, %rd439, %rd46;
	min.s64 	%rd440, %rd439, %rd46;
	selp.f64 	%fd362, %fd361, %fd63, %p247;
$L__BB9_55:
	ld.shared.f64 	%fd68, [_ZN6thrust24THRUST_300001_SM_1000_NS8cuda_cub4core6detail5shmemE+56];
	ld.shared.u64 	%rd49, [_ZN6thrust24THRUST_300001_SM_1000_NS8cuda_cub4core6detail5shmemE+64];
	abs.f64 	%fd69, %fd362;
	abs.f64 	%fd70, %fd68;
	setp.lt.f64 	%p248, %fd69, %fd70;
	mov.u64 	%rd441, %rd49;
	mov.f64 	%fd363, %fd68;
	@%p248 bra 	$L__BB9_58;
	setp.lt.f64 	%p249, %fd70, %fd69;
	mov.u64 	%rd441, %rd440;
	mov.f64 	%fd363, %fd362;
	@%p249 bra 	$L__BB9_58;
	setp.lt.s64 	%p250, %rd440, %rd49;
	min.s64 	%rd441, %rd440, %rd49;
	selp.f64 	%fd363, %fd362, %fd68, %p250;
$L__BB9_58:
	ld.shared.f64 	%fd73, [_ZN6thrust24THRUST_300001_SM_1000_NS8cuda_cub4core6detail5shmemE+72];
	ld.shared.u64 	%rd52, [_ZN6thrust24THRUST_300001_SM_1000_NS8cuda_cub4core6detail5shmemE+80];
	abs.f64 	%fd74, %fd363;
	abs.f64 	%fd75, %fd73;
	setp.lt.f64 	%p251, %fd74, %fd75;
	mov.u64 	%rd442, %rd52;
	mov.f64 	%fd364, %fd73;
	@%p251 bra 	$L__BB9_61;
	setp.lt.f64 	%p252, %fd75, %fd74;
	mov.u64 	%rd442, %rd441;
	mov.f64 	%fd364, %fd363;
	@%p252 bra 	$L__BB9_61;
	setp.lt.s64 	%p253, %rd441, %rd52;
	min.s64 	%rd442, %rd441, %rd52;
	selp.f64 	%fd364, %fd363, %fd73, %p253;
$L__BB9_61:
	ld.shared.f64 	%fd78, [_ZN6thrust24THRUST_300001_SM_1000_NS8cuda_cub4core6detail5shmemE+88];
	ld.shared.u64 	%rd55, [_ZN6thrust24THRUST_300001_SM_1000_NS8cuda_cub4core6detail5shmemE+96];
	abs.f64 	%fd79, %fd364;
	abs.f64 	%fd80, %fd78;
	setp.lt.f64 	%p254, %fd79, %fd80;
	mov.u64 	%rd443, %rd55;
	mov.f64 	%fd365, %fd78;
	@%p254 bra 	$L__BB9_64;
	setp.lt.f64 	%p255, %fd80, %fd79;
	mov.u64 	%rd443, %rd442;
	mov.f64 	%fd365, %fd364;
	@%p255 bra 	$L__BB9_64;
	setp.lt.s64 	%p256, %rd442, %rd55;
	min.s64 	%rd443, %rd442, %rd55;
	selp.f64 	%fd365, %fd364, %fd78, %p256;
$L__BB9_64:
	ld.shared.f64 	%fd83, [_ZN6thrust24THRUST_300001_SM_1000_NS8cuda_cub4core6detail5shmemE+104];
	ld.shared.u64 	%rd58, [_ZN6thrust24THRUST_300001_SM_1000_NS8cuda_cub4core6detail5shmemE+112];
	abs.f64 	%fd84, %fd365;
	abs.f64 	%fd85, %fd83;
	setp.lt.f64 	%p257, %fd84, %fd85;
	mov.u64 	%rd444, %rd58;
	mov.f64 	%fd366, %fd83;
	@%p257 bra 	$L__BB9_67;
	setp.lt.f64 	%p258, %fd85, %fd84;
	mov.u64 	%rd444, %rd443;
	mov.f64 	%fd366, %fd365;
	@%p258 bra 	$L__BB9_67;
	setp.lt.s64 	%p259, %rd443, %rd58;
	min.s64 	%rd444, %rd443, %rd58;
	selp.f64 	%fd366, %fd365, %fd83, %p259;
$L__BB9_67:
	ld.shared.f64 	%fd88, [_ZN6thrust24THRUST_300001_SM_1000_NS8cuda_cub4core6detail5shmemE+120];
	ld.shared.u64 	%rd61, [_ZN6thrust24THRUST_300001_SM_1000_NS8cuda_cub4core6detail5shmemE+128];
	abs.f64 	%fd89, %fd366;
	abs.f64 	%fd90, %fd88;
	setp.lt.f64 	%p260, %fd89, %fd90;
	mov.u64 	%rd508, %rd61;
	mov.f64 	%fd422, %fd88;
	@%p260 bra 	$L__BB9_232;
	setp.lt.f64 	%p261, %fd90, %fd89;
	mov.u64 	%rd508, %rd444;
	mov.f64 	%fd422, %fd366;
	@%p261 bra 	$L__BB9_232;
	setp.lt.s64 	%p262, %rd444, %rd61;
	min.s64 	%rd508, %rd444, %rd61;
	selp.f64 	%fd422, %fd366, %fd88, %p262;
	bra.uni 	$L__BB9_232;
$L__BB9_70:
	// begin inline asm
	mov.u32 %r146, %laneid;
	// end inline asm
	and.b32  	%r167, %r1, 992;
	add.s32 	%r168, %r167, 32;
	setp.gt.s32 	%p169, %r168, %r29;
	not.b32 	%r169, %r167;
	add.s32 	%r170, %r29, %r169;
	selp.b32 	%r165, %r170, 31, %p169;
	mov.b64 	%rd400, %fd354;
	mov.b64 	{%r148, %r153}, %rd400;
	mov.b32 	%r164, 1;
	mov.b32 	%r166, -1;
	// begin inline asm
	shfl.sync.down.b32 %r147, %r148, %r164, %r165, %r166;
	// end inline asm
	// begin inline asm
	shfl.sync.down.b32 %r152, %r153, %r164, %r165, %r166;
	// end inline asm
	mov.b64 	%rd401, {%r147, %r152};
	mov.b64 	%fd92, %rd401;
	mov.b64 	{%r158, %r163}, %rd432;
	// begin inline asm
	shfl.sync.down.b32 %r157, %r158, %r164, %r165, %r166;
	// end inline asm
	// begin inline asm
	shfl.sync.down.b32 %r162, %r163, %r164, %r165, %r166;
	// end inline asm
	mov.b64 	%rd63, {%r157, %r162};
	setp.ge.s32 	%p170, %r146, %r165;
	mov.u64 	%rd445, %rd432;
	mov.f64 	%fd367, %fd354;
	@%p170 bra 	$L__BB9_74;
	abs.f64 	%fd93, %fd354;
	abs.f64 	%fd94, %fd92;
	setp.lt.f64 	%p171, %fd93, %fd94;
	mov.u64 	%rd445, %rd63;
	mov.f64 	%fd367, %fd92;
	@%p171 bra 	$L__BB9_74;
	setp.lt.f64 	%p172, %fd94, %fd93;
	mov.u64 	%rd445, %rd432;
	mov.f64 	%fd367, %fd354;
	@%p172 bra 	$L__BB9_74;
	setp.lt.s64 	%p173, %rd432, %rd63;
	min.s64 	%rd445, %rd432, %rd63;
	selp.f64 	%fd367, %fd354, %fd92, %p173;
$L__BB9_74:
	mov.b64 	%rd402, %fd367;
	mov.b64 	{%r172, %r177}, %rd402;
	mov.b32 	%r188, 2;
	mov.b32 	%r190, -1;
	// begin inline asm
	shfl.sync.down.b32 %r171, %r172, %r188, %r165, %r190;
	// end inline asm
	// begin inline asm
	shfl.sync.down.b32 %r176, %r177, %r188, %r165, %r190;
	// end inline asm
	mov.b64 	%rd403, {%r171, %r176};
	mov.b64 	%fd97, %rd403;
	mov.b64 	{%r182, %r187}, %rd445;
	// begin inline asm
	shfl.sync.down.b32 %r181, %r182, %r188, %r165, %r190;
	// end inline asm
	// begin inline asm
	shfl.sync.down.b32 %r186, %r187, %r188, %r165, %r190;
	// end inline asm
	mov.b64 	%rd66, {%r181, %r186};
	add.s32 	%r191, %r146, 2;
	setp.gt.s32 	%p174, %r191, %r165;
	mov.u64 	%rd446, %rd445;
	mov.f64 	%fd368, %fd367;
	@%p174 bra 	$L__BB9_78;
	abs.f64 	%fd98, %fd367;
	abs.f64 	%fd99, %fd97;
	setp.lt.f64 	%p175, %fd98, %fd99;
	mov.u64 	%rd446, %rd66;
	mov.f64 	%fd368, %fd97;
	@%p175 bra 	$L__BB9_78;
	setp.lt.f64 	%p176, %fd99, %fd98;
	mov.u64 	%rd446, %rd445;
	mov.f64 	%fd368, %fd367;
	@%p176 bra 	$L__BB9_78;
	setp.lt.s64 	%p177, %rd445, %rd66;
	min.s64 	%rd446, %rd445, %rd66;
	selp.f64 	%fd368, %fd367, %fd97, %p177;
$L__BB9_78:
	mov.b64 	%rd404, %fd368;
	mov.b64 	{%r193, %r198}, %rd404;
	mov.b32 	%r209, 4;
	mov.b32 	%r211, -1;
	// begin inline asm
	shfl.sync.down.b32 %r192, %r193, %r209, %r165, %r211;
	// end inline asm
	// begin inline asm
	shfl.sync.down.b32 %r197, %r198, %r209, %r165, %r211;
	// end inline asm
	mov.b64 	%rd405, {%r192, %r197};
	mov.b64 	%fd102, %rd405;
	mov.b64 	{%r203, %r208}, %rd446;
	// begin inline asm
	shfl.sync.down.b32 %r202, %r203, %r209, %r165, %r211;
	// end inline asm
	// begin inline asm
	shfl.sync.down.b32 %r207, %r208, %r209, %r165, %r211;
	// end inline asm
	mov.b64 	%rd69, {%r202, %r207};
	add.s32 	%r212, %r146, 4;
	setp.gt.s32 	%p178, %r212, %r165;
	mov.u64 	%rd447, %rd446;
	mov.f64 	%fd369, %fd368;
	@%p178 bra 	$L__BB9_82;
	abs.f64 	%fd103, %fd368;
	abs.f64 	%fd104, %fd102;
	setp.lt.f64 	%p179, %fd103, %fd104;
	mov.u64 	%rd447, %rd69;
	mov.f64 	%fd369, %fd102;
	@%p179 bra 	$L__BB9_82;
	setp.lt.f64 	%p180, %fd104, %fd103;
	mov.u64 	%rd447, %rd446;
	mov.f64 	%fd369, %fd368;
	@%p180 bra 	$L__BB9_82;
	setp.lt.s64 	%p181, %rd446, %rd69;
	min.s64 	%rd447, %rd446, %rd69;
	selp.f64 	%fd369, %fd368, %fd102, %p181;
$L__BB9_82:
	mov.b64 	%rd406, %fd369;
	mov.b64 	{%r214, %r219}, %rd406;
	mov.b32 	%r230, 8;
	mov.b32 	%r232, -1;
	// begin inline asm
	shfl.sync.down.b32 %r213, %r214, %r230, %r165, %r232;
	// end inline asm
	// begin inline asm
	shfl.sync.down.b32 %r218, %r219, %r230, %r165, %r232;
	// end inline asm
	mov.b64 	%rd407, {%r213, %r218};
	mov.b64 	%fd107, %rd407;
	mov.b64 	{%r224, %r229}, %rd447;
	// begin inline asm
	shfl.sync.down.b32 %r223, %r224, %r230, %r165, %r232;
	// end inline asm
	// begin inline asm
	shfl.sync.down.b32 %r228, %r229, %r230, %r165, %r232;
	// end inline asm
	mov.b64 	%rd72, {%r223, %r228};
	add.s32 	%r233, %r146, 8;
	setp.gt.s32 	%p182, %r233, %r165;
	mov.u64 	%rd448, %rd447;
	mov.f64 	%fd370, %fd369;
	@%p182 bra 	$L__BB9_86;
	abs.f64 	%fd108, %fd369;
	abs.f64 	%fd109, %fd107;
	setp.lt.f64 	%p183, %fd108, %fd109;
	mov.u64 	%rd448, %rd72;
	mov.f64 	%fd370, %fd107;
	@%p183 bra 	$L__BB9_86;
	setp.lt.f64 	%p184, %fd109, %fd108;
	mov.u64 	%rd448, %rd447;
	mov.f64 	%fd370, %fd369;
	@%p184 bra 	$L__BB9_86;
	setp.lt.s64 	%p185, %rd447, %rd72;
	min.s64 	%rd448, %rd447, %rd72;
	selp.f64 	%fd370, %fd369, %fd107, %p185;
$L__BB9_86:
	mov.b64 	%rd408, %fd370;
	mov.b64 	{%r235, %r240}, %rd408;
	mov.b32 	%r251, 16;
	mov.b32 	%r253, -1;
	// begin inline asm
	shfl.sync.down.b32 %r234, %r235, %r251, %r165, %r253;
	// end inline asm
	// begin inline asm
	shfl.sync.down.b32 %r239, %r240, %r251, %r165, %r253;
	// end inline asm
	mov.b64 	%rd409, {%r234, %r239};
	mov.b64 	%fd112, %rd409;
	mov.b64 	{%r245, %r250}, %rd448;
	// begin inline asm
	shfl.sync.down.b32 %r244, %r245, %r251, %r165, %r253;
	// end inline asm
	// begin inline asm
	shfl.sync.down.b32 %r249, %r250, %r251, %r165, %r253;
	// end inline asm
	mov.b64 	%rd75, {%r244, %r249};
	add.s32 	%r254, %r146, 16;
	setp.gt.s32 	%p186, %r254, %r165;
	mov.u64 	%rd508, %rd448;
	mov.f64 	%fd422, %fd370;
	@%p186 bra 	$L__BB9_90;
	abs.f64 	%fd113, %fd370;
	abs.f64 	%fd114, %fd112;
	setp.lt.f64 	%p187, %fd113, %fd114;
	mov.u64 	%rd508, %rd75;
	mov.f64 	%fd422, %fd112;
	@%p187 bra 	$L__BB9_90;
	setp.lt.f64 	%p188, %fd114, %fd113;
	mov.u64 	%rd508, %rd448;
	mov.f64 	%fd422, %fd370;
	@%p188 bra 	$L__BB9_90;
	setp.lt.s64 	%p189, %rd448, %rd75;
	min.s64 	%rd508, %rd448, %rd75;
	selp.f64 	%fd422, %fd370, %fd112, %p189;
$L__BB9_90:
	setp.ne.s32 	%p190, %r146, 0;
	@%p190 bra 	$L__BB9_92;
	shr.u32 	%r255, %r1, 1;
	and.b32  	%r256, %r255, 496;
	mov.u32 	%r257, _ZN6thrust24THRUST_300001_SM_1000_NS8cuda_cub4core6detail5shmemE;
	add.s32 	%r258, %r257, %r256;
	st.shared.f64 	[%r258+8], %fd422;
	st.shared.u64 	[%r258+16], %rd508;
$L__BB9_92:
	bar.sync 	0;
	setp.ne.s32 	%p191, %r1, 0;
	@%p191 bra 	$L__BB9_232;
	setp.lt.s32 	%p192, %r29, 33;
	mov.f64 	%fd372, %fd422;
	mov.u64 	%rd450, %rd508;
	@%p192 bra 	$L__BB9_97;
	ld.shared.f64 	%fd117, [_ZN6thrust24THRUST_300001_SM_1000_NS8cuda_cub4core6detail5shmemE+24];
	ld.shared.u64 	%rd78, [_ZN6thrust24THRUST_300001_SM_1000_NS8cuda_cub4core6detail5shmemE+32];
	abs.f64 	%fd118, %fd422;
	abs.f64 	%fd119, %fd117;
	setp.lt.f64 	%p193, %fd118, %fd119;
	mov.f64 	%fd372, %fd117;
	mov.u64 	%rd450, %rd78;
	@%p193 bra 	$L__BB9_97;
	setp.lt.f64 	%p194, %fd119, %fd118;
	mov.f64 	%fd372, %fd422;
	mov.u64 	%rd450, %rd508;
	@%p194 bra 	$L__BB9_97;
	setp.lt.s64 	%p195, %rd508, %rd78;
	min.s64 	%rd450, %rd508, %rd78;
	selp.f64 	%fd372, %fd422, %fd117, %p195;
$L__BB9_97:
	setp.lt.s32 	%p196, %r29, 65;
	mov.f64 	%fd373, %fd372;
	mov.u64 	%rd451, %rd450;
	@%p196 bra 	$L__BB9_101;
	ld.shared.f64 	%fd122, [_ZN6thrust24THRUST_300001_SM_1000_NS8cuda_cub4core6detail5shmemE+40];
	ld.shared.u64 	%rd81, [_ZN6thrust24THRUST_300001_SM_1000_NS8cuda_cub4core6detail5shmemE+48];
	abs.f64 	%fd123, %fd372;
	abs.f64 	%fd124, %fd122;
	setp.lt.f64 	%p197, %fd123, %fd124;
	mov.f64 	%fd373, %fd122;
	mov.u64 	%rd451, %rd81;
	@%p197 bra 	$L__BB9_101;
	setp.lt.f64 	%p198, %fd124, %fd123;
	mov.f64 	%fd373, %fd372;
	mov.u64 	%rd451, %rd450;
	@%p198 bra 	$L__BB9_101;
	setp.lt.s64 	%p199, %rd450, %rd81;
	min.s64 	%rd451, %rd450, %rd81;
	selp.f64 	%fd373, %fd372, %fd122, %p199;
$L__BB9_101:
	setp.lt.s32 	%p200, %r29, 97;
	mov.f64 	%fd374, %fd373;
	mov.u64 	%rd452, %rd451;
	@%p200 bra 	$L__BB9_105;
	ld.shared.f64 	%fd127, [_ZN6thrust24THRUST_300001_SM_1000_NS8cuda_cub4core6detail5shmemE+56];
	ld.shared.u64 	%rd84, [_ZN6thrust24THRUST_300001_SM_1000_NS8cuda_cub4core6detail5shmemE+64];
	abs.f64 	%fd128, %fd373;
	abs.f64 	%fd129, %fd127;
	setp.lt.f64 	%p201, %fd128, %fd129;
	mov.f64 	%fd374, %fd127;
	mov.u64 	%rd452, %rd84;
	@%p201 bra 	$L__BB9_105;
	setp.lt.f64 	%p202, %fd129, %fd128;
	mov.f64 	%fd374, %fd373;
	mov.u64 	%rd452, %rd451;
	@%p202 bra 	$L__BB9_105;
	setp.lt.s64 	%p203, %rd451, %rd84;
	min.s64 	%rd452, %rd451, %rd84;
	selp.f64 	%fd374, %fd373, %fd127, %p203;
$L__BB9_105:
	setp.lt.s32 	%p204, %r29, 129;
	mov.f64 	%fd375, %fd374;
	mov.u64 	%rd453, %rd452;
	@%p204 bra 	$L__BB9_109;
	ld.shared.f64 	%fd132, [_ZN6thrust24THRUST_300001_SM_1000_NS8cuda_cub4core6detail5shmemE+72];
	ld.shared.u64 	%rd87, [_ZN6thrust24THRUST_300001_SM_1000_NS8cuda_cub4core6detail5shmemE+80];
	abs.f64 	%fd133, %fd374;
	abs.f64 	%fd134, %fd132;
	setp.lt.f64 	%p205, %fd133, %fd134;
	mov.f64 	%fd375, %fd132;
	mov.u64 	%rd453, %rd87;
	@%p205 bra 	$L__BB9_109;
	setp.lt.f64 	%p206, %fd134, %fd133;
	mov.f64 	%fd375, %fd374;
	mov.u64 	%rd453, %rd452;
	@%p206 bra 	$L__BB9_109;
	setp.lt.s64 	%p207, %rd452, %rd87;
	min.s64 	%rd453, %rd452, %rd87;
	selp.f64 	%fd375, %fd374, %fd132, %p207;
$L__BB9_109:
	setp.lt.s32 	%p208, %r29, 161;
	mov.f64 	%fd376, %fd375;
	mov.u64 	%rd454, %rd453;
	@%p208 bra 	$L__BB9_113;
	ld.shared.f64 	%fd137, [_ZN6thrust24THRUST_300001_SM_1000_NS8cuda_cub4core6detail5shmemE+88];
	ld.shared.u64 	%rd90, [_ZN6thrust24THRUST_300001_SM_1000_NS8cuda_cub4core6detail5shmemE+96];
	abs.f64 	%fd138, %fd375;
	abs.f64 	%fd139, %fd137;
	setp.lt.f64 	%p209, %fd138, %fd139;
	mov.f64 	%fd376, %fd137;
	mov.u64 	%rd454, %rd90;
	@%p209 bra 	$L__BB9_113;
	setp.lt.f64 	%p210, %fd139, %fd138;
	mov.f64 	%fd376, %fd375;
	mov.u64 	%rd454, %rd453;
	@%p210 bra 	$L__BB9_113;
	setp.lt.s64 	%p211, %rd453, %rd90;
	min.s64 	%rd454, %rd453, %rd90;
	selp.f64 	%fd376, %fd375, %fd137, %p211;
$L__BB9_113:
	setp.lt.s32 	%p212, %r29, 193;
	mov.f64 	%fd377, %fd376;
	mov.u64 	%rd455, %rd454;
	@%p212 bra 	$L__BB9_117;
	ld.shared.f64 	%fd142, [_ZN6thrust24THRUST_300001_SM_1000_NS8cuda_cub4core6detail5shmemE+104];
	ld.shared.u64 	%rd93, [_ZN6thrust24THRUST_300001_SM_1000_NS8cuda_cub4core6detail5shmemE+112];
	abs.f64 	%fd143, %fd376;
	abs.f64 	%fd144, %fd142;
	setp.lt.f64 	%p213, %fd143, %fd144;
	mov.f64 	%fd377, %fd142;
	mov.u64 	%rd455, %rd93;
	@%p213 bra 	$L__BB9_117;
	setp.lt.f64 	%p214, %fd144, %fd143;
	mov.f64 	%fd377, %fd376;
	mov.u64 	%rd455, %rd454;
	@%p214 bra 	$L__BB9_117;
	setp.lt.s64 	%p215, %rd454, %rd93;
	min.s64 	%rd455, %rd454, %rd93;
	selp.f64 	%fd377, %fd376, %fd142, %p215;
$L__BB9_117:
	setp.lt.s32 	%p216, %r29, 225;
	mov.u64 	%rd508, %rd455;
	mov.f64 	%fd422, %fd377;
	@%p216 bra 	$L__BB9_232;
	ld.shared.f64 	%fd147, [_ZN6thrust24THRUST_300001_SM_1000_NS8cuda_cub4core6detail5shmemE+120];
	ld.shared.u64 	%rd96, [_ZN6thrust24THRUST_300001_SM_1000_NS8cuda_cub4core6detail5shmemE+128];
	abs.f64 	%fd148, %fd377;
	abs.f64 	%fd149, %fd147;
	setp.lt.f64 	%p217, %fd148, %fd149;
	mov.u64 	%rd508, %rd96;
	mov.f64 	%fd422, %fd147;
	@%p217 bra 	$L__BB9_232;
	setp.lt.f64 	%p218, %fd149, %fd148;
	mov.u64 	%rd508, %rd455;
	mov.f64 	%fd422, %fd377;
	@%p218 bra 	$L__BB9_232;
	setp.lt.s64 	%p219, %rd455, %rd96;
	min.s64 	%rd508, %rd455, %rd96;
	selp.f64 	%fd422, %fd377, %fd147, %p219;
	bra.uni 	$L__BB9_232;
$L__BB9_121:
	mov.u32 	%r16, %tid.x;
	cvt.u64.u32 	%rd98, %r16;
	mul.wide.u32 	%rd258, %r16, 16;
	add.s64 	%rd239, %rd236, %rd258;
	// begin inline asm
	ld.global.nc.u64 %rd238, [%rd239];
	// end inline asm
	add.s64 	%rd241, %rd239, 8;
	// begin inline asm
	ld.global.nc.u64 %rd240, [%rd241];
	// end inline asm
	mov.b64 	%fd151, %rd238;
	add.s64 	%rd243, %rd239, 4096;
	// begin inline asm
	ld.global.nc.u64 %rd242, [%rd243];
	// end inline asm
	add.s64 	%rd245, %rd239, 4104;
	// begin inline asm
	ld.global.nc.u64 %rd456, [%rd245];
	// end inline asm
	mov.b64 	%fd378, %rd242;
	add.s64 	%rd247, %rd239, 8192;
	// begin inline asm
	ld.global.nc.u64 %rd246, [%rd247];
	// end inline asm
	add.s64 	%rd249, %rd239, 8200;
	// begin inline asm
	ld.global.nc.u64 %rd457, [%rd249];
	// end inline asm
	mov.b64 	%fd379, %rd246;
	add.s64 	%rd251, %rd239, 12288;
	// begin inline asm
	ld.global.nc.u64 %rd250, [%rd251];
	// end inline asm
	add.s64 	%rd253, %rd239, 12296;
	// begin inline asm
	ld.global.nc.u64 %rd458, [%rd253];
	// end inline asm
	mov.b64 	%fd380, %rd250;
	add.s64 	%rd255, %rd239, 16384;
	// begin inline asm
	ld.global.nc.u64 %rd254, [%rd255];
	// end inline asm
	add.s64 	%rd257, %rd239, 16392;
	// begin inline asm
	ld.global.nc.u64 %rd495, [%rd257];
	// end inline asm
	mov.b64 	%fd409, %rd254;
	abs.f64 	%fd156, %fd151;
	abs.f64 	%fd157, %fd378;
	setp.lt.f64 	%p3, %fd156, %fd157;
	@%p3 bra 	$L__BB9_123;
	setp.lt.f64 	%p4, %fd157, %fd156;
	setp.lt.s64 	%p5, %rd240, %rd456;
	or.pred  	%p6, %p4, %p5;
	selp.b64 	%rd456, %rd240, %rd456, %p6;
	selp.f64 	%fd378, %fd151, %fd378, %p6;
$L__BB9_123:
	abs.f64 	%fd160, %fd378;
	abs.f64 	%fd161, %fd379;
	setp.lt.f64 	%p7, %fd160, %fd161;
	@%p7 bra 	$L__BB9_125;
	setp.lt.f64 	%p8, %fd161, %fd160;
	setp.lt.s64 	%p9, %rd456, %rd457;
	or.pred  	%p10, %p8, %p9;
	selp.b64 	%rd457, %rd456, %rd457, %p10;
	selp.f64 	%fd379, %fd378, %fd379, %p10;
$L__BB9_125:
	abs.f64 	%fd164, %fd379;
	abs.f64 	%fd165, %fd380;
	setp.lt.f64 	%p11, %fd164, %fd165;
	@%p11 bra 	$L__BB9_127;
	setp.lt.f64 	%p12, %fd165, %fd164;
	setp.lt.s64 	%p13, %rd457, %rd458;
	or.pred  	%p14, %p12, %p13;
	selp.b64 	%rd458, %rd457, %rd458, %p14;
	selp.f64 	%fd380, %fd379, %fd380, %p14;
$L__BB9_127:
	abs.f64 	%fd168, %fd380;
	abs.f64 	%fd169, %fd409;
	setp.lt.f64 	%p15, %fd168, %fd169;
	@%p15 bra 	$L__BB9_129;
	setp.lt.f64 	%p16, %fd169, %fd168;
	setp.lt.s64 	%p17, %rd458, %rd495;
	or.pred  	%p18, %p16, %p17;
	selp.b64 	%rd495, %rd458, %rd495, %p18;
	selp.f64 	%fd409, %fd380, %fd409, %p18;
$L__BB9_129:
	setp.lt.u32 	%p19, %r29, 2560;
	mov.b64 	%rd474, 1280;
	@%p19 bra 	$L__BB9_165;
	add.s64 	%rd262, %rd1, -2560;
	mul.hi.u64 	%rd263, %rd262, -3689348814741910323;
	shr.u64 	%rd112, %rd263, 10;
	setp.lt.u64 	%p20, %rd262, 1280;
	mov.b64 	%rd474, 1280;
	@%p20 bra 	$L__BB9_153;
	add.s64 	%rd265, %rd112, 1;
	and.b64  	%rd460, %rd265, 36028797018963966;
	shl.b64 	%rd266, %rd98, 4;
	add.s64 	%rd267, %rd266, %rd236;
	add.s64 	%rd461, %rd267, 57352;
	mov.b64 	%rd474, 1280;
$L__BB9_132:
	add.s64 	%rd269, %rd461, -36872;
	// begin inline asm
	ld.global.nc.u64 %rd268, [%rd269];
	// end inline asm
	add.s64 	%rd271, %rd461, -36864;
	// begin inline asm
	ld.global.nc.u64 %rd464, [%rd271];
	// end inline asm
	mov.b64 	%fd383, %rd268;
	add.s64 	%rd273, %rd461, -32776;
	// begin inline asm
	ld.global.nc.u64 %rd272, [%rd273];
	// end inline asm
	add.s64 	%rd275, %rd461, -32768;
	// begin inline asm
	ld.global.nc.u64 %rd465, [%rd275];
	// end inline asm
	mov.b64 	%fd384, %rd272;
	add.s64 	%rd277, %rd461, -28680;
	// begin inline asm
	ld.global.nc.u64 %rd276, [%rd277];
	// end inline asm
	add.s64 	%rd279, %rd461, -28672;
	// begin inline asm
	ld.global.nc.u64 %rd466, [%rd279];
	// end inline asm
	mov.b64 	%fd385, %rd276;
	add.s64 	%rd281, %rd461, -24584;
	// begin inline asm
	ld.global.nc.u64 %rd280, [%rd281];
	// end inline asm
	add.s64 	%rd283, %rd461, -24576;
	// begin inline asm
	ld.global.nc.u64 %rd467, [%rd283];
	// end inline asm
	mov.b64 	%fd386, %rd280;
	add.s64 	%rd285, %rd461, -20488;
	// begin inline asm
	ld.global.nc.u64 %rd284, [%rd285];
	// end inline asm
	add.s64 	%rd287, %rd461, -20480;
	// begin inline asm
	ld.global.nc.u64 %rd468, [%rd287];
	// end inline asm
	mov.b64 	%fd387, %rd284;
	abs.f64 	%fd178, %fd409;
	abs.f64 	%fd179, %fd383;
	setp.lt.f64 	%p21, %fd178, %fd179;
	@%p21 bra 	$L__BB9_134;
	setp.lt.f64 	%p22, %fd179, %fd178;
	setp.lt.s64 	%p23, %rd495, %rd464;
	or.pred  	%p24, %p22, %p23;
	selp.b64 	%rd464, %rd495, %rd464, %p24;
	selp.f64 	%fd383, %fd409, %fd383, %p24;
$L__BB9_134:
	abs.f64 	%fd182, %fd383;
	abs.f64 	%fd183, %fd384;
	setp.lt.f64 	%p25, %fd182, %fd183;
	@%p25 bra 	$L__BB9_136;
	setp.lt.f64 	%p26, %fd183, %fd182;
	setp.lt.s64 	%p27, %rd464, %rd465;
	or.pred  	%p28, %p26, %p27;
	selp.b64 	%rd465, %rd464, %rd465, %p28;
	selp.f64 	%fd384, %fd383, %fd384, %p28;
$L__BB9_136:
	abs.f64 	%fd186, %fd384;
	abs.f64 	%fd187, %fd385;
	setp.lt.f64 	%p29, %fd186, %fd187;
	@%p29 bra 	$L__BB9_138;
	setp.lt.f64 	%p30, %fd187, %fd186;
	setp.lt.s64 	%p31, %rd465, %rd466;
	or.pred  	%p32, %p30, %p31;
	selp.b64 	%rd466, %rd465, %rd466, %p32;
	selp.f64 	%fd385, %fd384, %fd385, %p32;
$L__BB9_138:
	abs.f64 	%fd190, %fd385;
	abs.f64 	%fd191, %fd386;
	setp.lt.f64 	%p33, %fd190, %fd191;
	@%p33 bra 	$L__BB9_140;
	setp.lt.f64 	%p34, %fd191, %fd190;
	setp.lt.s64 	%p35, %rd466, %rd467;
	or.pred  	%p36, %p34, %p35;
	selp.b64 	%rd467, %rd466, %rd467, %p36;
	selp.f64 	%fd386, %fd385, %fd386, %p36;
$L__BB9_140:
	abs.f64 	%fd194, %fd386;
	abs.f64 	%fd195, %fd387;
	setp.lt.f64 	%p37, %fd194, %fd195;
	@%p37 bra 	$L__BB9_142;
	setp.lt.f64 	%p38, %fd195, %fd194;
	setp.lt.s64 	%p39, %rd467, %rd468;
	or.pred  	%p40, %p38, %p39;
	selp.b64 	%rd468, %rd467, %rd468, %p40;
	selp.f64 	%fd387, %fd386, %fd387, %p40;
$L__BB9_142:
	add.s64 	%rd289, %rd461, -16392;
	// begin inline asm
	ld.global.nc.u64 %rd288, [%rd289];
	// end inline asm
	add.s64 	%rd291, %rd461, -16384;
	// begin inline asm
	ld.global.nc.u64 %rd469, [%rd291];
	// end inline asm
	mov.b64 	%fd388, %rd288;
	add.s64 	%rd293, %rd461, -12296;
	// begin inline asm
	ld.global.nc.u64 %rd292, [%rd293];
	// end inline asm
	add.s64 	%rd295, %rd461, -12288;
	// begin inline asm
	ld.global.nc.u64 %rd470, [%rd295];
	// end inline asm
	mov.b64 	%fd389, %rd292;
	add.s64 	%rd297, %rd461, -8200;
	// begin inline asm
	ld.global.nc.u64 %rd296, [%rd297];
	// end inline asm
	add.s64 	%rd299, %rd461, -8192;
	// begin inline asm
	ld.global.nc.u64 %rd471, [%rd299];
	// end inline asm
	mov.b64 	%fd390, %rd296;
	add.s64 	%rd301, %rd461, -4104;
	// begin inline asm
	ld.global.nc.u64 %rd300, [%rd301];
	// end inline asm
	add.s64 	%rd303, %rd461, -4096;
	// begin inline asm
	ld.global.nc.u64 %rd472, [%rd303];
	// end inline asm
	mov.b64 	%fd391, %rd300;
	add.s64 	%rd305, %rd461, -8;
	// begin inline asm
	ld.global.nc.u64 %rd304, [%rd305];
	// end inline asm
	// begin inline asm
	ld.global.nc.u64 %rd495, [%rd461];
	// end inline asm
	mov.b64 	%fd409, %rd304;
	abs.f64 	%fd203, %fd387;
	abs.f64 	%fd204, %fd388;
	setp.lt.f64 	%p41, %fd203, %fd204;
	@%p41 bra 	$L__BB9_144;
	setp.lt.f64 	%p42, %fd204, %fd203;
	setp.lt.s64 	%p43, %rd468, %rd469;
	or.pred  	%p44, %p42, %p43;
	selp.b64 	%rd469, %rd468, %rd469, %p44;
	selp.f64 	%fd388, %fd387, %fd388, %p44;
$L__BB9_144:
	abs.f64 	%fd207, %fd388;
	abs.f64 	%fd208, %fd389;
	setp.lt.f64 	%p45, %fd207, %fd208;
	@%p45 bra 	$L__BB9_146;
	setp.lt.f64 	%p46, %fd208, %fd207;
	setp.lt.s64 	%p47, %rd469, %rd470;
	or.pred  	%p48, %p46, %p47;
	selp.b64 	%rd470, %rd469, %rd470, %p48;
	selp.f64 	%fd389, %fd388, %fd389, %p48;
$L__BB9_146:
	abs.f64 	%fd211, %fd389;
	abs.f64 	%fd212, %fd390;
	setp.lt.f64 	%p49, %fd211, %fd212;
	@%p49 bra 	$L__BB9_148;
	setp.lt.f64 	%p50, %fd212, %fd211;
	setp.lt.s64 	%p51, %rd470, %rd471;
	or.pred  	%p52, %p50, %p51;
	selp.b64 	%rd471, %rd470, %rd471, %p52;
	selp.f64 	%fd390, %fd389, %fd390, %p52;
$L__BB9_148:
	abs.f64 	%fd215, %fd390;
	abs.f64 	%fd216, %fd391;
	setp.lt.f64 	%p53, %fd215, %fd216;
	@%p53 bra 	$L__BB9_150;
	setp.lt.f64 	%p54, %fd216, %fd215;
	setp.lt.s64 	%p55, %rd471, %rd472;
	or.pred  	%p56, %p54, %p55;
	selp.b64 	%rd472, %rd471, %rd472, %p56;
	selp.f64 	%fd391, %fd390, %fd391, %p56;
$L__BB9_150:
	abs.f64 	%fd219, %fd391;
	abs.f64 	%fd220, %fd409;
	setp.lt.f64 	%p57, %fd219, %fd220;
	@%p57 bra 	$L__BB9_152;
	setp.lt.f64 	%p58, %fd220, %fd219;
	setp.lt.s64 	%p59, %rd472, %rd495;
	or.pred  	%p60, %p58, %p59;
	selp.b64 	%rd495, %rd472, %rd495, %p60;
	selp.f64 	%fd409, %fd391, %fd409, %p60;
$L__BB9_152:
	add.s64 	%rd474, %rd474, 2560;
	add.s64 	%rd461, %rd461, 40960;
	add.s64 	%rd460, %rd460, -2;
	setp.ne.s64 	%p61, %rd460, 0;
	@%p61 bra 	$L__BB9_132;
$L__BB9_153:
	and.b64  	%rd308, %rd112, 1;
	setp.eq.b64 	%p62, %rd308, 1;
	@%p62 bra 	$L__BB9_165;
	shl.b64 	%rd329, %rd474, 4;
	mul.wide.u32 	%rd330, %r16, 16;
	add.s64 	%rd331, %rd236, %rd330;
	add.s64 	%rd310, %rd331, %rd329;
	// begin inline asm
	ld.global.nc.u64 %rd309, [%rd310];
	// end inline asm
	add.s64 	%rd312, %rd310, 8;
	// begin inline asm
	ld.global.nc.u64 %rd478, [%rd312];
	// end inline asm
	mov.b64 	%fd395, %rd309;
	add.s64 	%rd314, %rd310, 4096;
	// begin inline asm
	ld.global.nc.u64 %rd313, [%rd314];
	// end inline asm
	add.s64 	%rd316, %rd310, 4104;
	// begin inline asm
	ld.global.nc.u64 %rd479, [%rd316];
	// end inline asm
	mov.b64 	%fd396, %rd313;
	add.s64 	%rd318, %rd310, 8192;
	// begin inline asm
	ld.global.nc.u64 %rd317, [%rd318];
	// end inline asm
	add.s64 	%rd320, %rd310, 8200;
	// begin inline asm
	ld.global.nc.u64 %rd480, [%rd320];
	// end inline asm
	mov.b64 	%fd397, %rd317;
	add.s64 	%rd322, %rd310, 12288;
	// begin inline asm
	ld.global.nc.u64 %rd321, [%rd322];
	// end inline asm
	add.s64 	%rd324, %rd310, 12296;
	// begin inline asm
	ld.global.nc.u64 %rd481, [%rd324];
	// end inline asm
	mov.b64 	%fd398, %rd321;
	add.s64 	%rd326, %rd310, 16384;
	// begin inline asm
	ld.global.nc.u64 %rd325, [%rd326];
	// end inline asm
	add.s64 	%rd328, %rd310, 16392;
	// begin inline asm
	ld.global.nc.u64 %rd482, [%rd328];
	// end inline asm
	mov.b64 	%fd399, %rd325;
	abs.f64 	%fd230, %fd409;
	abs.f64 	%fd231, %fd395;
	setp.lt.f64 	%p63, %fd230, %fd231;
	@%p63 bra 	$L__BB9_156;
	setp.lt.f64 	%p64, %fd231, %fd230;
	setp.lt.s64 	%p65, %rd495, %rd478;
	or.pred  	%p66, %p64, %p65;
	selp.b64 	%rd478, %rd495, %rd478, %p66;
	selp.f64 	%fd395, %fd409, %fd395, %p66;
$L__BB9_156:
	abs.f64 	%fd234, %fd395;
	abs.f64 	%fd235, %fd396;
	setp.lt.f64 	%p67, %fd234, %fd235;
	@%p67 bra 	$L__BB9_158;
	setp.lt.f64 	%p68, %fd235, %fd234;
	setp.lt.s64 	%p69, %rd478, %rd479;
	or.pred  	%p70, %p68, %p69;
	selp.b64 	%rd479, %rd478, %rd479, %p70;
	selp.f64 	%fd396, %fd395, %fd396, %p70;
$L__BB9_158:
	abs.f64 	%fd238, %fd396;
	abs.f64 	%fd239, %fd397;
	setp.lt.f64 	%p71, %fd238, %fd239;
	@%p71 bra 	$L__BB9_160;
	setp.lt.f64 	%p72, %fd239, %fd238;
	setp.lt.s64 	%p73, %rd479, %rd480;
	or.pred  	%p74, %p72, %p73;
	selp.b64 	%rd480, %rd479, %rd480, %p74;
	selp.f64 	%fd397, %fd396, %fd397, %p74;
$L__BB9_160:
	abs.f64 	%fd242, %fd397;
	abs.f64 	%fd243, %fd398;
	setp.lt.f64 	%p75, %fd242, %fd243;
	@%p75 bra 	$L__BB9_162;
	setp.lt.f64 	%p76, %fd243, %fd242;
	setp.lt.s64 	%p77, %rd480, %rd481;
	or.pred  	%p78, %p76, %p77;
	selp.b64 	%rd481, %rd480, %rd481, %p78;
	selp.f64 	%fd398, %fd397, %fd398, %p78;
$L__BB9_162:
	abs.f64 	%fd246, %fd398;
	abs.f64 	%fd247, %fd399;
	setp.lt.f64 	%p79, %fd246, %fd247;
	@%p79 bra 	$L__BB9_164;
	setp.lt.f64 	%p80, %fd247, %fd246;
	setp.lt.s64 	%p81, %rd481, %rd482;
	or.pred  	%p82, %p80, %p81;
	selp.b64 	%rd482, %rd481, %rd482, %p82;
	selp.f64 	%fd399, %fd398, %fd399, %p82;
$L__BB9_164:
	add.s64 	%rd474, %rd474, 1280;
	mov.u64 	%rd495, %rd482;
	mov.f64 	%fd409, %fd399;
$L__BB9_165:
	cvt.s64.s32 	%rd332, %r29;
	setp.ge.s64 	%p83, %rd474, %rd332;
	@%p83 bra 	$L__BB9_188;
	cvt.u32.u64 	%r17, %rd474;
	sub.s32 	%r18, %r29, %r17;
	setp.ge.s32 	%p84, %r16, %r18;
	@%p84 bra 	$L__BB9_188;
	not.b32 	%r30, %r16;
	add.s32 	%r31, %r29, %r30;
	sub.s32 	%r19, %r31, %r17;
	and.b32  	%r32, %r19, 768;
	setp.eq.s32 	%p85, %r32, 768;
	mov.u32 	%r372, %r16;
	@%p85 bra 	$L__BB9_173;
	cvt.u64.u32 	%rd334, %r16;
	add.s64 	%rd335, %rd474, %rd334;
	shl.b64 	%rd336, %rd335, 4;
	add.s64 	%rd485, %rd236, %rd336;
	shr.u32 	%r33, %r19, 8;
	add.s32 	%r34, %r33, 1;
	and.b32  	%r35, %r34, 3;
	neg.s32 	%r370, %r35;
	mov.u32 	%r372, %r16;
$L__BB9_169:
	.pragma "nounroll";
	mov.u64 	%rd176, %rd495;
	mov.f64 	%fd251, %fd409;
	// begin inline asm
	ld.global.nc.u64 %rd337, [%rd485];
	// end inline asm
	add.s64 	%rd340, %rd485, 8;
	// begin inline asm
	ld.global.nc.u64 %rd339, [%rd340];
	// end inline asm
	mov.b64 	%fd252, %rd337;
	abs.f64 	%fd253, %fd251;
	abs.f64 	%fd254, %fd252;
	setp.lt.f64 	%p86, %fd253, %fd254;
	mov.f64 	%fd409, %fd252;
	mov.u64 	%rd495, %rd339;
	@%p86 bra 	$L__BB9_172;
	setp.lt.f64 	%p87, %fd254, %fd253;
	mov.f64 	%fd409, %fd251;
	mov.u64 	%rd495, %rd176;
	@%p87 bra 	$L__BB9_172;
	setp.lt.s64 	%p88, %rd176, %rd339;
	selp.f64 	%fd409, %fd251, %fd252, %p88;
	min.s64 	%rd495, %rd176, %rd339;
$L__BB9_172:
	add.s32 	%r372, %r372, 256;
	add.s64 	%rd485, %rd485, 4096;
	add.s32 	%r370, %r370, 1;
	setp.ne.s32 	%p89, %r370, 0;
	@%p89 bra 	$L__BB9_169;
$L__BB9_173:
	setp.lt.u32 	%p90, %r19, 768;
	@%p90 bra 	$L__BB9_188;
	cvt.u64.u32 	%rd341, %r372;
	add.s64 	%rd342, %rd474, %rd341;
	shl.b64 	%rd343, %rd342, 4;
	add.s64 	%rd344, %rd343, %rd236;
	add.s64 	%rd490, %rd344, 12296;
$L__BB9_175:
	add.s64 	%rd346, %rd490, -12296;
	// begin inline asm
	ld.global.nc.u64 %rd345, [%rd346];
	// end inline asm
	add.s64 	%rd348, %rd490, -12288;
	// begin inline asm
	ld.global.nc.u64 %rd347, [%rd348];
	// end inline asm
	mov.b64 	%fd260, %rd345;
	abs.f64 	%fd261, %fd409;
	abs.f64 	%fd262, %fd260;
	setp.lt.f64 	%p91, %fd261, %fd262;
	mov.f64 	%fd406, %fd260;
	mov.u64 	%rd492, %rd347;
	@%p91 bra 	$L__BB9_178;
	setp.lt.f64 	%p92, %fd262, %fd261;
	mov.f64 	%fd406, %fd409;
	mov.u64 	%rd492, %rd495;
	@%p92 bra 	$L__BB9_178;
	setp.lt.s64 	%p93, %rd495, %rd347;
	selp.f64 	%fd406, %fd409, %fd260, %p93;
	min.s64 	%rd492, %rd495, %rd347;
$L__BB9_178:
	add.s64 	%rd350, %rd490, -8200;
	// begin inline asm
	ld.global.nc.u64 %rd349, [%rd350];
	// end inline asm
	add.s64 	%rd352, %rd490, -8192;
	// begin inline asm
	ld.global.nc.u64 %rd351, [%rd352];
	// end inline asm
	mov.b64 	%fd265, %rd349;
	abs.f64 	%fd266, %fd406;
	abs.f64 	%fd267, %fd265;
	setp.lt.f64 	%p94, %fd266, %fd267;
	mov.f64 	%fd407, %fd265;
	mov.u64 	%rd493, %rd351;
	@%p94 bra 	$L__BB9_181;
	setp.lt.f64 	%p95, %fd267, %fd266;
	mov.f64 	%fd407, %fd406;
	mov.u64 	%rd493, %rd492;
	@%p95 bra 	$L__BB9_181;
	setp.lt.s64 	%p96, %rd492, %rd351;
	selp.f64 	%fd407, %fd406, %fd265, %p96;
	min.s64 	%rd493, %rd492, %rd351;
$L__BB9_181:
	add.s64 	%rd354, %rd490, -4104;
	// begin inline asm
	ld.global.nc.u64 %rd353, [%rd354];
	// end inline asm
	add.s64 	%rd356, %rd490, -4096;
	// begin inline asm
	ld.global.nc.u64 %rd355, [%rd356];
	// end inline asm
	mov.b64 	%fd270, %rd353;
	abs.f64 	%fd271, %fd407;
	abs.f64 	%fd272, %fd270;
	setp.lt.f64 	%p97, %fd271, %fd272;
	mov.f64 	%fd408, %fd270;
	mov.u64 	%rd494, %rd355;
	@%p97 bra 	$L__BB9_184;
	setp.lt.f64 	%p98, %fd272, %fd271;
	mov.f64 	%fd408, %fd407;
	mov.u64 	%rd494, %rd493;
	@%p98 bra 	$L__BB9_184;
	setp.lt.s64 	%p99, %rd493, %rd355;
	selp.f64 	%fd408, %fd407, %fd270, %p99;
	min.s64 	%rd494, %rd493, %rd355;
$L__BB9_184:
	add.s64 	%rd358, %rd490, -8;
	// begin inline asm
	ld.global.nc.u64 %rd357, [%rd358];
	// end inline asm
	// begin inline asm
	ld.global.nc.u64 %rd359, [%rd490];
	// end inline asm
	mov.b64 	%fd275, %rd357;
	abs.f64 	%fd276, %fd408;
	abs.f64 	%fd277, %fd275;
	setp.lt.f64 	%p100, %fd276, %fd277;
	mov.f64 	%fd409, %fd275;
	mov.u64 	%rd495, %rd359;
	@%p100 bra 	$L__BB9_187;
	setp.lt.f64 	%p101, %fd277, %fd276;
	mov.f64 	%fd409, %fd408;
	mov.u64 	%rd495, %rd494;
	@%p101 bra 	$L__BB9_187;
	setp.lt.s64 	%p102, %rd494, %rd359;
	selp.f64 	%fd409, %fd408, %fd275, %p102;
	min.s64 	%rd495, %rd494, %rd359;
$L__BB9_187:
	add.s32 	%r372, %r372, 1024;
	add.s64 	%rd490, %rd490, 16384;
	setp.lt.s32 	%p103, %r372, %r18;
	@%p103 bra 	$L__BB9_175;
$L__BB9_188:
	// begin inline asm
	mov.u32 %r36, %laneid;
	// end inline asm
	mov.b64 	%rd361, %fd409;
	mov.b64 	{%r38, %r43}, %rd361;
	mov.b32 	%r54, 1;
	mov.b32 	%r55, 31;
	mov.b32 	%r56, -1;
	// begin inline asm
	shfl.sync.down.b32 %r37, %r38, %r54, %r55, %r56;
	// end inline asm
	// begin inline asm
	shfl.sync.down.b32 %r42, %r43, %r54, %r55, %r56;
	// end inline asm
	mov.b64 	%rd362, {%r37, %r42};
	mov.b64 	%fd281, %rd362;
	mov.b64 	{%r48, %r53}, %rd495;
	// begin inline asm
	shfl.sync.down.b32 %r47, %r48, %r54, %r55, %r56;
	// end inline asm
	// begin inline asm
	shfl.sync.down.b32 %r52, %r53, %r54, %r55, %r56;
	// end inline asm
	mov.b64 	%rd200, {%r47, %r52};
	setp.gt.s32 	%p104, %r36, 30;
	mov.f64 	%fd411, %fd409;
	mov.u64 	%rd497, %rd495;
	@%p104 bra 	$L__BB9_192;
	abs.f64 	%fd282, %fd409;
	abs.f64 	%fd283, %fd281;
	setp.lt.f64 	%p105, %fd282, %fd283;
	mov.f64 	%fd411, %fd281;
	mov.u64 	%rd497, %rd200;
	@%p105 bra 	$L__BB9_192;
	setp.lt.f64 	%p106, %fd283, %fd282;
	mov.f64 	%fd411, %fd409;
	mov.u64 	%rd497, %rd495;
	@%p106 bra 	$L__BB9_192;
	setp.lt.s64 	%p107, %rd495, %rd200;
	selp.f64 	%fd411, %fd409, %fd281, %p107;
	min.s64 	%rd497, %rd495, %rd200;
$L__BB9_192:
	mov.b64 	%rd363, %fd411;
	mov.b64 	{%r58, %r63}, %rd363;
	mov.b32 	%r74, 2;
	mov.b32 	%r75, 31;
	mov.b32 	%r76, -1;
	// begin inline asm
	shfl.sync.down.b32 %r57, %r58, %r74, %r75, %r76;
	// end inline asm
	// begin inline asm
	shfl.sync.down.b32 %r62, %r63, %r74, %r75, %r76;
	// end inline asm
	mov.b64 	%rd364, {%r57, %r62};
	mov.b64 	%fd286, %rd364;
	mov.b64 	{%r68, %r73}, %rd497;
	// begin inline asm
	shfl.sync.down.b32 %r67, %r68, %r74, %r75, %r76;
	// end inline asm
	// begin inline asm
	shfl.sync.down.b32 %r72, %r73, %r74, %r75, %r76;
	// end inline asm
	mov.b64 	%rd203, {%r67, %r72};
	setp.gt.s32 	%p108, %r36, 29;
	mov.f64 	%fd412, %fd411;
	mov.u64 	%rd498, %rd497;
	@%p108 bra 	$L__BB9_196;
	abs.f64 	%fd287, %fd411;
	abs.f64 	%fd288, %fd286;
	setp.lt.f64 	%p109, %fd287, %fd288;
	mov.f64 	%fd412, %fd286;
	mov.u64 	%rd498, %rd203;
	@%p109 bra 	$L__BB9_196;
	setp.lt.f64 	%p110, %fd288, %fd287;
	mov.f64 	%fd412, %fd411;
	mov.u64 	%rd498, %rd497;
	@%p110 bra 	$L__BB9_196;
	setp.lt.s64 	%p111, %rd497, %rd203;
	selp.f64 	%fd412, %fd411, %fd286, %p111;
	min.s64 	%rd498, %rd497, %rd203;
$L__BB9_196:
	mov.b64 	%rd365, %fd412;
	mov.b64 	{%r78, %r83}, %rd365;
	mov.b32 	%r94, 4;
	mov.b32 	%r95, 31;
	mov.b32 	%r96, -1;
	// begin inline asm
	shfl.sync.down.b32 %r77, %r78, %r94, %r95, %r96;
	// end inline asm
	// begin inline asm
	shfl.sync.down.b32 %r82, %r83, %r94, %r95, %r96;
	// end inline asm
	mov.b64 	%rd366, {%r77, %r82};
	mov.b64 	%fd291, %rd366;
	mov.b64 	{%r88, %r93}, %rd498;
	// begin inline asm
	shfl.sync.down.b32 %r87, %r88, %r94, %r95, %r96;
	// end inline asm
	// begin inline asm
	shfl.sync.down.b32 %r92, %r93, %r94, %r95, %r96;
	// end inline asm
	mov.b64 	%rd206, {%r87, %r92};
	setp.gt.s32 	%p112, %r36, 27;
	mov.f64 	%fd413, %fd412;
	mov.u64 	%rd499, %rd498;
	@%p112 bra 	$L__BB9_200;
	abs.f64 	%fd292, %fd412;
	abs.f64 	%fd293, %fd291;
	setp.lt.f64 	%p113, %fd292, %fd293;
	mov.f64 	%fd413, %fd291;
	mov.u64 	%rd499, %rd206;
	@%p113 bra 	$L__BB9_200;
	setp.lt.f64 	%p114, %fd293, %fd292;
	mov.f64 	%fd413, %fd412;
	mov.u64 	%rd499, %rd498;
	@%p114 bra 	$L__BB9_200;
	setp.lt.s64 	%p115, %rd498, %rd206;
	selp.f64 	%fd413, %fd412, %fd291, %p115;
	min.s64 	%rd499, %rd498, %rd206;
$L__BB9_200:
	mov.b64 	%rd367, %fd413;
	mov.b64 	{%r98, %r103}, %rd367;
	mov.b32 	%r114, 8;
	mov.b32 	%r115, 31;
	mov.b32 	%r116, -1;
	// begin inline asm
	shfl.sync.down.b32 %r97, %r98, %r114, %r115, %r116;
	// end inline asm
	// begin inline asm
	shfl.sync.down.b32 %r102, %r103, %r114, %r115, %r116;
	// end inline asm
	mov.b64 	%rd368, {%r97, %r102};
	mov.b64 	%fd296, %rd368;
	mov.b64 	{%r108, %r113}, %rd499;
	// begin inline asm
	shfl.sync.down.b32 %r107, %r108, %r114, %r115, %r116;
	// end inline asm
	// begin inline asm
	shfl.sync.down.b32 %r112, %r113, %r114, %r115, %r116;
	// end inline asm
	mov.b64 	%rd209, {%r107, %r112};
	setp.gt.s32 	%p116, %r36, 23;
	mov.f64 	%fd414, %fd413;
	mov.u64 	%rd500, %rd499;
	@%p116 bra 	$L__BB9_204;
	abs.f64 	%fd297, %fd413;
	abs.f64 	%fd298, %fd296;
	setp.lt.f64 	%p117, %fd297, %fd298;
	mov.f64 	%fd414, %fd296;
	mov.u64 	%rd500, %rd209;
	@%p117 bra 	$L__BB9_204;
	setp.lt.f64 	%p118, %fd298, %fd297;
	mov.f64 	%fd414, %fd413;
	mov.u64 	%rd500, %rd499;
	@%p118 bra 	$L__BB9_204;
	setp.lt.s64 	%p119, %rd499, %rd209;
	selp.f64 	%fd414, %fd413, %fd296, %p119;
	min.s64 	%rd500, %rd499, %rd209;
$L__BB9_204:
	mov.b64 	%rd369, %fd414;
	mov.b64 	{%r118, %r123}, %rd369;
	mov.b32 	%r134, 16;
	mov.b32 	%r135, 31;
	mov.b32 	%r136, -1;
	// begin inline asm
	shfl.sync.down.b32 %r117, %r118, %r134, %r135, %r136;
	// end inline asm
	// begin inline asm
	shfl.sync.down.b32 %r122, %r123, %r134, %r135, %r136;
	// end inline asm
	mov.b64 	%rd370, {%r117, %r122};
	mov.b64 	%fd301, %rd370;
	mov.b64 	{%r128, %r133}, %rd500;
	// begin inline asm
	shfl.sync.down.b32 %r127, %r128, %r134, %r135, %r136;
	// end inline asm
	// begin inline asm
	shfl.sync.down.b32 %r132, %r133, %r134, %r135, %r136;
	// end inline asm
	mov.b64 	%rd212, {%r127, %r132};
	setp.gt.s32 	%p120, %r36, 15;
	mov.f64 	%fd422, %fd414;
	mov.u64 	%rd508, %rd500;
	@%p120 bra 	$L__BB9_208;
	abs.f64 	%fd302, %fd414;
	abs.f64 	%fd303, %fd301;
	setp.lt.f64 	%p121, %fd302, %fd303;
	mov.f64 	%fd422, %fd301;
	mov.u64 	%rd508, %rd212;
	@%p121 bra 	$L__BB9_208;
	setp.lt.f64 	%p122, %fd303, %fd302;
	mov.f64 	%fd422, %fd414;
	mov.u64 	%rd508, %rd500;
	@%p122 bra 	$L__BB9_208;
	setp.lt.s64 	%p123, %rd500, %rd212;
	selp.f64 	%fd422, %fd414, %fd301, %p123;
	min.s64 	%rd508, %rd500, %rd212;
$L__BB9_208:
	setp.ne.s32 	%p124, %r36, 0;
	@%p124 bra 	$L__BB9_210;
	shr.u32 	%r137, %r16, 1;
	and.b32  	%r138, %r137, 496;
	mov.u32 	%r139, _ZN6thrust24THRUST_300001_SM_1000_NS8cuda_cub4core6detail5shmemE;
	add.s32 	%r140, %r139, %r138;
	st.shared.f64 	[%r140+8], %fd422;
	st.shared.u64 	[%r140+16], %rd508;
$L__BB9_210:
	bar.sync 	0;
	setp.ne.s32 	%p125, %r16, 0;
	@%p125 bra 	$L__BB9_232;
	ld.shared.f64 	%fd306, [_ZN6thrust24THRUST_300001_SM_1000_NS8cuda_cub4core6detail5shmemE+24];
	ld.shared.u64 	%rd215, [_ZN6thrust24THRUST_300001_SM_1000_NS8cuda_cub4core6detail5shmemE+32];
	abs.f64 	%fd307, %fd422;
	abs.f64 	%fd308, %fd306;
	setp.lt.f64 	%p126, %fd307, %fd308;
	mov.f64 	%fd416, %fd306;
	mov.u64 	%rd502, %rd215;
	@%p126 bra 	$L__BB9_214;
	setp.lt.f64 	%p127, %fd308, %fd307;
	mov.f64 	%fd416, %fd422;
	mov.u64 	%rd502, %rd508;
	@%p127 bra 	$L__BB9_214;
	setp.lt.s64 	%p128, %rd508, %rd215;
	selp.f64 	%fd416, %fd422, %fd306, %p128;
	min.s64 	%rd502, %rd508, %rd215;
$L__BB9_214:
	ld.shared.f64 	%fd311, [_ZN6thrust24THRUST_300001_SM_1000_NS8cuda_cub4core6detail5shmemE+40];
	ld.shared.u64 	%rd218, [_ZN6thrust24THRUST_300001_SM_1000_NS8cuda_cub4core6detail5shmemE+48];
	abs.f64 	%fd312, %fd416;
	abs.f64 	%fd313, %fd311;
	setp.lt.f64 	%p129, %fd312, %fd313;
	mov.f64 	%fd417, %fd311;
	mov.u64 	%rd503, %rd218;
	@%p129 bra 	$L__BB9_217;
	setp.lt.f64 	%p130, %fd313, %fd312;
	mov.f64 	%fd417, %fd416;
	mov.u64 	%rd503, %rd502;
	@%p130 bra 	$L__BB9_217;
	setp.lt.s64 	%p131, %rd502, %rd218;
	selp.f64 	%fd417, %fd416, %fd311, %p131;
	min.s64 	%rd503, %rd502, %rd218;
$L__BB9_217:
	ld.shared.f64 	%fd316, [_ZN6thrust24THRUST_300001_SM_1000_NS8cuda_cub4core6detail5shmemE+56];
	ld.shared.u64 	%rd221, [_ZN6thrust24THRUST_300001_SM_1000_NS8cuda_cub4core6detail5shmemE+64];
	abs.f64 	%fd317, %fd417;
	abs.f64 	%fd318, %fd316;
	setp.lt.f64 	%p132, %fd317, %fd318;
	mov.f64 	%fd418, %fd316;
	mov.u64 	%rd504, %rd221;
	@%p132 bra 	$L__BB9_220;
	setp.lt.f64 	%p133, %fd318, %fd317;
	mov.f64 	%fd418, %fd417;
	mov.u64 	%rd504, %rd503;
	@%p133 bra 	$L__BB9_220;
	setp.lt.s64 	%p134, %rd503, %rd221;
	selp.f64 	%fd418, %fd417, %fd316, %p134;
	min.s64 	%rd504, %rd503, %rd221;
$L__BB9_220:
	ld.shared.f64 	%fd321, [_ZN6thrust24THRUST_300001_SM_1000_NS8cuda_cub4core6detail5shmemE+72];
	ld.shared.u64 	%rd224, [_ZN6thrust24THRUST_300001_SM_1000_NS8cuda_cub4core6detail5shmemE+80];
	abs.f64 	%fd322, %fd418;
	abs.f64 	%fd323, %fd321;
	setp.lt.f64 	%p135, %fd322, %fd323;
	mov.f64 	%fd419, %fd321;
	mov.u64 	%rd505, %rd224;
	@%p135 bra 	$L__BB9_223;
	setp.lt.f64 	%p136, %fd323, %fd322;
	mov.f64 	%fd419, %fd418;
	mov.u64 	%rd505, %rd504;
	@%p136 bra 	$L__BB9_223;
	setp.lt.s64 	%p137, %rd504, %rd224;
	selp.f64 	%fd419, %fd418, %fd321, %p137;
	min.s64 	%rd505, %rd504, %rd224;
$L__BB9_223:
	ld.shared.f64 	%fd326, [_ZN6thrust24THRUST_300001_SM_1000_NS8cuda_cub4core6detail5shmemE+88];
	ld.shared.u64 	%rd227, [_ZN6thrust24THRUST_300001_SM_1000_NS8cuda_cub4core6detail5shmemE+96];
	abs.f64 	%fd327, %fd419;
	abs.f64 	%fd328, %fd326;
	setp.lt.f64 	%p138, %fd327, %fd328;
	mov.f64 	%fd420, %fd326;
	mov.u64 	%rd506, %rd227;
	@%p138 bra 	$L__BB9_226;
	setp.lt.f64 	%p139, %fd328, %fd327;
	mov.f64 	%fd420, %fd419;
	mov.u64 	%rd506, %rd505;
	@%p139 bra 	$L__BB9_226;
	setp.lt.s64 	%p140, %rd505, %rd227;
	selp.f64 	%fd420, %fd419, %fd326, %p140;
	min.s64 	%rd506, %rd505, %rd227;
$L__BB9_226:
	ld.shared.f64 	%fd331, [_ZN6thrust24THRUST_300001_SM_1000_NS8cuda_cub4core6detail5shmemE+104];
	ld.shared.u64 	%rd230, [_ZN6thrust24THRUST_300001_SM_1000_NS8cuda_cub4core6detail5shmemE+112];
	abs.f64 	%fd332, %fd420;
	abs.f64 	%fd333, %fd331;
	setp.lt.f64 	%p141, %fd332, %fd333;
	mov.f64 	%fd421, %fd331;
	mov.u64 	%rd507, %rd230;
	@%p141 bra 	$L__BB9_229;
	setp.lt.f64 	%p142, %fd333, %fd332;
	mov.f64 	%fd421, %fd420;
	mov.u64 	%rd507, %rd506;
	@%p142 bra 	$L__BB9_229;
	setp.lt.s64 	%p143, %rd506, %rd230;
	selp.f64 	%fd421, %fd420, %fd331, %p143;
	min.s64 	%rd507, %rd506, %rd230;
$L__BB9_229:
	ld.shared.f64 	%fd336, [_ZN6thrust24THRUST_300001_SM_1000_NS8cuda_cub4core6detail5shmemE+120];
	ld.shared.u64 	%rd233, [_ZN6thrust24THRUST_300001_SM_1000_NS8cuda_cub4core6detail5shmemE+128];
	abs.f64 	%fd337, %fd421;
	abs.f64 	%fd338, %fd336;
	setp.lt.f64 	%p144, %fd337, %fd338;
	mov.u64 	%rd508, %rd233;
	mov.f64 	%fd422, %fd336;
	@%p144 bra 	$L__BB9_232;
	setp.lt.f64 	%p145, %fd338, %fd337;
	mov.u64 	%rd508, %rd507;
	mov.f64 	%fd422, %fd421;
	@%p145 bra 	$L__BB9_232;
	setp.lt.s64 	%p146, %rd507, %rd233;
	selp.f64 	%fd422, %fd421, %fd336, %p146;
	min.s64 	%rd508, %rd507, %rd233;
$L__BB9_232:
	mov.u32 	%r364, %tid.x;
	setp.ne.s32 	%p263, %r364, 0;
	@%p263 bra 	$L__BB9_234;
	ld.param.u64 	%rd421, [_ZN6thrust24THRUST_300001_SM_1000_NS8cuda_cub4core6detail13_kernel_agentINS1_8__reduce11ReduceAgentIPN4cuda3std3__45tupleIJdlEEESC_SB_lNS1_9__extrema9arg_max_fIdl10comparatorEEEEJSC_SC_iSG_EEEvDpT0__param_1];
	cvta.to.global.u64 	%rd420, %rd421;
	st.global.f64 	[%rd420], %fd422;
	st.global.u64 	[%rd420+8], %rd508;
$L__BB9_234:
	ret;

}
	// .globl	_ZN3cub18CUB_300001_SM_10006detail11EmptyKernelIvEEvv
.visible .entry _ZN3cub18CUB_300001_SM_10006detail11EmptyKernelIvEEvv()
{


	ret;

}


// ===== COMPILED SASS (sm_100) =====

	.target	sm_100

	.elftype	@"ET_EXEC"


//--------------------- .note.nv.tkinfo           --------------------------
	.section	.note.nv.tkinfo,"",@"SHT_NOTE"
	.sectionflags	@"SHF_NOTE_NV_TKINFO"
	.tkinfo
        /*0018*/ 	.word	0x00000002
        /*0030*/ 	.string	""
        /*0030*/ 	.string	"ptxas"
        /*0030*/ 	.string	"Cuda compilation tools, release 13.0, V13.0.88"
        /*0030*/ 	.string	"Build cuda_13.0.r13.0/compiler.36424714_0"
        /*0030*/ 	.string	"-arch sm_100 -m 64 "



//--------------------- .note.nv.cuinfo           --------------------------
	.section	.note.nv.cuinfo,"",@"SHT_NOTE"
	.sectionflags	@"SHF_NOTE_NV_CUINFO"
        /*0018*/ 	.short	0x0002
        /*001a*/ 	.short	0x0064
        /*001c*/ 	.short	0x0082
	.zero		2


//--------------------- .nv.info                  --------------------------
	.section	.nv.info,"",@"SHT_CUDA_INFO"
	.align	4


	//----- nvinfo : EIATTR_REGCOUNT
	.align		4
        /*0000*/ 	.byte	0x04, 0x2f
        /*0002*/ 	.short	(.L_46 - .L_45)
	.align		4
.L_45:
        /*0004*/ 	.word	index@(_Z8swapRowsPdiii)
        /*0008*/ 	.word	0x00000012


	//----- nvinfo : EIATTR_FRAME_SIZE
	.align		4
.L_46:
        /*000c*/ 	.byte	0x04, 0x11
        /*000e*/ 	.short	(.L_48 - .L_47)
	.align		4
.L_47:
        /*0010*/ 	.word	index@(_Z8swapRowsPdiii)
        /*0014*/ 	.word	0x00000000


	//----- nvinfo : EIATTR_REGCOUNT
	.align		4
.L_48:
        /*0018*/ 	.byte	0x04, 0x2f
        /*001a*/ 	.short	(.L_50 - .L_49)
	.align		4
.L_49:
        /*001c*/ 	.word	index@(_Z5GaussPdii)
        /*0020*/ 	.word	0x00000026


	//----- nvinfo : EIATTR_FRAME_SIZE
	.align		4
.L_50:
        /*0024*/ 	.byte	0x04, 0x11
        /*0026*/ 	.short	(.L_52 - .L_51)
	.align		4
.L_51:
        /*0028*/ 	.word	index@($__internal_0_$__cuda_sm20_div_rn_f64_full)
        /*002c*/ 	.word	0x00000000


	//----- nvinfo : EIATTR_FRAME_SIZE
	.align		4
.L_52:
        /*0030*/ 	.byte	0x04, 0x11
        /*0032*/ 	.short	(.L_54 - .L_53)
	.align		4
.L_53:
        /*0034*/ 	.word	index@(_Z5GaussPdii)
        /*0038*/ 	.word	0x00000000


	//----- nvinfo : EIATTR_REGCOUNT
	.align		4
.L_54:
        /*003c*/ 	.byte	0x04, 0x2f
        /*003e*/ 	.short	(.L_56 - .L_55)
	.align		4
.L_55:
        /*0040*/ 	.word	index@(_ZN6thrust24THRUST_300001_SM_1000_NS8cuda_cub4core6detail13_kernel_agentINS1_8__reduce11ReduceAgentINS0_12zip_iteratorIN4cuda3std3__45tupleIJNS0_10device_ptrIdEENS0_17counting_iteratorIlNS0_11use_defaultESF_SF_EEEEEEEPNSB_IJdlEEESJ_iNS1_9__extrema9arg_max_fIdl10comparatorEEEEJSI_SK_iSO_EEEvDpT0_)
        /*0044*/ 	.word	0x00000020


	//----- nvinfo : EIATTR_FRAME_SIZE
	.align		4
.L_56:
        /*0048*/ 	.byte	0x04, 0x11
        /*004a*/ 	.short	(.L_58 - .L_57)
	.align		4
.L_57:
        /*004c*/ 	.word	index@(_ZN6thrust24THRUST_300001_SM_1000_NS8cuda_cub4core6detail13_kernel_agentINS1_8__reduce11ReduceAgentINS0_12zip_iteratorIN4cuda3std3__45tupleIJNS0_10device_ptrIdEENS0_17counting_iteratorIlNS0_11use_defaultESF_SF_EEEEEEEPNSB_IJdlEEESJ_iNS1_9__extrema9arg_max_fIdl10comparatorEEEEJSI_SK_iSO_EEEvDpT0_)
        /*0050*/ 	.word	0x00000000


	//----- nvinfo : EIATTR_REGCOUNT
	.align		4
.L_58:
        /*0054*/ 	.byte	0x04, 0x2f
        /*0056*/ 	.short	(.L_60 - .L_59)
	.align		4
.L_59:
        /*0058*/ 	.word	index@(_ZN6thrust24THRUST_300001_SM_1000_NS8cuda_cub4core6detail13_kernel_agentINS1_8__reduce11ReduceAgentINS0_12zip_iteratorIN4cuda3std3__45tupleIJNS0_10device_ptrIdEENS0_17counting_iteratorIlNS0_11use_defaultESF_SF_EEEEEEEPNSB_IJdlEEESJ_iNS1_9__extrema9arg_max_fIdl10comparatorEEEEJSI_SK_iN3cub18CUB_300001_SM_100013GridEvenShareIiEENSR_9GridQueueIjEESO_EEEvDpT0_)
        /*005c*/ 	.word	0x00000028


	//----- nvinfo : EIATTR_FRAME_SIZE
	.align		4
.L_60:
        /*0060*/ 	.byte	0x04, 0x11
        /*0062*/ 	.short	(.L_62 - .L_61)
	.align		4
.L_61:
        /*0064*/ 	.word	index@(_ZN6thrust24THRUST_300001_SM_1000_NS8cuda_cub4core6detail13_kernel_agentINS1_8__reduce11ReduceAgentINS0_12zip_iteratorIN4cuda3std3__45tupleIJNS0_10device_ptrIdEENS0_17counting_iteratorIlNS0_11use_defaultESF_SF_EEEEEEEPNSB_IJdlEEESJ_iNS1_9__extrema9arg_max_fIdl10comparatorEEEEJSI_SK_iN3cub18CUB_300001_SM_100013GridEvenShareIiEENSR_9GridQueueIjEESO_EEEvDpT0_)
        /*0068*/ 	.word	0x00000000


	//----- nvinfo : EIATTR_REGCOUNT
	.align		4
.L_62:
        /*006c*/ 	.byte	0x04, 0x2f
        /*006e*/ 	.short	(.L_64 - .L_63)
	.align		4
.L_63:
        /*0070*/ 	.word	index@(_ZN6thrust24THRUST_300001_SM_1000_NS8cuda_cub4core6detail13_kernel_agentINS1_8__reduce10DrainAgentIiEEJN3cub18CUB_300001_SM_10009GridQueueIjEEiEEEvDpT0_)
        /*0074*/ 	.word	0x00000008


	//----- nvinfo : EIATTR_FRAME_SIZE
	.align		4
.L_64:
        /*0078*/ 	.byte	0x04, 0x11
        /*007a*/ 	.short	(.L_66 - .L_65)
	.align		4
.L_65:
        /*007c*/ 	.word	index@(_ZN6thrust24THRUST_300001_SM_1000_NS8cuda_cub4core6detail13_kernel_agentINS1_8__reduce10DrainAgentIiEEJN3cub18CUB_300001_SM_10009GridQueueIjEEiEEEvDpT0_)
        /*0080*/ 	.word	0x00000000


	//----- nvinfo : EIATTR_REGCOUNT
	.align		4
.L_66:
        /*0084*/ 	.byte	0x04, 0x2f
        /*0086*/ 	.short	(.L_68 - .L_67)
	.align		4
.L_67:
        /*0088*/ 	.word	index@(_ZN6thrust24THRUST_300001_SM_1000_NS8cuda_cub4core6detail13_kernel_agentINS1_8__reduce11ReduceAgentIPN4cuda3std3__45tupleIJdlEEESC_SB_iNS1_9__extrema9arg_max_fIdl10comparatorEEEEJSC_SC_iSG_EEEvDpT0_)
        /*008c*/ 	.word	0x00000020


	//----- nvinfo : EIATTR_FRAME_SIZE
	.align		4
.L_68:
        /*0090*/ 	.byte	0x04, 0x11
        /*0092*/ 	.short	(.L_70 - .L_69)
	.align		4
.L_69:
        /*0094*/ 	.word	index@(_ZN6thrust24THRUST_300001_SM_1000_NS8cuda_cub4core6detail13_kernel_agentINS1_8__reduce11ReduceAgentIPN4cuda3std3__45tupleIJdlEEESC_SB_iNS1_9__extrema9arg_max_fIdl10comparatorEEEEJSC_SC_iSG_EEEvDpT0_)
        /*0098*/ 	.word	0x00000000


	//----- nvinfo : EIATTR_REGCOUNT
	.align		4
.L_70:
        /*009c*/ 	.byte	0x04, 0x2f
        /*009e*/ 	.short	(.L_72 - .L_71)
	.align		4
.L_71:
        /*00a0*/ 	.word	index@(_ZN6thrust24THRUST_300001_SM_1000_NS8cuda_cub4core6detail13_kernel_agentINS1_8__reduce11ReduceAgentINS0_12zip_iteratorIN4cuda3std3__45tupleIJNS0_10device_ptrIdEENS0_17counting_iteratorIlNS0_11use_defaultESF_SF_EEEEEEEPNSB_IJdlEEESJ_lNS1_9__extrema9arg_max_fIdl10comparatorEEEEJSI_SK_lSO_EEEvDpT0_)
        /*00a4*/ 	.word	0x00000020


	//----- nvinfo : EIATTR_FRAME_SIZE
	.align		4
.L_72:
        /*00a8*/ 	.byte	0x04, 0x11
        /*00aa*/ 	.short	(.L_74 - .L_73)
	.align		4
.L_73:
        /*00ac*/ 	.word	index@(_ZN6thrust24THRUST_300001_SM_1000_NS8cuda_cub4core6detail13_kernel_agentINS1_8__reduce11ReduceAgentINS0_12zip_iteratorIN4cuda3std3__45tupleIJNS0_10device_ptrIdEENS0_17counting_iteratorIlNS0_11use_defaultESF_SF_EEEEEEEPNSB_IJdlEEESJ_lNS1_9__extrema9arg_max_fIdl10comparatorEEEEJSI_SK_lSO_EEEvDpT0_)
        /*00b0*/ 	.word	0x00000000


	//----- nvinfo : EIATTR_REGCOUNT
	.align		4
.L_74:
        /*00b4*/ 	.byte	0x04, 0x2f
        /*00b6*/ 	.short	(.L_76 - .L_75)
	.align		4
.L_75:
        /*00b8*/ 	.word	index@(_ZN6thrust24THRUST_300001_SM_1000_NS8cuda_cub4core6detail13_kernel_agentINS1_8__reduce11ReduceAgentINS0_12zip_iteratorIN4cuda3std3__45tupleIJNS0_10device_ptrIdEENS0_17counting_iteratorIlNS0_11use_defaultESF_SF_EEEEEEEPNSB_IJdlEEESJ_lNS1_9__extrema9arg_max_fIdl10comparatorEEEEJSI_SK_lN3cub18CUB_300001_SM_100013GridEvenShareIlEENSR_9GridQueueIyEESO_EEEvDpT0_)
        /*00bc*/ 	.word	0x00000020


	//----- nvinfo : EIATTR_FRAME_SIZE
	.align		4
.L_76:
        /*00c0*/ 	.byte	0x04, 0x11
        /*00c2*/ 	.short	(.L_78 - .L_77)
	.align		4
.L_77:
        /*00c4*/ 	.word	index@(_ZN6thrust24THRUST_300001_SM_1000_NS8cuda_cub4core6detail13_kernel_agentINS1_8__reduce11ReduceAgentINS0_12zip_iteratorIN4cuda3std3__45tupleIJNS0_10device_ptrIdEENS0_17counting_iteratorIlNS0_11use_defaultESF_SF_EEEEEEEPNSB_IJdlEEESJ_lNS1_9__extrema9arg_max_fIdl10comparatorEEEEJSI_SK_lN3cub18CUB_300001_SM_100013GridEvenShareIlEENSR_9GridQueueIyEESO_EEEvDpT0_)
        /*00c8*/ 	.word	0x00000000


	//----- nvinfo : EIATTR_REGCOUNT
	.align		4
.L_78:
        /*00cc*/ 	.byte	0x04, 0x2f
        /*00ce*/ 	.short	(.L_80 - .L_79)
	.align		4
.L_79:
        /*00d0*/ 	.word	index@(_ZN6thrust24THRUST_300001_SM_1000_NS8cuda_cub4core6detail13_kernel_agentINS1_8__reduce10DrainAgentIlEEJN3cub18CUB_300001_SM_10009GridQueueIyEElEEEvDpT0_)
        /*00d4*/ 	.word	0x00000008


	//----- nvinfo : EIATTR_FRAME_SIZE
	.align		4
.L_80:
        /*00d8*/ 	.byte	0x04, 0x11
        /*00da*/ 	.short	(.L_82 - .L_81)
	.align		4
.L_81:
        /*00dc*/ 	.word	index@(_ZN6thrust24THRUST_300001_SM_1000_NS8cuda_cub4core6detail13_kernel_agentINS1_8__reduce10DrainAgentIlEEJN3cub18CUB_300001_SM_10009GridQueueIyEElEEEvDpT0_)
        /*00e0*/ 	.word	0x00000000


	//----- nvinfo : EIATTR_REGCOUNT
	.align		4
.L_82:
        /*00e4*/ 	.byte	0x04, 0x2f
        /*00e6*/ 	.short	(.L_84 - .L_83)
	.align		4
.L_83:
        /*00e8*/ 	.word	index@(_ZN6thrust24THRUST_300001_SM_1000_NS8cuda_cub4core6detail13_kernel_agentINS1_8__reduce11ReduceAgentIPN4cuda3std3__45tupleIJdlEEESC_SB_lNS1_9__extrema9arg_max_fIdl10comparatorEEEEJSC_SC_iSG_EEEvDpT0_)
        /*00ec*/ 	.word	0x00000020


	//----- nvinfo : EIATTR_FRAME_SIZE
	.align		4
.L_84:
        /*00f0*/ 	.byte	0x04, 0x11
        /*00f2*/ 	.short	(.L_86 - .L_85)
	.align		4
.L_85:
        /*00f4*/ 	.word	index@(_ZN6thrust24THRUST_300001_SM_1000_NS8cuda_cub4core6detail13_kernel_agentINS1_8__reduce11ReduceAgentIPN4cuda3std3__45tupleIJdlEEESC_SB_lNS1_9__extrema9arg_max_fIdl10comparatorEEEEJSC_SC_iSG_EEEvDpT0_)
        /*00f8*/ 	.word	0x00000000


	//----- nvinfo : EIATTR_REGCOUNT
	.align		4
.L_86:
        /*00fc*/ 	.byte	0x04, 0x2f
        /*00fe*/ 	.short	(.L_88 - .L_87)
	.align		4
.L_87:
        /*0100*/ 	.word	index@(_ZN3cub18CUB_300001_SM_10006detail11EmptyKernelIvEEvv)
        /*0104*/ 	.word	0x00000004


	//----- nvinfo : EIATTR_FRAME_SIZE
	.align		4
.L_88:
        /*0108*/ 	.byte	0x04, 0x11
        /*010a*/ 	.short	(.L_90 - .L_89)
	.align		4
.L_89:
        /*010c*/ 	.word	index@(_ZN3cub18CUB_300001_SM_10006detail11EmptyKernelIvEEvv)
        /*0110*/ 	.word	0x00000000


	//----- nvinfo : EIATTR_MIN_STACK_SIZE
	.align		4
.L_90:
        /*0114*/ 	.byte	0x04, 0x12
        /*0116*/ 	.short	(.L_92 - .L_91)
	.align		4
.L_91:
        /*0118*/ 	.word	index@(_ZN3cub18CUB_300001_SM_10006detail11EmptyKernelIvEEvv)
        /*011c*/ 	.word	0x00000000


	//----- nvinfo : EIATTR_MIN_STACK_SIZE
	.align		4
.L_92:
        /*0120*/ 	.byte	0x04, 0x12
        /*0122*/ 	.short	(.L_94 - .L_93)
	.align		4
.L_93:
        /*0124*/ 	.word	index@(_ZN6thrust24THRUST_300001_SM_1000_NS8cuda_cub4core6detail13_kernel_agentINS1_8__reduce11ReduceAgentIPN4cuda3std3__45tupleIJdlEEESC_SB_lNS1_9__extrema9arg_max_fIdl10comparatorEEEEJSC_SC_iSG_EEEvDpT0_)
        /*0128*/ 	.word	0x00000000


	//----- nvinfo : EIATTR_MIN_STACK_SIZE
	.align		4
.L_94:
        /*012c*/ 	.byte	0x04, 0x12
        /*012e*/ 	.short	(.L_96 - .L_95)
	.align		4
.L_95:
        /*0130*/ 	.word	index@(_ZN6thrust24THRUST_300001_SM_1000_NS8cuda_cub4core6detail13_kernel_agentINS1_8__reduce10DrainAgentIlEEJN3cub18CUB_300001_SM_10009GridQueueIyEElEEEvDpT0_)
        /*0134*/ 	.word	0x00000000


	//----- nvinfo : EIATTR_MIN_STACK_SIZE
	.align		4
.L_96:
        /*0138*/ 	.byte	0x04, 0x12
        /*013a*/ 	.short	(.L_98 - .L_97)
	.align		4
.L_97:
        /*013c*/ 	.word	index@(_ZN6thrust24THRUST_300001_SM_1000_NS8cuda_cub4core6detail13_kernel_agentINS1_8__reduce11ReduceAgentINS0_12zip_iteratorIN4cuda3std3__45tupleIJNS0_10device_ptrIdEENS0_17counting_iteratorIlNS0_11use_defaultESF_SF_EEEEEEEPNSB_IJdlEEESJ_lNS1_9__extrema9arg_max_fIdl10comparatorEEEEJSI_SK_lN3cub18CUB_300001_SM_100013GridEvenShareIlEENSR_9GridQueueIyEESO_EEEvDpT0_)
        /*0140*/ 	.word	0x00000000


	//----- nvinfo : EIATTR_MIN_STACK_SIZE
	.align		4
.L_98:
        /*0144*/ 	.byte	0x04, 0x12
        /*0146*/ 	.short	(.L_100 - .L_99)
	.align		4
.L_99:
        /*0148*/ 	.word	index@(_ZN6thrust24THRUST_300001_SM_1000_NS8cuda_cub4core6detail13_kernel_agentINS1_8__reduce11ReduceAgentINS0_12zip_iteratorIN4cuda3std3__45tupleIJNS0_10device_ptrIdEENS0_17counting_iteratorIlNS0_11use_defaultESF_SF_EEEEEEEPNSB_IJdlEEESJ_lNS1_9__extrema9arg_max_fIdl10comparatorEEEEJSI_SK_lSO_EEEvDpT0_)
        /*014c*/ 	.word	0x00000000


	//----- nvinfo : EIATTR_MIN_STACK_SIZE
	.align		4
.L_100:
        /*0150*/ 	.byte	0x04, 0x12
        /*0152*/ 	.short	(.L_102 - .L_101)
	.align		4
.L_101:
        /*0154*/ 	.word	index@(_ZN6thrust24THRUST_300001_SM_1000_NS8cuda_cub4core6detail13_kernel_agentINS1_8__reduce11ReduceAgentIPN4cuda3std3__45tupleIJdlEEESC_SB_iNS1_9__extrema9arg_max_fIdl10comparatorEEEEJSC_SC_iSG_EEEvDpT0_)
        /*0158*/ 	.word	0x00000000


	//----- nvinfo : EIATTR_MIN_STACK_SIZE
	.align		4
.L_102:
        /*015c*/ 	.byte	0x04, 0x12
        /*015e*/ 	.short	(.L_104 - .L_103)
	.align		4
.L_103:
        /*0160*/ 	.word	index@(_ZN6thrust24THRUST_300001_SM_1000_NS8cuda_cub4core6detail13_kernel_agentINS1_8__reduce10DrainAgentIiEEJN3cub18CUB_300001_SM_10009GridQueueIjEEiEEEvDpT0_)
        /*0164*/ 	.word	0x00000000


	//----- nvinfo : EIATTR_MIN_STACK_SIZE
	.align		4
.L_104:
        /*0168*/ 	.byte	0x04, 0x12
        /*016a*/ 	.short	(.L_106 - .L_105)
	.align		4
.L_105:
        /*016c*/ 	.word	index@(_ZN6thrust24THRUST_300001_SM_1000_NS8cuda_cub4core6detail13_kernel_agentINS1_8__reduce11ReduceAgentINS0_12zip_iteratorIN4cuda3std3__45tupleIJNS0_10device_ptrIdEENS0_17counting_iteratorIlNS0_11use_defaultESF_SF_EEEEEEEPNSB_IJdlEEESJ_iNS1_9__extrema9arg_max_fIdl10comparatorEEEEJSI_SK_iN3cub18CUB_300001_SM_100013GridEvenShareIiEENSR_9GridQueueIjEESO_EEEvDpT0_)
        /*0170*/ 	.word	0x00000000


	//----- nvinfo : EIATTR_MIN_STACK_SIZE
	.align		4
.L_106:
        /*0174*/ 	.byte	0x04, 0x12
        /*0176*/ 	.short	(.L_108 - .L_107)
	.align		4
.L_107:
        /*0178*/ 	.word	index@(_ZN6thrust24THRUST_300001_SM_1000_NS8cuda_cub4core6detail13_kernel_agentINS1_8__reduce11ReduceAgentINS0_12zip_iteratorIN4cuda3std3__45tupleIJNS0_10device_ptrIdEENS0_17counting_iteratorIlNS0_11use_defaultESF_SF_EEEEEEEPNSB_IJdlEEESJ_iNS1_9__extrema9arg_max_fIdl10comparatorEEEEJSI_SK_iSO_EEEvDpT0_)
        /*017c*/ 	.word	0x00000000


	//----- nvinfo : EIATTR_MIN_STACK_SIZE
	.align		4
.L_108:
        /*0180*/ 	.byte	0x04, 0x12
        /*0182*/ 	.short	(.L_110 - .L_109)
	.align		4
.L_109:
        /*0184*/ 	.word	index@(_Z5GaussPdii)
        /*0188*/ 	.word	0x00000000


	//----- nvinfo : EIATTR_MIN_STACK_SIZE
	.align		4
.L_110:
        /*018c*/ 	.byte	0x04, 0x12
        /*018e*/ 	.short	(.L_112 - .L_111)
	.align		4
.L_111:
        /*0190*/ 	.word	index@(_Z8swapRowsPdiii)
        /*0194*/ 	.word	0x00000000
.L_112:


//--------------------- .nv.compat                --------------------------
	.section	.nv.compat,"",@"SHT_CUDA_COMPAT_INFO"
	.align	4
        /*0000*/ 	.byte	0x02, 0x09, 0x00, 0x00, 0x02, 0x02, 0x01, 0x00, 0x02, 0x05, 0x05, 0x00, 0x03, 0x07, 0x01, 0x01
        /*0010*/ 	.byte	0x02, 0x03, 0x00, 0x00, 0x02, 0x06, 0x01, 0x00, 0x04, 0x0b, 0x08, 0x00, 0x01, 0x00, 0x00, 0x00
        /*0020*/ 	.byte	0x00, 0x00, 0x00, 0x00


//--------------------- .nv.info._ZN3cub18CUB_300001_SM_10006detail11EmptyKernelIvEEvv --------------------------
	.section	.nv.info._ZN3cub18CUB_300001_SM_10006detail11EmptyKernelIvEEvv,"",@"SHT_CUDA_INFO"
	.sectionflags	@""
	.align	4


	//----- nvinfo : EIATTR_CUDA_API_VERSION
	.align		4
        /*0000*/ 	.byte	0x04, 0x37
        /*0002*/ 	.short	(.L_114 - .L_113)
.L_113:
        /*0004*/ 	.word	0x00000082


	//----- nvinfo : EIATTR_SPARSE_MMA_MASK
	.align		4
.L_114:
        /*0008*/ 	.byte	0x03, 0x50
        /*000a*/ 	.short	0x0000


	//----- nvinfo : EIATTR_MAXREG_COUNT
	.align		4
        /*000c*/ 	.byte	0x03, 0x1b
        /*000e*/ 	.short	0x00ff


	//----- nvinfo : EIATTR_MERCURY_ISA_VERSION
	.align		4
        /*0010*/ 	.byte	0x03, 0x5f
        /*0012*/ 	.short	0x0101


	//----- nvinfo : EIATTR_VRC_CTA_INIT_COUNT
	.align		4
        /*0014*/ 	.byte	0x02, 0x4a
	.zero		1
	.zero		1


	//----- nvinfo : EIATTR_EXIT_INSTR_OFFSETS
	.align		4
        /*0018*/ 	.byte	0x04, 0x1c
        /*001a*/ 	.short	(.L_116 - .L_115)


	//   ....[0]....
.L_115:
        /*001c*/ 	.word	0x00000010


	//----- nvinfo : EIATTR_SW_WAR
	.align		4
.L_116:
        /*0020*/ 	.byte	0x04, 0x36
        /*0022*/ 	.short	(.L_118 - .L_117)
.L_117:
        /*0024*/ 	.word	0x00000008
.L_118:


//--------------------- .nv.info._ZN6thrust24THRUST_300001_SM_1000_NS8cuda_cub4core6detail13_kernel_agentINS1_8__reduce11ReduceAgentIPN4cuda3std3__45tupleIJdlEEESC_SB_lNS1_9__extrema9arg_max_fIdl10comparatorEEEEJSC_SC_iSG_EEEvDpT0_ --------------------------
	.section	.nv.info._ZN6thrust24THRUST_300001_SM_1000_NS8cuda_cub4core6detail13_kernel_agentINS1_8__reduce11ReduceAgentIPN4cuda3std3__45tupleIJdlEEESC_SB_lNS1_9__extrema9arg_max_fIdl10comparatorEEEEJSC_SC_iSG_EEEvDpT0_,"",@"SHT_CUDA_INFO"
	.sectionflags	@""
	.align	4


	//----- nvinfo : EIATTR_CUDA_API_VERSION
	.align		4
        /*0000*/ 	.byte	0x04, 0x37
        /*0002*/ 	.short	(.L_120 - .L_119)
.L_119:
        /*0004*/ 	.word	0x00000082


	//----- nvinfo : EIATTR_KPARAM_INFO
	.align		4
.L_120:
        /*0008*/ 	.byte	0x04, 0x17
        /*000a*/ 	.short	(.L_122 - .L_121)
.L_121:
        /*000c*/ 	.word	0x00000000
        /*0010*/ 	.short	0x0003
        /*0012*/ 	.short	0x0014
        /*0014*/ 	.byte	0x00, 0xf0, 0x05, 0x00


	//----- nvinfo : EIATTR_KPARAM_INFO
	.align		4
.L_122:
        /*0018*/ 	.byte	0x04, 0x17
        /*001a*/ 	.short	(.L_124 - .L_123)
.L_123:
        /*001c*/ 	.word	0x00000000
        /*0020*/ 	.short	0x0002
        /*0022*/ 	.short	0x0010
        /*0024*/ 	.byte	0x00, 0xf0, 0x11, 0x00


	//----- nvinfo : EIATTR_KPARAM_INFO
	.align		4
.L_124:
        /*0028*/ 	.byte	0x04, 0x17
        /*002a*/ 	.short	(.L_126 - .L_125)
.L_125:
        /*002c*/ 	.word	0x00000000
        /*0030*/ 	.short	0x0001
        /*0032*/ 	.short	0x0008
        /*0034*/ 	.byte	0x00, 0xf5, 0x21, 0x00


	//----- nvinfo : EIATTR_KPARAM_INFO
	.align		4
.L_126:
        /*0038*/ 	.byte	0x04, 0x17
        /*003a*/ 	.short	(.L_128 - .L_127)
.L_127:
        /*003c*/ 	.word	0x00000000
        /*0040*/ 	.short	0x0000
        /*0042*/ 	.short	0x0000
        /*0044*/ 	.byte	0x00, 0xf5, 0x21, 0x00


	//----- nvinfo : EIATTR_SPARSE_MMA_MASK
	.align		4
.L_128:
        /*0048*/ 	.byte	0x03, 0x50
        /*004a*/ 	.short	0x0000


	//----- nvinfo : EIATTR_MAXREG_COUNT
	.align		4
        /*004c*/ 	.byte	0x03, 0x1b
        /*004e*/ 	.short	0x00ff


	//----- nvinfo : EIATTR_NUM_BARRIERS
	.align		4
        /*0050*/ 	.byte	0x02, 0x4c
        /*0052*/ 	.byte	0x01
	.zero		1


	//----- nvinfo : EIATTR_MERCURY_ISA_VERSION
	.align		4
        /*0054*/ 	.byte	0x03, 0x5f
        /*0056*/ 	.short	0x0101


	//----- nvinfo : EIATTR_COOP_GROUP_MASK_REGIDS
	.align		4
        /*0058*/ 	.byte	0x04, 0x29
        /*005a*/ 	.short	(.L_130 - .L_129)


	//   ....[0]....
.L_129:
        /*005c*/ 	.word	0xffffffff


	//   ....[1]....
        /*0060*/ 	.word	0xffffffff


	//   ....[2]....
        /*0064*/ 	.word	0xffffffff


	//   ....[3]....
        /*0068*/ 	.word	0xffffffff


	//   ....[4]....
        /*006c*/ 	.word	0xffffffff


	//   ....[5]....
        /*0070*/ 	.word	0xffffffff


	//   ....[6]....
        /*0074*/ 	.word	0xffffffff


	//   ....[7]....
        /*0078*/ 	.word	0xffffffff


	//   ....[8]....
        /*007c*/ 	.word	0xffffffff


	//   ....[9]....
        /*0080*/ 	.word	0xffffffff


	//   ....[10]....
        /*0084*/ 	.word	0xffffffff


	//   ....[11]....
        /*0088*/ 	.word	0xffffffff


	//   ....[12]....
        /*008c*/ 	.word	0xffffffff


	//   ....[13]....
        /*0090*/ 	.word	0xffffffff


	//   ....[14]....
        /*0094*/ 	.word	0xffffffff


	//   ....[15]....
        /*0098*/ 	.word	0xffffffff


	//   ....[16]....
        /*009c*/ 	.word	0xffffffff


	//   ....[17]....
        /*00a0*/ 	.word	0xffffffff


	//   ....[18]....
        /*00a4*/ 	.word	0xffffffff


	//   ....[19]....
        /*00a8*/ 	.word	0xffffffff


	//   ....[20]....
        /*00ac*/ 	.word	0xffffffff


	//   ....[21]....
        /*00b0*/ 	.word	0xffffffff


	//   ....[22]....
        /*00b4*/ 	.word	0xffffffff


	//   ....[23]....
        /*00b8*/ 	.word	0xffffffff


	//   ....[24]....
        /*00bc*/ 	.word	0xffffffff


	//   ....[25]....
        /*00c0*/ 	.word	0xffffffff


	//   ....[26]....
        /*00c4*/ 	.word	0xffffffff


	//   ....[27]....
        /*00c8*/ 	.word	0xffffffff


	//   ....[28]....
        /*00cc*/ 	.word	0xffffffff


	//   ....[29]....
        /*00d0*/ 	.word	0xffffffff


	//   ....[30]....
        /*00d4*/ 	.word	0xffffffff


	//   ....[31]....
        /*00d8*/ 	.word	0xffffffff


	//   ....[32]....
        /*00dc*/ 	.word	0xffffffff


	//   ....[33]....
        /*00e0*/ 	.word	0xffffffff


	//   ....[34]....
        /*00e4*/ 	.word	0xffffffff


	//   ....[35]....
        /*00e8*/ 	.word	0xffffffff


	//   ....[36]....
        /*00ec*/ 	.word	0xffffffff


	//   ....[37]....
        /*00f0*/ 	.word	0xffffffff


	//   ....[38]....
        /*00f4*/ 	.word	0xffffffff


	//   ....[39]....
        /*00f8*/ 	.word	0xffffffff


	//   ....[40]....
        /*00fc*/ 	.word	0xffffffff


	//   ....[41]....
        /*0100*/ 	.word	0xffffffff


	//   ....[42]....
        /*0104*/ 	.word	0xffffffff


	//   ....[43]....
        /*0108*/ 	.word	0xffffffff


	//   ....[44]....
        /*010c*/ 	.word	0xffffffff


	//   ....[45]....
        /*0110*/ 	.word	0xffffffff


	//   ....[46]....
        /*0114*/ 	.word	0xffffffff


	//   ....[47]....
        /*0118*/ 	.word	0xffffffff


	//   ....[48]....
        /*011c*/ 	.word	0xffffffff


	//   ....[49]....
        /*0120*/ 	.word	0xffffffff


	//   ....[50]....
        /*0124*/ 	.word	0xffffffff


	//   ....[51]....
        /*0128*/ 	.word	0xffffffff


	//   ....[52]....
        /*012c*/ 	.word	0xffffffff


	//   ....[53]....
        /*0130*/ 	.word	0xffffffff


	//   ....[54]....
        /*0134*/ 	.word	0xffffffff


	//   ....[55]....
        /*0138*/ 	.word	0xffffffff


	//   ....[56]....
        /*013c*/ 	.word	0xffffffff


	//   ....[57]....
        /*0140*/ 	.word	0xffffffff


	//   ....[58]....
        /*0144*/ 	.word	0xffffffff


	//   ....[59]....
        /*0148*/ 	.word	0xffffffff


	//----- nvinfo : EIATTR_COOP_GROUP_INSTR_OFFSETS
	.align		4
.L_130:
        /*014c*/ 	.byte	0x04, 0x28
        /*014e*/ 	.short	(.L_132 - .L_131)


	//   ....[0]....
.L_131:
        /*0150*/ 	.word	0x00000b70


	//   ....[1]....
        /*0154*/ 	.word	0x00000ba0


	//   ....[2]....
        /*0158*/ 	.word	0x00000bc0


	//   ....[3]....
        /*015c*/ 	.word	0x00000bd0


	//   ....[4]....
        /*0160*/ 	.word	0x00000d60


	//   ....[5]....
        /*0164*/ 	.word	0x00000d90


	//   ....[6]....
        /*0168*/ 	.word	0x00000dc0


	//   ....[7]....
        /*016c*/ 	.word	0x00000de0


	//   ....[8]....
        /*0170*/ 	.word	0x00000f60


	//   ....[9]....
        /*0174*/ 	.word	0x00000f90


	//   ....[10]....
        /*0178*/ 	.word	0x00000fc0


	//   ....[11]....
        /*017c*/ 	.word	0x00000fe0


	//   ....[12]....
        /*0180*/ 	.word	0x00001160


	//   ....[13]....
        /*0184*/ 	.word	0x00001190


	//   ....[14]....
        /*0188*/ 	.word	0x000011c0


	//   ....[15]....
        /*018c*/ 	.word	0x000011e0


	//   ....[16]....
        /*0190*/ 	.word	0x00001360


	//   ....[17]....
        /*0194*/ 	.word	0x00001390


	//   ....[18]....
        /*0198*/ 	.word	0x000013c0


	//   ....[19]....
        /*019c*/ 	.word	0x000013e0


	//   ....[20]....
        /*01a0*/ 	.word	0x00002140


	//   ....[21]....
        /*01a4*/ 	.word	0x00002150


	//   ....[22]....
        /*01a8*/ 	.word	0x00002160


	//   ....[23]....
        /*01ac*/ 	.word	0x00002180


	//   ....[24]....
        /*01b0*/ 	.word	0x00002300


	//   ....[25]....
        /*01b4*/ 	.word	0x00002340


	//   ....[26]....
        /*01b8*/ 	.word	0x00002370


	//   ....[27]....
        /*01bc*/ 	.word	0x00002390


	//   ....[28]....
        /*01c0*/ 	.word	0x00002510


	//   ....[29]....
        /*01c4*/ 	.word	0x00002550


	//   ....[30]....
        /*01c8*/ 	.word	0x00002580


	//   ....[31]....
        /*01cc*/ 	.word	0x000025a0


	//   ....[32]....
        /*01d0*/ 	.word	0x00002720


	//   ....[33]....
        /*01d4*/ 	.word	0x00002760


	//   ....[34]....
        /*01d8*/ 	.word	0x00002790


	//   ....[35]....
        /*01dc*/ 	.word	0x000027b0


	//   ....[36]....
        /*01e0*/ 	.word	0x00002930


	//   ....[37]....
        /*01e4*/ 	.word	0x00002970


	//   ....[38]....
        /*01e8*/ 	.word	0x000029a0


	//   ....[39]....
        /*01ec*/ 	.word	0x000029c0


	//   ....[40]....
        /*01f0*/ 	.word	0x00005760


	//   ....[41]....
        /*01f4*/ 	.word	0x00005790


	//   ....[42]....
        /*01f8*/ 	.word	0x000057b0


	//   ....[43]....
        /*01fc*/ 	.word	0x000057c0


	//   ....[44]....
        /*0200*/ 	.word	0x00005950


	//   ....[45]....
        /*0204*/ 	.word	0x00005980


	//   ....[46]....
        /*0208*/ 	.word	0x000059b0


	//   ....[47]....
        /*020c*/ 	.word	0x000059d0


	//   ....[48]....
        /*0210*/ 	.word	0x00005b50


	//   ....[49]....
        /*0214*/ 	.word	0x00005b80


	//   ....[50]....
        /*0218*/ 	.word	0x00005bb0


	//   ....[51]....
        /*021c*/ 	.word	0x00005bd0


	//   ....[52]....
        /*0220*/ 	.word	0x00005d50


	//   ....[53]....
        /*0224*/ 	.word	0x00005d80


	//   ....[54]....
        /*0228*/ 	.word	0x00005db0


	//   ....[55]....
        /*022c*/ 	.word	0x00005dd0


	//   ....[56]....
        /*0230*/ 	.word	0x00005f50


	//   ....[57]....
        /*0234*/ 	.word	0x00005f80


	//   ....[58]....
        /*0238*/ 	.word	0x00005fb0


	//   ....[59]....
        /*023c*/ 	.word	0x00005fd0


	//----- nvinfo : EIATTR_VRC_CTA_INIT_COUNT
	.align		4
.L_132:
        /*0240*/ 	.byte	0x02, 0x4a
	.zero		1
	.zero		1


	//----- nvinfo : EIATTR_EXIT_INSTR_OFFSETS
	.align		4
        /*0244*/ 	.byte	0x04, 0x1c
        /*0246*/ 	.short	(.L_134 - .L_133)


	//   ....[0]....
.L_133:
        /*0248*/ 	.word	0x00000030


	//   ....[1]....
        /*024c*/ 	.word	0x00006c70


	//   ....[2]....
        /*0250*/ 	.word	0x00006cb0


	//----- nvinfo : EIATTR_MAX_THREADS
	.align		4
.L_134:
        /*0254*/ 	.byte	0x04, 0x05
        /*0256*/ 	.short	(.L_136 - .L_135)
.L_135:
        /*0258*/ 	.word	0x00000100
        /*025c*/ 	.word	0x00000001
        /*0260*/ 	.word	0x00000001


	//----- nvinfo : EIATTR_CRS_STACK_SIZE
	.align		4
.L_136:
        /*0264*/ 	.byte	0x04, 0x1e
        /*0266*/ 	.short	(.L_138 - .L_137)
.L_137:
        /*0268*/ 	.word	0x00000000


	//----- nvinfo : EIATTR_CBANK_PARAM_SIZE
	.align		4
.L_138:
        /*026c*/ 	.byte	0x03, 0x19
        /*026e*/ 	.short	0x0015


	//----- nvinfo : EIATTR_PARAM_CBANK
	.align		4
        /*0270*/ 	.byte	0x04, 0x0a
        /*0272*/ 	.short	(.L_140 - .L_139)
	.align		4
.L_139:
        /*0274*/ 	.word	index@(.nv.constant0._ZN6thrust24THRUST_300001_SM_1000_NS8cuda_cub4core6detail13_kernel_agentINS1_8__reduce11ReduceAgentIPN4cuda3std3__45tupleIJdlEEESC_SB_lNS1_9__extrema9arg_max_fIdl10comparatorEEEEJSC_SC_iSG_EEEvDpT0_)
        /*0278*/ 	.short	0x0380
        /*027a*/ 	.short	0x0015


	//----- nvinfo : EIATTR_SW_WAR
	.align		4
.L_140:
        /*027c*/ 	.byte	0x04, 0x36
        /*027e*/ 	.short	(.L_142 - .L_141)
.L_141:
        /*0280*/ 	.word	0x00000008
.L_142:


//--------------------- .nv.info._ZN6thrust24THRUST_300001_SM_1000_NS8cuda_cub4core6detail13_kernel_agentINS1_8__reduce10DrainAgentIlEEJN3cub18CUB_300001_SM_10009GridQueueIyEElEEEvDpT0_ --------------------------
	.section	.nv.info._ZN6thrust24THRUST_300001_SM_1000_NS8cuda_cub4core6detail13_kernel_agentINS1_8__reduce10DrainAgentIlEEJN3cub18CUB_300001_SM_10009GridQueueIyEElEEEvDpT0_,"",@"SHT_CUDA_INFO"
	.sectionflags	@""
	.align	4


	//----- nvinfo : EIATTR_CUDA_API_VERSION
	.align		4
        /*0000*/ 	.byte	0x04, 0x37
        /*0002*/ 	.short	(.L_144 - .L_143)
.L_143:
        /*0004*/ 	.word	0x00000082


	//----- nvinfo : EIATTR_KPARAM_INFO
	.align		4
.L_144:
        /*0008*/ 	.byte	0x04, 0x17
        /*000a*/ 	.short	(.L_146 - .L_145)
.L_145:
        /*000c*/ 	.word	0x00000000
        /*0010*/ 	.short	0x0001
        /*0012*/ 	.short	0x0008
        /*0014*/ 	.byte	0x00, 0xf0, 0x21, 0x00


	//----- nvinfo : EIATTR_KPARAM_INFO
	.align		4
.L_146:
        /*0018*/ 	.byte	0x04, 0x17
        /*001a*/ 	.short	(.L_148 - .L_147)
.L_147:
        /*001c*/ 	.word	0x00000000
        /*0020*/ 	.short	0x0000
        /*0022*/ 	.short	0x0000
        /*0024*/ 	.byte	0x00, 0xf0, 0x21, 0x00


	//----- nvinfo : EIATTR_SPARSE_MMA_MASK
	.align		4
.L_148:
        /*0028*/ 	.byte	0x03, 0x50
        /*002a*/ 	.short	0x0000


	//----- nvinfo : EIATTR_MAXREG_COUNT
	.align		4
        /*002c*/ 	.byte	0x03, 0x1b
        /*002e*/ 	.short	0x00ff


	//----- nvinfo : EIATTR_MERCURY_ISA_VERSION
	.align		4
        /*0030*/ 	.byte	0x03, 0x5f
        /*0032*/ 	.short	0x0101


	//----- nvinfo : EIATTR_VRC_CTA_INIT_COUNT
	.align		4
        /*0034*/ 	.byte	0x02, 0x4a
	.zero		1
	.zero		1


	//----- nvinfo : EIATTR_EXIT_INSTR_OFFSETS
	.align		4
        /*0038*/ 	.byte	0x04, 0x1c
        /*003a*/ 	.short	(.L_150 - .L_149)


	//   ....[0]....
.L_149:
        /*003c*/ 	.word	0x00000060


	//----- nvinfo : EIATTR_MAX_THREADS
	.align		4
.L_150:
        /*0040*/ 	.byte	0x04, 0x05
        /*0042*/ 	.short	(.L_152 - .L_151)
.L_151:
        /*0044*/ 	.word	0x00000001
        /*0048*/ 	.word	0x00000001
        /*004c*/ 	.word	0x00000001


	//----- nvinfo : EIATTR_CBANK_PARAM_SIZE
	.align		4
.L_152:
        /*0050*/ 	.byte	0x03, 0x19
        /*0052*/ 	.short	0x0010


	//----- nvinfo : EIATTR_PARAM_CBANK
	.align		4
        /*0054*/ 	.byte	0x04, 0x0a
        /*0056*/ 	.short	(.L_154 - .L_153)
	.align		4
.L_153:
        /*0058*/ 	.word	index@(.nv.constant0._ZN6thrust24THRUST_300001_SM_1000_NS8cuda_cub4core6detail13_kernel_agentINS1_8__reduce10DrainAgentIlEEJN3cub18CUB_300001_SM_10009GridQueueIyEElEEEvDpT0_)
        /*005c*/ 	.short	0x0380
        /*005e*/ 	.short	0x0010


	//----- nvinfo : EIATTR_SW_WAR
	.align		4
.L_154:
        /*0060*/ 	.byte	0x04, 0x36
        /*0062*/ 	.short	(.L_156 - .L_155)
.L_155:
        /*0064*/ 	.word	0x00000008
.L_156:


//--------------------- .nv.info._ZN6thrust24THRUST_300001_SM_1000_NS8cuda_cub4core6detail13_kernel_agentINS1_8__reduce11ReduceAgentINS0_12zip_iteratorIN4cuda3std3__45tupleIJNS0_10device_ptrIdEENS0_17counting_iteratorIlNS0_11use_defaultESF_SF_EEEEEEEPNSB_IJdlEEESJ_lNS1_9__extrema9arg_max_fIdl10comparatorEEEEJSI_SK_lN3cub18CUB_300001_SM_100013GridEvenShareIlEENSR_9GridQueueIyEESO_EEEvDpT0_ --------------------------
	.section	.nv.info._ZN6thrust24THRUST_300001_SM_1000_NS8cuda_cub4core6detail13_kernel_agentINS1_8__reduce11ReduceAgentINS0_12zip_iteratorIN4cuda3std3__45tupleIJNS0_10device_ptrIdEENS0_17counting_iteratorIlNS0_11use_defaultESF_SF_EEEEEEEPNSB_IJdlEEESJ_lNS1_9__extrema9arg_max_fIdl10comparatorEEEEJSI_SK_lN3cub18CUB_300001_SM_100013GridEvenShareIlEENSR_9GridQueueIyEESO_EEEvDpT0_,"",@"SHT_CUDA_INFO"
	.sectionflags	@""
	.align	4


	//----- nvinfo : EIATTR_CUDA_API_VERSION
	.align		4
        /*0000*/ 	.byte	0x04, 0x37
        /*0002*/ 	.short	(.L_158 - .L_157)
.L_157:
        /*0004*/ 	.word	0x00000082


	//----- nvinfo : EIATTR_KPARAM_INFO
	.align		4
.L_158:
        /*0008*/ 	.byte	0x04, 0x17
        /*000a*/ 	.short	(.L_160 - .L_159)
.L_159:
        /*000c*/ 	.word	0x00000000
        /*0010*/ 	.short	0x0005
        /*0012*/ 	.short	0x0070
        /*0014*/ 	.byte	0x00, 0xf0, 0x05, 0x00


	//----- nvinfo : EIATTR_KPARAM_INFO
	.align		4
.L_160:
        /*0018*/ 	.byte	0x04, 0x17
        /*001a*/ 	.short	(.L_162 - .L_161)
.L_161:
        /*001c*/ 	.word	0x00000000
        /*0020*/ 	.short	0x0004
        /*0022*/ 	.short	0x0068
        /*0024*/ 	.byte	0x00, 0xf0, 0x21, 0x00


	//----- nvinfo : EIATTR_KPARAM_INFO
	.align		4
.L_162:
        /*0028*/ 	.byte	0x04, 0x17
        /*002a*/ 	.short	(.L_164 - .L_163)
.L_163:
        /*002c*/ 	.word	0x00000000
        /*0030*/ 	.short	0x0003
        /*0032*/ 	.short	0x0020
        /*0034*/ 	.byte	0x00, 0xf0, 0x21, 0x01


	//----- nvinfo : EIATTR_KPARAM_INFO
	.align		4
.L_164:
        /*0038*/ 	.byte	0x04, 0x17
        /*003a*/ 	.short	(.L_166 - .L_165)
.L_165:
        /*003c*/ 	.word	0x00000000
        /*0040*/ 	.short	0x0002
        /*0042*/ 	.short	0x0018
        /*0044*/ 	.byte	0x00, 0xf0, 0x21, 0x00


	//----- nvinfo : EIATTR_KPARAM_INFO
	.align		4
.L_166:
        /*0048*/ 	.byte	0x04, 0x17
        /*004a*/ 	.short	(.L_168 - .L_167)
.L_167:
        /*004c*/ 	.word	0x00000000
        /*0050*/ 	.short	0x0001
        /*0052*/ 	.short	0x0010
        /*0054*/ 	.byte	0x00, 0xf5, 0x21, 0x00


	//----- nvinfo : EIATTR_KPARAM_INFO
	.align		4
.L_168:
        /*0058*/ 	.byte	0x04, 0x17
        /*005a*/ 	.short	(.L_170 - .L_169)
.L_169:
        /*005c*/ 	.word	0x00000000
        /*0060*/ 	.short	0x0000
        /*0062*/ 	.short	0x0000
        /*0064*/ 	.byte	0x00, 0xf0, 0x41, 0x00


	//----- nvinfo : EIATTR_SPARSE_MMA_MASK
	.align		4
.L_170:
        /*0068*/ 	.byte	0x03, 0x50
        /*006a*/ 	.short	0x0000


	//----- nvinfo : EIATTR_MAXREG_COUNT
	.align		4
        /*006c*/ 	.byte	0x03, 0x1b
        /*006e*/ 	.short	0x00ff


	//----- nvinfo : EIATTR_NUM_BARRIERS
	.align		4
        /*0070*/ 	.byte	0x02, 0x4c
        /*0072*/ 	.byte	0x01
	.zero		1


	//----- nvinfo : EIATTR_MERCURY_ISA_VERSION
	.align		4
        /*0074*/ 	.byte	0x03, 0x5f
        /*0076*/ 	.short	0x0101


	//----- nvinfo : EIATTR_COOP_GROUP_MASK_REGIDS
	.align		4
        /*0078*/ 	.byte	0x04, 0x29
        /*007a*/ 	.short	(.L_172 - .L_171)


	//   ....[0]....
.L_171:
        /*007c*/ 	.word	0xffffffff


	//   ....[1]....
        /*0080*/ 	.word	0xffffffff


	//   ....[2]....
        /*0084*/ 	.word	0xffffffff


	//   ....[3]....
        /*0088*/ 	.word	0xffffffff


	//   ....[4]....
        /*008c*/ 	.word	0xffffffff


	//   ....[5]....
        /*0090*/ 	.word	0xffffffff


	//   ....[6]....
        /*0094*/ 	.word	0xffffffff


	//   ....[7]....
        /*0098*/ 	.word	0xffffffff


	//   ....[8]....
        /*009c*/ 	.word	0xffffffff


	//   ....[9]....
        /*00a0*/ 	.word	0xffffffff


	//   ....[10]....
        /*00a4*/ 	.word	0xffffffff


	//   ....[11]....
        /*00a8*/ 	.word	0xffffffff


	//   ....[12]....
        /*00ac*/ 	.word	0xffffffff


	//   ....[13]....
        /*00b0*/ 	.word	0xffffffff


	//   ....[14]....
        /*00b4*/ 	.word	0xffffffff


	//   ....[15]....
        /*00b8*/ 	.word	0xffffffff


	//   ....[16]....
        /*00bc*/ 	.word	0xffffffff


	//   ....[17]....
        /*00c0*/ 	.word	0xffffffff


	//   ....[18]....
        /*00c4*/ 	.word	0xffffffff


	//   ....[19]....
        /*00c8*/ 	.word	0xffffffff


	//   ....[20]....
        /*00cc*/ 	.word	0xffffffff


	//   ....[21]....
        /*00d0*/ 	.word	0xffffffff


	//   ....[22]....
        /*00d4*/ 	.word	0xffffffff


	//   ....[23]....
        /*00d8*/ 	.word	0xffffffff


	//   ....[24]....
        /*00dc*/ 	.word	0xffffffff


	//   ....[25]....
        /*00e0*/ 	.word	0xffffffff


	//   ....[26]....
        /*00e4*/ 	.word	0xffffffff


	//   ....[27]....
        /*00e8*/ 	.word	0xffffffff


	//   ....[28]....
        /*00ec*/ 	.word	0xffffffff


	//   ....[29]....
        /*00f0*/ 	.word	0xffffffff


	//   ....[30]....
        /*00f4*/ 	.word	0xffffffff


	//   ....[31]....
        /*00f8*/ 	.word	0xffffffff


	//   ....[32]....
        /*00fc*/ 	.word	0xffffffff


	//   ....[33]....
        /*0100*/ 	.word	0xffffffff


	//   ....[34]....
        /*0104*/ 	.word	0xffffffff


	//   ....[35]....
        /*0108*/ 	.word	0xffffffff


	//   ....[36]....
        /*010c*/ 	.word	0xffffffff


	//   ....[37]....
        /*0110*/ 	.word	0xffffffff


	//   ....[38]....
        /*0114*/ 	.word	0xffffffff


	//   ....[39]....
        /*0118*/ 	.word	0xffffffff


	//   ....[40]....
        /*011c*/ 	.word	0xffffffff


	//   ....[41]....
        /*0120*/ 	.word	0xffffffff


	//   ....[42]....
        /*0124*/ 	.word	0xffffffff


	//   ....[43]....
        /*0128*/ 	.word	0xffffffff


	//   ....[44]....
        /*012c*/ 	.word	0xffffffff


	//   ....[45]....
        /*0130*/ 	.word	0xffffffff


	//   ....[46]....
        /*0134*/ 	.word	0xffffffff


	//   ....[47]....
        /*0138*/ 	.word	0xffffffff


	//   ....[48]....
        /*013c*/ 	.word	0xffffffff


	//   ....[49]....
        /*0140*/ 	.word	0xffffffff


	//   ....[50]....
        /*0144*/ 	.word	0xffffffff


	//   ....[51]....
        /*0148*/ 	.word	0xffffffff


	//   ....[52]....
        /*014c*/ 	.word	0xffffffff


	//   ....[53]....
        /*0150*/ 	.word	0xffffffff


	//   ....[54]....
        /*0154*/ 	.word	0xffffffff


	//   ....[55]....
        /*0158*/ 	.word	0xffffffff


	//   ....[56]....
        /*015c*/ 	.word	0xffffffff


	//   ....[57]....
        /*0160*/ 	.word	0xffffffff


	//   ....[58]....
        /*0164*/ 	.word	0xffffffff


	//   ....[59]....
        /*0168*/ 	.word	0xffffffff


	//----- nvinfo : EIATTR_COOP_GROUP_INSTR_OFFSETS
	.align		4
.L_172:
        /*016c*/ 	.byte	0x04, 0x28
        /*016e*/ 	.short	(.L_174 - .L_173)


	//   ....[0]....
.L_173:
        /*0170*/ 	.word	0x00000d70


	//   ....[1]....
        /*0174*/ 	.word	0x00000da0


	//   ....[2]....
        /*0178*/ 	.word	0x00000dc0


	//   ....[3]....
        /*017c*/ 	.word	0x00000dd0


	//   ....[4]....
        /*0180*/ 	.word	0x00000f60


	//   ....[5]....
        /*0184*/ 	.word	0x00000f90


	//   ....[6]....
        /*0188*/ 	.word	0x00000fc0


	//   ....[7]....
        /*018c*/ 	.word	0x00000fe0


	//   ....[8]....
        /*0190*/ 	.word	0x00001160


	//   ....[9]....
        /*0194*/ 	.word	0x00001190


	//   ....[10]....
        /*0198*/ 	.word	0x000011c0


	//   ....[11]....
        /*019c*/ 	.word	0x000011e0


	//   ....[12]....
        /*01a0*/ 	.word	0x00001360


	//   ....[13]....
        /*01a4*/ 	.word	0x00001390


	//   ....[14]....
        /*01a8*/ 	.word	0x000013c0


	//   ....[15]....
        /*01ac*/ 	.word	0x000013e0


	//   ....[16]....
        /*01b0*/ 	.word	0x00001560


	//   ....[17]....
        /*01b4*/ 	.word	0x00001590


	//   ....[18]....
        /*01b8*/ 	.word	0x000015c0


	//   ....[19]....
        /*01bc*/ 	.word	0x000015e0


	//   ....[20]....
        /*01c0*/ 	.word	0x00002340


	//   ....[21]....
        /*01c4*/ 	.word	0x00002350


	//   ....[22]....
        /*01c8*/ 	.word	0x00002360


	//   ....[23]....
        /*01cc*/ 	.word	0x00002380


	//   ....[24]....
        /*01d0*/ 	.word	0x00002500


	//   ....[25]....
        /*01d4*/ 	.word	0x00002540


	//   ....[26]....
        /*01d8*/ 	.word	0x00002570


	//   ....[27]....
        /*01dc*/ 	.word	0x00002590


	//   ....[28]....
        /*01e0*/ 	.word	0x00002710


	//   ....[29]....
        /*01e4*/ 	.word	0x00002750


	//   ....[30]....
        /*01e8*/ 	.word	0x00002780


	//   ....[31]....
        /*01ec*/ 	.word	0x000027a0


	//   ....[32]....
        /*01f0*/ 	.word	0x00002920


	//   ....[33]....
        /*01f4*/ 	.word	0x00002960


	//   ....[34]....
        /*01f8*/ 	.word	0x00002990


	//   ....[35]....
        /*01fc*/ 	.word	0x000029b0


	//   ....[36]....
        /*0200*/ 	.word	0x00002b30


	//   ....[37]....
        /*0204*/ 	.word	0x00002b70


	//   ....[38]....
        /*0208*/ 	.word	0x00002ba0


	//   ....[39]....
        /*020c*/ 	.word	0x00002bc0


	//   ....[40]....
        /*0210*/ 	.word	0x000053c0


	//   ....[41]....
        /*0214*/ 	.word	0x000053f0


	//   ....[42]....
        /*0218*/ 	.word	0x00005410


	//   ....[43]....
        /*021c*/ 	.word	0x00005420


	//   ....[44]....
        /*0220*/ 	.word	0x000055b0


	//   ....[45]....
        /*0224*/ 	.word	0x000055e0


	//   ....[46]....
        /*0228*/ 	.word	0x00005610


	//   ....[47]....
        /*022c*/ 	.word	0x00005630


	//   ....[48]....
        /*0230*/ 	.word	0x000057b0


	//   ....[49]....
        /*0234*/ 	.word	0x000057e0


	//   ....[50]....
        /*0238*/ 	.word	0x00005810


	//   ....[51]....
        /*023c*/ 	.word	0x00005830


	//   ....[52]....
        /*0240*/ 	.word	0x000059b0


	//   ....[53]....
        /*0244*/ 	.word	0x000059e0


	//   ....[54]....
        /*0248*/ 	.word	0x00005a10


	//   ....[55]....
        /*024c*/ 	.word	0x00005a30


	//   ....[56]....
        /*0250*/ 	.word	0x00005bb0


	//   ....[57]....
        /*0254*/ 	.word	0x00005be0


	//   ....[58]....
        /*0258*/ 	.word	0x00005c10


	//   ....[59]....
        /*025c*/ 	.word	0x00005c30


	//----- nvinfo : EIATTR_VRC_CTA_INIT_COUNT
	.align		4
.L_174:
        /*0260*/ 	.byte	0x02, 0x4a
	.zero		1
	.zero		1


	//----- nvinfo : EIATTR_EXIT_INSTR_OFFSETS
	.align		4
        /*0264*/ 	.byte	0x04, 0x1c
        /*0266*/ 	.short	(.L_176 - .L_175)


	//   ....[0]....
.L_175:
        /*0268*/ 	.word	0x000068d0


	//   ....[1]....
        /*026c*/ 	.word	0x00006920


	//----- nvinfo : EIATTR_MAX_THREADS
	.align		4
.L_176:
        /*0270*/ 	.byte	0x04, 0x05
        /*0272*/ 	.short	(.L_178 - .L_177)
.L_177:
        /*0274*/ 	.word	0x00000100
        /*0278*/ 	.word	0x00000001
        /*027c*/ 	.word	0x00000001


	//----- nvinfo : EIATTR_CRS_STACK_SIZE
	.align		4
.L_178:
        /*0280*/ 	.byte	0x04, 0x1e
        /*0282*/ 	.short	(.L_180 - .L_179)
.L_179:
        /*0284*/ 	.word	0x00000000


	//----- nvinfo : EIATTR_CBANK_PARAM_SIZE
	.align		4
.L_180:
        /*0288*/ 	.byte	0x03, 0x19
        /*028a*/ 	.short	0x0071


	//----- nvinfo : EIATTR_PARAM_CBANK
	.align		4
        /*028c*/ 	.byte	0x04, 0x0a
        /*028e*/ 	.short	(.L_182 - .L_181)
	.align		4
.L_181:
        /*0290*/ 	.word	index@(.nv.constant0._ZN6thrust24THRUST_300001_SM_1000_NS8cuda_cub4core6detail13_kernel_agentINS1_8__reduce11ReduceAgentINS0_12zip_iteratorIN4cuda3std3__45tupleIJNS0_10device_ptrIdEENS0_17counting_iteratorIlNS0_11use_defaultESF_SF_EEEEEEEPNSB_IJdlEEESJ_lNS1_9__extrema9arg_max_fIdl10comparatorEEEEJSI_SK_lN3cub18CUB_300001_SM_100013GridEvenShareIlEENSR_9GridQueueIyEESO_EEEvDpT0_)
        /*0294*/ 	.short	0x0380
        /*0296*/ 	.short	0x0071


	//----- nvinfo : EIATTR_SW_WAR
	.align		4
.L_182:
        /*0298*/ 	.byte	0x04, 0x36
        /*029a*/ 	.short	(.L_184 - .L_183)
.L_183:
        /*029c*/ 	.word	0x00000008
.L_184:


//--------------------- .nv.info._ZN6thrust24THRUST_300001_SM_1000_NS8cuda_cub4core6detail13_kernel_agentINS1_8__reduce11ReduceAgentINS0_12zip_iteratorIN4cuda3std3__45tupleIJNS0_10device_ptrIdEENS0_17counting_iteratorIlNS0_11use_defaultESF_SF_EEEEEEEPNSB_IJdlEEESJ_lNS1_9__extrema9arg_max_fIdl10comparatorEEEEJSI_SK_lSO_EEEvDpT0_ --------------------------
	.section	.nv.info._ZN6thrust24THRUST_300001_SM_1000_NS8cuda_cub4core6detail13_kernel_agentINS1_8__reduce11ReduceAgentINS0_12zip_iteratorIN4cuda3std3__45tupleIJNS0_10device_ptrIdEENS0_17counting_iteratorIlNS0_11use_defaultESF_SF_EEEEEEEPNSB_IJdlEEESJ_lNS1_9__extrema9arg_max_fIdl10comparatorEEEEJSI_SK_lSO_EEEvDpT0_,"",@"SHT_CUDA_INFO"
	.sectionflags	@""
	.align	4


	//----- nvinfo : EIATTR_CUDA_API_VERSION
	.align		4
        /*0000*/ 	.byte	0x04, 0x37
        /*0002*/ 	.short	(.L_186 - .L_185)
.L_185:
        /*0004*/ 	.word	0x00000082


	//----- nvinfo : EIATTR_KPARAM_INFO
	.align		4
.L_186:
        /*0008*/ 	.byte	0x04, 0x17
        /*000a*/ 	.short	(.L_188 - .L_187)
.L_187:
        /*000c*/ 	.word	0x00000000
        /*0010*/ 	.short	0x0003
        /*0012*/ 	.short	0x0020
        /*0014*/ 	.byte	0x00, 0xf0, 0x05, 0x00


	//----- nvinfo : EIATTR_KPARAM_INFO
	.align		4
.L_188:
        /*0018*/ 	.byte	0x04, 0x17
        /*001a*/ 	.short	(.L_190 - .L_189)
.L_189:
        /*001c*/ 	.word	0x00000000
        /*0020*/ 	.short	0x0002
        /*0022*/ 	.short	0x0018
        /*0024*/ 	.byte	0x00, 0xf0, 0x21, 0x00


	//----- nvinfo : EIATTR_KPARAM_INFO
	.align		4
.L_190:
        /*0028*/ 	.byte	0x04, 0x17
        /*002a*/ 	.short	(.L_192 - .L_191)
.L_191:
        /*002c*/ 	.word	0x00000000
        /*0030*/ 	.short	0x0001
        /*0032*/ 	.short	0x0010
        /*0034*/ 	.byte	0x00, 0xf5, 0x21, 0x00


	//----- nvinfo : EIATTR_KPARAM_INFO
	.align		4
.L_192:
        /*0038*/ 	.byte	0x04, 0x17
        /*003a*/ 	.short	(.L_194 - .L_193)
.L_193:
        /*003c*/ 	.word	0x00000000
        /*0040*/ 	.short	0x0000
        /*0042*/ 	.short	0x0000
        /*0044*/ 	.byte	0x00, 0xf0, 0x41, 0x00


	//----- nvinfo : EIATTR_SPARSE_MMA_MASK
	.align		4
.L_194:
        /*0048*/ 	.byte	0x03, 0x50
        /*004a*/ 	.short	0x0000


	//----- nvinfo : EIATTR_MAXREG_COUNT
	.align		4
        /*004c*/ 	.byte	0x03, 0x1b
        /*004e*/ 	.short	0x00ff


	//----- nvinfo : EIATTR_NUM_BARRIERS
	.align		4
        /*0050*/ 	.byte	0x02, 0x4c
        /*0052*/ 	.byte	0x01
	.zero		1


	//----- nvinfo : EIATTR_MERCURY_ISA_VERSION
	.align		4
        /*0054*/ 	.byte	0x03, 0x5f
        /*0056*/ 	.short	0x0101


	//----- nvinfo : EIATTR_COOP_GROUP_MASK_REGIDS
	.align		4
        /*0058*/ 	.byte	0x04, 0x29
        /*005a*/ 	.short	(.L_196 - .L_195)


	//   ....[0]....
.L_195:
        /*005c*/ 	.word	0xffffffff


	//   ....[1]....
        /*0060*/ 	.word	0xffffffff


	//   ....[2]....
        /*0064*/ 	.word	0xffffffff


	//   ....[3]....
        /*0068*/ 	.word	0xffffffff


	//   ....[4]....
        /*006c*/ 	.word	0xffffffff


	//   ....[5]....
        /*0070*/ 	.word	0xffffffff


	//   ....[6]....
        /*0074*/ 	.word	0xffffffff


	//   ....[7]....
        /*0078*/ 	.word	0xffffffff


	//   ....[8]....
        /*007c*/ 	.word	0xffffffff


	//   ....[9]....
        /*0080*/ 	.word	0xffffffff


	//   ....[10]....
        /*0084*/ 	.word	0xffffffff


	//   ....[11]....
        /*0088*/ 	.word	0xffffffff


	//   ....[12]....
        /*008c*/ 	.word	0xffffffff


	//   ....[13]....
        /*0090*/ 	.word	0xffffffff


	//   ....[14]....
        /*0094*/ 	.word	0xffffffff


	//   ....[15]....
        /*0098*/ 	.word	0xffffffff


	//   ....[16]....
        /*009c*/ 	.word	0xffffffff


	//   ....[17]....
        /*00a0*/ 	.word	0xffffffff


	//   ....[18]....
        /*00a4*/ 	.word	0xffffffff


	//   ....[19]....
        /*00a8*/ 	.word	0xffffffff


	//   ....[20]....
        /*00ac*/ 	.word	0xffffffff


	//   ....[21]....
        /*00b0*/ 	.word	0xffffffff


	//   ....[22]....
        /*00b4*/ 	.word	0xffffffff


	//   ....[23]....
        /*00b8*/ 	.word	0xffffffff


	//   ....[24]....
        /*00bc*/ 	.word	0xffffffff


	//   ....[25]....
        /*00c0*/ 	.word	0xffffffff


	//   ....[26]....
        /*00c4*/ 	.word	0xffffffff


	//   ....[27]....
        /*00c8*/ 	.word	0xffffffff


	//   ....[28]....
        /*00cc*/ 	.word	0xffffffff


	//   ....[29]....
        /*00d0*/ 	.word	0xffffffff


	//   ....[30]....
        /*00d4*/ 	.word	0xffffffff


	//   ....[31]....
        /*00d8*/ 	.word	0xffffffff


	//   ....[32]....
        /*00dc*/ 	.word	0xffffffff


	//   ....[33]....
        /*00e0*/ 	.word	0xffffffff


	//   ....[34]....
        /*00e4*/ 	.word	0xffffffff


	//   ....[35]....
        /*00e8*/ 	.word	0xffffffff


	//   ....[36]....
        /*00ec*/ 	.word	0xffffffff


	//   ....[37]....
        /*00f0*/ 	.word	0xffffffff


	//   ....[38]....
        /*00f4*/ 	.word	0xffffffff


	//   ....[39]....
        /*00f8*/ 	.word	0xffffffff


	//   ....[40]....
        /*00fc*/ 	.word	0xffffffff


	//   ....[41]....
        /*0100*/ 	.word	0xffffffff


	//   ....[42]....
        /*0104*/ 	.word	0xffffffff


	//   ....[43]....
        /*0108*/ 	.word	0xffffffff


	//   ....[44]....
        /*010c*/ 	.word	0xffffffff


	//   ....[45]....
        /*0110*/ 	.word	0xffffffff


	//   ....[46]....
        /*0114*/ 	.word	0xffffffff


	//   ....[47]....
        /*0118*/ 	.word	0xffffffff


	//   ....[48]....
        /*011c*/ 	.word	0xffffffff


	//   ....[49]....
        /*0120*/ 	.word	0xffffffff


	//   ....[50]....
        /*0124*/ 	.word	0xffffffff


	//   ....[51]....
        /*0128*/ 	.word	0xffffffff


	//   ....[52]....
        /*012c*/ 	.word	0xffffffff


	//   ....[53]....
        /*0130*/ 	.word	0xffffffff


	//   ....[54]....
        /*0134*/ 	.word	0xffffffff


	//   ....[55]....
        /*0138*/ 	.word	0xffffffff


	//   ....[56]....
        /*013c*/ 	.word	0xffffffff


	//   ....[57]....
        /*0140*/ 	.word	0xffffffff


	//   ....[58]....
        /*0144*/ 	.word	0xffffffff


	//   ....[59]....
        /*0148*/ 	.word	0xffffffff


	//----- nvinfo : EIATTR_COOP_GROUP_INSTR_OFFSETS
	.align		4
.L_196:
        /*014c*/ 	.byte	0x04, 0x28
        /*014e*/ 	.short	(.L_198 - .L_197)


	//   ....[0]....
.L_197:
        /*0150*/ 	.word	0x00000cb0


	//   ....[1]....
        /*0154*/ 	.word	0x00000ce0


	//   ....[2]....
        /*0158*/ 	.word	0x00000d00


	//   ....[3]....
        /*015c*/ 	.word	0x00000d10


	//   ....[4]....
        /*0160*/ 	.word	0x00000ea0


	//   ....[5]....
        /*0164*/ 	.word	0x00000ed0


	//   ....[6]....
        /*0168*/ 	.word	0x00000f00


	//   ....[7]....
        /*016c*/ 	.word	0x00000f20


	//   ....[8]....
        /*0170*/ 	.word	0x000010a0


	//   ....[9]....
        /*0174*/ 	.word	0x000010d0


	//   ....[10]....
        /*0178*/ 	.word	0x00001100


	//   ....[11]....
        /*017c*/ 	.word	0x00001120


	//   ....[12]....
        /*0180*/ 	.word	0x000012a0


	//   ....[13]....
        /*0184*/ 	.word	0x000012d0


	//   ....[14]....
        /*0188*/ 	.word	0x00001300


	//   ....[15]....
        /*018c*/ 	.word	0x00001320


	//   ....[16]....
        /*0190*/ 	.word	0x000014a0


	//   ....[17]....
        /*0194*/ 	.word	0x000014e0


	//   ....[18]....
        /*0198*/ 	.word	0x00001510


	//   ....[19]....
        /*019c*/ 	.word	0x00001520


	//   ....[20]....
        /*01a0*/ 	.word	0x00002280


	//   ....[21]....
        /*01a4*/ 	.word	0x00002290


	//   ....[22]....
        /*01a8*/ 	.word	0x000022a0


	//   ....[23]....
        /*01ac*/ 	.word	0x000022c0


	//   ....[24]....
        /*01b0*/ 	.word	0x00002440


	//   ....[25]....
        /*01b4*/ 	.word	0x00002480


	//   ....[26]....
        /*01b8*/ 	.word	0x000024b0


	//   ....[27]....
        /*01bc*/ 	.word	0x000024d0


	//   ....[28]....
        /*01c0*/ 	.word	0x00002650


	//   ....[29]....
        /*01c4*/ 	.word	0x00002690


	//   ....[30]....
        /*01c8*/ 	.word	0x000026c0


	//   ....[31]....
        /*01cc*/ 	.word	0x000026e0


	//   ....[32]....
        /*01d0*/ 	.word	0x00002860


	//   ....[33]....
        /*01d4*/ 	.word	0x000028a0


	//   ....[34]....
        /*01d8*/ 	.word	0x000028d0


	//   ....[35]....
        /*01dc*/ 	.word	0x000028f0


	//   ....[36]....
        /*01e0*/ 	.word	0x00002a70


	//   ....[37]....
        /*01e4*/ 	.word	0x00002ab0


	//   ....[38]....
        /*01e8*/ 	.word	0x00002ae0


	//   ....[39]....
        /*01ec*/ 	.word	0x00002b00


	//   ....[40]....
        /*01f0*/ 	.word	0x00004f40


	//   ....[41]....
        /*01f4*/ 	.word	0x00004f70


	//   ....[42]....
        /*01f8*/ 	.word	0x00004f90


	//   ....[43]....
        /*01fc*/ 	.word	0x00004fa0


	//   ....[44]....
        /*0200*/ 	.word	0x00005130


	//   ....[45]....
        /*0204*/ 	.word	0x00005160


	//   ....[46]....
        /*0208*/ 	.word	0x00005190


	//   ....[47]....
        /*020c*/ 	.word	0x000051b0


	//   ....[48]....
        /*0210*/ 	.word	0x00005330


	//   ....[49]....
        /*0214*/ 	.word	0x00005360


	//   ....[50]....
        /*0218*/ 	.word	0x00005390


	//   ....[51]....
        /*021c*/ 	.word	0x000053b0


	//   ....[52]....
        /*0220*/ 	.word	0x00005530


	//   ....[53]....
        /*0224*/ 	.word	0x00005560


	//   ....[54]....
        /*0228*/ 	.word	0x00005590


	//   ....[55]....
        /*022c*/ 	.word	0x000055b0


	//   ....[56]....
        /*0230*/ 	.word	0x00005730


	//   ....[57]....
        /*0234*/ 	.word	0x00005760


	//   ....[58]....
        /*0238*/ 	.word	0x00005790


	//   ....[59]....
        /*023c*/ 	.word	0x000057b0


	//----- nvinfo : EIATTR_VRC_CTA_INIT_COUNT
	.align		4
.L_198:
        /*0240*/ 	.byte	0x02, 0x4a
	.zero		1
	.zero		1


	//----- nvinfo : EIATTR_EXIT_INSTR_OFFSETS
	.align		4
        /*0244*/ 	.byte	0x04, 0x1c
        /*0246*/ 	.short	(.L_200 - .L_199)


	//   ....[0]....
.L_199:
        /*0248*/ 	.word	0x00000040


	//   ....[1]....
        /*024c*/ 	.word	0x00006450


	//   ....[2]....
        /*0250*/ 	.word	0x00006490


	//----- nvinfo : EIATTR_MAX_THREADS
	.align		4
.L_200:
        /*0254*/ 	.byte	0x04, 0x05
        /*0256*/ 	.short	(.L_202 - .L_201)
.L_201:
        /*0258*/ 	.word	0x00000100
        /*025c*/ 	.word	0x00000001
        /*0260*/ 	.word	0x00000001


	//----- nvinfo : EIATTR_CRS_STACK_SIZE
	.align		4
.L_202:
        /*0264*/ 	.byte	0x04, 0x1e
        /*0266*/ 	.short	(.L_204 - .L_203)
.L_203:
        /*0268*/ 	.word	0x00000000


	//----- nvinfo : EIATTR_CBANK_PARAM_SIZE
	.align		4
.L_204:
        /*026c*/ 	.byte	0x03, 0x19
        /*026e*/ 	.short	0x0021


	//----- nvinfo : EIATTR_PARAM_CBANK
	.align		4
        /*0270*/ 	.byte	0x04, 0x0a
        /*0272*/ 	.short	(.L_206 - .L_205)
	.align		4
.L_205:
        /*0274*/ 	.word	index@(.nv.constant0._ZN6thrust24THRUST_300001_SM_1000_NS8cuda_cub4core6detail13_kernel_agentINS1_8__reduce11ReduceAgentINS0_12zip_iteratorIN4cuda3std3__45tupleIJNS0_10device_ptrIdEENS0_17counting_iteratorIlNS0_11use_defaultESF_SF_EEEEEEEPNSB_IJdlEEESJ_lNS1_9__extrema9arg_max_fIdl10comparatorEEEEJSI_SK_lSO_EEEvDpT0_)
        /*0278*/ 	.short	0x0380
        /*027a*/ 	.short	0x0021


	//----- nvinfo : EIATTR_SW_WAR
	.align		4
.L_206:
        /*027c*/ 	.byte	0x04, 0x36
        /*027e*/ 	.short	(.L_208 - .L_207)
.L_207:
        /*0280*/ 	.word	0x00000008
.L_208:


//--------------------- .nv.info._ZN6thrust24THRUST_300001_SM_1000_NS8cuda_cub4core6detail13_kernel_agentINS1_8__reduce11ReduceAgentIPN4cuda3std3__45tupleIJdlEEESC_SB_iNS1_9__extrema9arg_max_fIdl10comparatorEEEEJSC_SC_iSG_EEEvDpT0_ --------------------------
	.section	.nv.info._ZN6thrust24THRUST_300001_SM_1000_NS8cuda_cub4core6detail13_kernel_agentINS1_8__reduce11ReduceAgentIPN4cuda3std3__45tupleIJdlEEESC_SB_iNS1_9__extrema9arg_max_fIdl10comparatorEEEEJSC_SC_iSG_EEEvDpT0_,"",@"SHT_CUDA_INFO"
	.sectionflags	@""
	.align	4


	//----- nvinfo : EIATTR_CUDA_API_VERSION
	.align		4
        /*0000*/ 	.byte	0x04, 0x37
        /*0002*/ 	.short	(.L_210 - .L_209)
.L_209:
        /*0004*/ 	.word	0x00000082


	//----- nvinfo : EIATTR_KPARAM_INFO
	.align		4
.L_210:
        /*0008*/ 	.byte	0x04, 0x17
        /*000a*/ 	.short	(.L_212 - .L_211)
.L_211:
        /*000c*/ 	.word	0x00000000
        /*0010*/ 	.short	0x0003
        /*0012*/ 	.short	0x0014
        /*0014*/ 	.byte	0x00, 0xf0, 0x05, 0x00


	//----- nvinfo : EIATTR_KPARAM_INFO
	.align		4
.L_212:
        /*0018*/ 	.byte	0x04, 0x17
        /*001a*/ 	.short	(.L_214 - .L_213)
.L_213:
        /*001c*/ 	.word	0x00000000
        /*0020*/ 	.short	0x0002
        /*0022*/ 	.short	0x0010
        /*0024*/ 	.byte	0x00, 0xf0, 0x11, 0x00


	//----- nvinfo : EIATTR_KPARAM_INFO
	.align		4
.L_214:
        /*0028*/ 	.byte	0x04, 0x17
        /*002a*/ 	.short	(.L_216 - .L_215)
.L_215:
        /*002c*/ 	.word	0x00000000
        /*0030*/ 	.short	0x0001
        /*0032*/ 	.short	0x0008
        /*0034*/ 	.byte	0x00, 0xf5, 0x21, 0x00


	//----- nvinfo : EIATTR_KPARAM_INFO
	.align		4
.L_216:
        /*0038*/ 	.byte	0x04, 0x17
        /*003a*/ 	.short	(.L_218 - .L_217)
.L_217:
        /*003c*/ 	.word	0x00000000
        /*0040*/ 	.short	0x0000
        /*0042*/ 	.short	0x0000
        /*0044*/ 	.byte	0x00, 0xf5, 0x21, 0x00


	//----- nvinfo : EIATTR_SPARSE_MMA_MASK
	.align		4
.L_218:
        /*0048*/ 	.byte	0x03, 0x50
        /*004a*/ 	.short	0x0000


	//----- nvinfo : EIATTR_MAXREG_COUNT
	.align		4
        /*004c*/ 	.byte	0x03, 0x1b
        /*004e*/ 	.short	0x00ff


	//----- nvinfo : EIATTR_NUM_BARRIERS
	.align		4
        /*0050*/ 	.byte	0x02, 0x4c
        /*0052*/ 	.byte	0x01
	.zero		1


	//----- nvinfo : EIATTR_MERCURY_ISA_VERSION
	.align		4
        /*0054*/ 	.byte	0x03, 0x5f
        /*0056*/ 	.short	0x0101


	//----- nvinfo : EIATTR_COOP_GROUP_MASK_REGIDS
	.align		4
        /*0058*/ 	.byte	0x04, 0x29
        /*005a*/ 	.short	(.L_220 - .L_219)


	//   ....[0]....
.L_219:
        /*005c*/ 	.word	0xffffffff


	//   ....[1]....
        /*0060*/ 	.word	0xffffffff


	//   ....[2]....
        /*0064*/ 	.word	0xffffffff


	//   ....[3]....
        /*0068*/ 	.word	0xffffffff


	//   ....[4]....
        /*006c*/ 	.word	0xffffffff


	//   ....[5]....
        /*0070*/ 	.word	0xffffffff


	//   ....[6]....
        /*0074*/ 	.word	0xffffffff


	//   ....[7]....
        /*0078*/ 	.word	0xffffffff


	//   ....[8]....
        /*007c*/ 	.word	0xffffffff


	//   ....[9]....
        /*0080*/ 	.word	0xffffffff


	//   ....[10]....
        /*0084*/ 	.word	0xffffffff


	//   ....[11]....
        /*0088*/ 	.word	0xffffffff


	//   ....[12]....
        /*008c*/ 	.word	0xffffffff


	//   ....[13]....
        /*0090*/ 	.word	0xffffffff


	//   ....[14]....
        /*0094*/ 	.word	0xffffffff


	//   ....[15]....
        /*0098*/ 	.word	0xffffffff


	//   ....[16]....
        /*009c*/ 	.word	0xffffffff


	//   ....[17]....
        /*00a0*/ 	.word	0xffffffff


	//   ....[18]....
        /*00a4*/ 	.word	0xffffffff


	//   ....[19]....
        /*00a8*/ 	.word	0xffffffff


	//   ....[20]....
        /*00ac*/ 	.word	0xffffffff


	//   ....[21]....
        /*00b0*/ 	.word	0xffffffff


	//   ....[22]....
        /*00b4*/ 	.word	0xffffffff


	//   ....[23]....
        /*00b8*/ 	.word	0xffffffff


	//   ....[24]....
        /*00bc*/ 	.word	0xffffffff


	//   ....[25]....
        /*00c0*/ 	.word	0xffffffff


	//   ....[26]....
        /*00c4*/ 	.word	0xffffffff


	//   ....[27]....
        /*00c8*/ 	.word	0xffffffff


	//   ....[28]....
        /*00cc*/ 	.word	0xffffffff


	//   ....[29]....
        /*00d0*/ 	.word	0xffffffff


	//   ....[30]....
        /*00d4*/ 	.word	0xffffffff


	//   ....[31]....
        /*00d8*/ 	.word	0xffffffff


	//   ....[32]....
        /*00dc*/ 	.word	0xffffffff


	//   ....[33]....
        /*00e0*/ 	.word	0xffffffff


	//   ....[34]....
        /*00e4*/ 	.word	0xffffffff


	//   ....[35]....
        /*00e8*/ 	.word	0xffffffff


	//   ....[36]....
        /*00ec*/ 	.word	0xffffffff


	//   ....[37]....
        /*00f0*/ 	.word	0xffffffff


	//   ....[38]....
        /*00f4*/ 	.word	0xffffffff


	//   ....[39]....
        /*00f8*/ 	.word	0xffffffff


	//   ....[40]....
        /*00fc*/ 	.word	0xffffffff


	//   ....[41]....
        /*0100*/ 	.word	0xffffffff


	//   ....[42]....
        /*0104*/ 	.word	0xffffffff


	//   ....[43]....
        /*0108*/ 	.word	0xffffffff


	//   ....[44]....
        /*010c*/ 	.word	0xffffffff


	//   ....[45]....
        /*0110*/ 	.word	0xffffffff


	//   ....[46]....
        /*0114*/ 	.word	0xffffffff


	//   ....[47]....
        /*0118*/ 	.word	0xffffffff


	//   ....[48]....
        /*011c*/ 	.word	0xffffffff


	//   ....[49]....
        /*0120*/ 	.word	0xffffffff


	//   ....[50]....
        /*0124*/ 	.word	0xffffffff


	//   ....[51]....
        /*0128*/ 	.word	0xffffffff


	//   ....[52]....
        /*012c*/ 	.word	0xffffffff


	//   ....[53]....
        /*0130*/ 	.word	0xffffffff


	//   ....[54]....
        /*0134*/ 	.word	0xffffffff


	//   ....[55]....
        /*0138*/ 	.word	0xffffffff


	//   ....[56]....
        /*013c*/ 	.word	0xffffffff


	//   ....[57]....
        /*0140*/ 	.word	0xffffffff


	//   ....[58]....
        /*0144*/ 	.word	0xffffffff


	//   ....[59]....
        /*0148*/ 	.word	0xffffffff


	//----- nvinfo : EIATTR_COOP_GROUP_INSTR_OFFSETS
	.align		4
.L_220:
        /*014c*/ 	.byte	0x04, 0x28
        /*014e*/ 	.short	(.L_222 - .L_221)


	//   ....[0]....
.L_221:
        /*0150*/ 	.word	0x00000b70


	//   ....[1]....
        /*0154*/ 	.word	0x00000ba0


	//   ....[2]....
        /*0158*/ 	.word	0x00000bc0


	//   ....[3]....
        /*015c*/ 	.word	0x00000bd0


	//   ....[4]....
        /*0160*/ 	.word	0x00000d60


	//   ....[5]....
        /*0164*/ 	.word	0x00000d90


	//   ....[6]....
        /*0168*/ 	.word	0x00000dc0


	//   ....[7]....
        /*016c*/ 	.word	0x00000de0


	//   ....[8]....
        /*0170*/ 	.word	0x00000f60


	//   ....[9]....
        /*0174*/ 	.word	0x00000f90


	//   ....[10]....
        /*0178*/ 	.word	0x00000fc0


	//   ....[11]....
        /*017c*/ 	.word	0x00000fe0


	//   ....[12]....
        /*0180*/ 	.word	0x00001160


	//   ....[13]....
        /*0184*/ 	.word	0x00001190


	//   ....[14]....
        /*0188*/ 	.word	0x000011c0


	//   ....[15]....
        /*018c*/ 	.word	0x000011e0


	//   ....[16]....
        /*0190*/ 	.word	0x00001360


	//   ....[17]....
        /*0194*/ 	.word	0x000013a0


	//   ....[18]....
        /*0198*/ 	.word	0x000013d0


	//   ....[19]....
        /*019c*/ 	.word	0x000013e0


	//   ....[20]....
        /*01a0*/ 	.word	0x00002140


	//   ....[21]....
        /*01a4*/ 	.word	0x00002150


	//   ....[22]....
        /*01a8*/ 	.word	0x00002160


	//   ....[23]....
        /*01ac*/ 	.word	0x00002180


	//   ....[24]....
        /*01b0*/ 	.word	0x00002300


	//   ....[25]....
        /*01b4*/ 	.word	0x00002340


	//   ....[26]....
        /*01b8*/ 	.word	0x00002370


	//   ....[27]....
        /*01bc*/ 	.word	0x00002390


	//   ....[28]....
        /*01c0*/ 	.word	0x00002510


	//   ....[29]....
        /*01c4*/ 	.word	0x00002550


	//   ....[30]....
        /*01c8*/ 	.word	0x00002580


	//   ....[31]....
        /*01cc*/ 	.word	0x000025a0


	//   ....[32]....
        /*01d0*/ 	.word	0x00002720


	//   ....[33]....
        /*01d4*/ 	.word	0x00002760


	//   ....[34]....
        /*01d8*/ 	.word	0x00002790


	//   ....[35]....
        /*01dc*/ 	.word	0x000027b0


	//   ....[36]....
        /*01e0*/ 	.word	0x00002930


	//   ....[37]....
        /*01e4*/ 	.word	0x00002970


	//   ....[38]....
        /*01e8*/ 	.word	0x000029b0


	//   ....[39]....
        /*01ec*/ 	.word	0x000029c0


	//   ....[40]....
        /*01f0*/ 	.word	0x00004d80


	//   ....[41]....
        /*01f4*/ 	.word	0x00004db0


	//   ....[42]....
        /*01f8*/ 	.word	0x00004dd0


	//   ....[43]....
        /*01fc*/ 	.word	0x00004de0


	//   ....[44]....
        /*0200*/ 	.word	0x00004f70


	//   ....[45]....
        /*0204*/ 	.word	0x00004fa0


	//   ....[46]....
        /*0208*/ 	.word	0x00004fd0


	//   ....[47]....
        /*020c*/ 	.word	0x00004ff0


	//   ....[48]....
        /*0210*/ 	.word	0x00005170


	//   ....[49]....
        /*0214*/ 	.word	0x000051a0


	//   ....[50]....
        /*0218*/ 	.word	0x000051d0


	//   ....[51]....
        /*021c*/ 	.word	0x000051f0


	//   ....[52]....
        /*0220*/ 	.word	0x00005370


	//   ....[53]....
        /*0224*/ 	.word	0x000053a0


	//   ....[54]....
        /*0228*/ 	.word	0x000053d0


	//   ....[55]....
        /*022c*/ 	.word	0x000053f0


	//   ....[56]....
        /*0230*/ 	.word	0x00005570


	//   ....[57]....
        /*0234*/ 	.word	0x000055a0


	//   ....[58]....
        /*0238*/ 	.word	0x000055d0


	//   ....[59]....
        /*023c*/ 	.word	0x000055f0


	//----- nvinfo : EIATTR_VRC_CTA_INIT_COUNT
	.align		4
.L_222:
        /*0240*/ 	.byte	0x02, 0x4a
	.zero		1
	.zero		1


	//----- nvinfo : EIATTR_EXIT_INSTR_OFFSETS
	.align		4
        /*0244*/ 	.byte	0x04, 0x1c
        /*0246*/ 	.short	(.L_224 - .L_223)


	//   ....[0]....
.L_223:
        /*0248*/ 	.word	0x00000030


	//   ....[1]....
        /*024c*/ 	.word	0x00006290


	//   ....[2]....
        /*0250*/ 	.word	0x000062d0


	//----- nvinfo : EIATTR_MAX_THREADS
	.align		4
.L_224:
        /*0254*/ 	.byte	0x04, 0x05
        /*0256*/ 	.short	(.L_226 - .L_225)
.L_225:
        /*0258*/ 	.word	0x00000100
        /*025c*/ 	.word	0x00000001
        /*0260*/ 	.word	0x00000001


	//----- nvinfo : EIATTR_CRS_STACK_SIZE
	.align		4
.L_226:
        /*0264*/ 	.byte	0x04, 0x1e
        /*0266*/ 	.short	(.L_228 - .L_227)
.L_227:
        /*0268*/ 	.word	0x00000000


	//----- nvinfo : EIATTR_CBANK_PARAM_SIZE
	.align		4
.L_228:
        /*026c*/ 	.byte	0x03, 0x19
        /*026e*/ 	.short	0x0015


	//----- nvinfo : EIATTR_PARAM_CBANK
	.align		4
        /*0270*/ 	.byte	0x04, 0x0a
        /*0272*/ 	.short	(.L_230 - .L_229)
	.align		4
.L_229:
        /*0274*/ 	.word	index@(.nv.constant0._ZN6thrust24THRUST_300001_SM_1000_NS8cuda_cub4core6detail13_kernel_agentINS1_8__reduce11ReduceAgentIPN4cuda3std3__45tupleIJdlEEESC_SB_iNS1_9__extrema9arg_max_fIdl10comparatorEEEEJSC_SC_iSG_EEEvDpT0_)
        /*0278*/ 	.short	0x0380
        /*027a*/ 	.short	0x0015


	//----- nvinfo : EIATTR_SW_WAR
	.align		4
.L_230:
        /*027c*/ 	.byte	0x04, 0x36
        /*027e*/ 	.short	(.L_232 - .L_231)
.L_231:
        /*0280*/ 	.word	0x00000008
.L_232:


//--------------------- .nv.info._ZN6thrust24THRUST_300001_SM_1000_NS8cuda_cub4core6detail13_kernel_agentINS1_8__reduce10DrainAgentIiEEJN3cub18CUB_300001_SM_10009GridQueueIjEEiEEEvDpT0_ --------------------------
	.section	.nv.info._ZN6thrust24THRUST_300001_SM_1000_NS8cuda_cub4core6detail13_kernel_agentINS1_8__reduce10DrainAgentIiEEJN3cub18CUB_300001_SM_10009GridQueueIjEEiEEEvDpT0_,"",@"SHT_CUDA_INFO"
	.sectionflags	@""
	.align	4


	//----- nvinfo : EIATTR_CUDA_API_VERSION
	.align		4
        /*0000*/ 	.byte	0x04, 0x37
        /*0002*/ 	.short	(.L_234 - .L_233)
.L_233:
        /*0004*/ 	.word	0x00000082


	//----- nvinfo : EIATTR_KPARAM_INFO
	.align		4
.L_234:
        /*0008*/ 	.byte	0x04, 0x17
        /*000a*/ 	.short	(.L_236 - .L_235)
.L_235:
        /*000c*/ 	.word	0x00000000
        /*0010*/ 	.short	0x0001
        /*0012*/ 	.short	0x0008
        /*0014*/ 	.byte	0x00, 0xf0, 0x11, 0x00


	//----- nvinfo : EIATTR_KPARAM_INFO
	.align		4
.L_236:
        /*0018*/ 	.byte	0x04, 0x17
        /*001a*/ 	.short	(.L_238 - .L_237)
.L_237:
        /*001c*/ 	.word	0x00000000
        /*0020*/ 	.short	0x0000
        /*0022*/ 	.short	0x0000
        /*0024*/ 	.byte	0x00, 0xf0, 0x21, 0x00


	//----- nvinfo : EIATTR_SPARSE_MMA_MASK
	.align		4
.L_238:
        /*0028*/ 	.byte	0x03, 0x50
        /*002a*/ 	.short	0x0000


	//----- nvinfo : EIATTR_MAXREG_COUNT
	.align		4
        /*002c*/ 	.byte	0x03, 0x1b
        /*002e*/ 	.short	0x00ff


	//----- nvinfo : EIATTR_MERCURY_ISA_VERSION
	.align		4
        /*0030*/ 	.byte	0x03, 0x5f
        /*0032*/ 	.short	0x0101


	//----- nvinfo : EIATTR_VRC_CTA_INIT_COUNT
	.align		4
        /*0034*/ 	.byte	0x02, 0x4a
	.zero		1
	.zero		1


	//----- nvinfo : EIATTR_EXIT_INSTR_OFFSETS
	.align		4
        /*0038*/ 	.byte	0x04, 0x1c
        /*003a*/ 	.short	(.L_240 - .L_239)


	//   ....[0]....
.L_239:
        /*003c*/ 	.word	0x00000060


	//----- nvinfo : EIATTR_MAX_THREADS
	.align		4
.L_240:
        /*0040*/ 	.byte	0x04, 0x05
        /*0042*/ 	.short	(.L_242 - .L_241)
.L_241:
        /*0044*/ 	.word	0x00000001
        /*0048*/ 	.word	0x00000001
        /*004c*/ 	.word	0x00000001


	//----- nvinfo : EIATTR_CBANK_PARAM_SIZE
	.align		4
.L_242:
        /*0050*/ 	.byte	0x03, 0x19
        /*0052*/ 	.short	0x000c


	//----- nvinfo : EIATTR_PARAM_CBANK
	.align		4
        /*0054*/ 	.byte	0x04, 0x0a
        /*0056*/ 	.short	(.L_244 - .L_243)
	.align		4
.L_243:
        /*0058*/ 	.word	index@(.nv.constant0._ZN6thrust24THRUST_300001_SM_1000_NS8cuda_cub4core6detail13_kernel_agentINS1_8__reduce10DrainAgentIiEEJN3cub18CUB_300001_SM_10009GridQueueIjEEiEEEvDpT0_)
        /*005c*/ 	.short	0x0380
        /*005e*/ 	.short	0x000c


	//----- nvinfo : EIATTR_SW_WAR
	.align		4
.L_244:
        /*0060*/ 	.byte	0x04, 0x36
        /*0062*/ 	.short	(.L_246 - .L_245)
.L_245:
        /*0064*/ 	.word	0x00000008
.L_246:


//--------------------- .nv.info._ZN6thrust24THRUST_300001_SM_1000_NS8cuda_cub4core6detail13_kernel_agentINS1_8__reduce11ReduceAgentINS0_12zip_iteratorIN4cuda3std3__45tupleIJNS0_10device_ptrIdEENS0_17counting_iteratorIlNS0_11use_defaultESF_SF_EEEEEEEPNSB_IJdlEEESJ_iNS1_9__extrema9arg_max_fIdl10comparatorEEEEJSI_SK_iN3cub18CUB_300001_SM_100013GridEvenShareIiEENSR_9GridQueueIjEESO_EEEvDpT0_ --------------------------
	.section	.nv.info._ZN6thrust24THRUST_300001_SM_1000_NS8cuda_cub4core6detail13_kernel_agentINS1_8__reduce11ReduceAgentINS0_12zip_iteratorIN4cuda3std3__45tupleIJNS0_10device_ptrIdEENS0_17counting_iteratorIlNS0_11use_defaultESF_SF_EEEEEEEPNSB_IJdlEEESJ_iNS1_9__extrema9arg_max_fIdl10comparatorEEEEJSI_SK_iN3cub18CUB_300001_SM_100013GridEvenShareIiEENSR_9GridQueueIjEESO_EEEvDpT0_,"",@"SHT_CUDA_INFO"
	.sectionflags	@""
	.align	4


	//----- nvinfo : EIATTR_CUDA_API_VERSION
	.align		4
        /*0000*/ 	.byte	0x04, 0x37
        /*0002*/ 	.short	(.L_248 - .L_247)
.L_247:
        /*0004*/ 	.word	0x00000082


	//----- nvinfo : EIATTR_KPARAM_INFO
	.align		4
.L_248:
        /*0008*/ 	.byte	0x04, 0x17
        /*000a*/ 	.short	(.L_250 - .L_249)
.L_249:
        /*000c*/ 	.word	0x00000000
        /*0010*/ 	.short	0x0005
        /*0012*/ 	.short	0x0050
        /*0014*/ 	.byte	0x00, 0xf0, 0x05, 0x00


	//----- nvinfo : EIATTR_KPARAM_INFO
	.align		4
.L_250:
        /*0018*/ 	.byte	0x04, 0x17
        /*001a*/ 	.short	(.L_252 - .L_251)
.L_251:
        /*001c*/ 	.word	0x00000000
        /*0020*/ 	.short	0x0004
        /*0022*/ 	.short	0x0048
        /*0024*/ 	.byte	0x00, 0xf0, 0x21, 0x00


	//----- nvinfo : EIATTR_KPARAM_INFO
	.align		4
.L_252:
        /*0028*/ 	.byte	0x04, 0x17
        /*002a*/ 	.short	(.L_254 - .L_253)
.L_253:
        /*002c*/ 	.word	0x00000000
        /*0030*/ 	.short	0x0003
        /*0032*/ 	.short	0x001c
        /*0034*/ 	.byte	0x00, 0xf0, 0xa1, 0x00


	//----- nvinfo : EIATTR_KPARAM_INFO
	.align		4
.L_254:
        /*0038*/ 	.byte	0x04, 0x17
        /*003a*/ 	.short	(.L_256 - .L_255)
.L_255:
        /*003c*/ 	.word	0x00000000
        /*0040*/ 	.short	0x0002
        /*0042*/ 	.short	0x0018
        /*0044*/ 	.byte	0x00, 0xf0, 0x11, 0x00


	//----- nvinfo : EIATTR_KPARAM_INFO
	.align		4
.L_256:
        /*0048*/ 	.byte	0x04, 0x17
        /*004a*/ 	.short	(.L_258 - .L_257)
.L_257:
        /*004c*/ 	.word	0x00000000
        /*0050*/ 	.short	0x0001
        /*0052*/ 	.short	0x0010
        /*0054*/ 	.byte	0x00, 0xf5, 0x21, 0x00


	//----- nvinfo : EIATTR_KPARAM_INFO
	.align		4
.L_258:
        /*0058*/ 	.byte	0x04, 0x17
        /*005a*/ 	.short	(.L_260 - .L_259)
.L_259:
        /*005c*/ 	.word	0x00000000
        /*0060*/ 	.short	0x0000
        /*0062*/ 	.short	0x0000
        /*0064*/ 	.byte	0x00, 0xf0, 0x41, 0x00


	//----- nvinfo : EIATTR_SPARSE_MMA_MASK
	.align		4
.L_260:
        /*0068*/ 	.byte	0x03, 0x50
        /*006a*/ 	.short	0x0000


	//----- nvinfo : EIATTR_MAXREG_COUNT
	.align		4
        /*006c*/ 	.byte	0x03, 0x1b
        /*006e*/ 	.short	0x00ff


	//----- nvinfo : EIATTR_NUM_BARRIERS
	.align		4
        /*0070*/ 	.byte	0x02, 0x4c
        /*0072*/ 	.byte	0x01
	.zero		1


	//----- nvinfo : EIATTR_MERCURY_ISA_VERSION
	.align		4
        /*0074*/ 	.byte	0x03, 0x5f
        /*0076*/ 	.short	0x0101


	//----- nvinfo : EIATTR_COOP_GROUP_MASK_REGIDS
	.align		4
        /*0078*/ 	.byte	0x04, 0x29
        /*007a*/ 	.short	(.L_262 - .L_261)


	//   ....[0]....
.L_261:
        /*007c*/ 	.word	0xffffffff


	//   ....[1]....
        /*0080*/ 	.word	0xffffffff


	//   ....[2]....
        /*0084*/ 	.word	0xffffffff


	//   ....[3]....
        /*0088*/ 	.word	0xffffffff


	//   ....[4]....
        /*008c*/ 	.word	0xffffffff


	//   ....[5]....
        /*0090*/ 	.word	0xffffffff


	//   ....[6]....
        /*0094*/ 	.word	0xffffffff


	//   ....[7]....
        /*0098*/ 	.word	0xffffffff


	//   ....[8]....
        /*009c*/ 	.word	0xffffffff


	//   ....[9]....
        /*00a0*/ 	.word	0xffffffff


	//   ....[10]....
        /*00a4*/ 	.word	0xffffffff


	//   ....[11]....
        /*00a8*/ 	.word	0xffffffff


	//   ....[12]....
        /*00ac*/ 	.word	0xffffffff


	//   ....[13]....
        /*00b0*/ 	.word	0xffffffff


	//   ....[14]....
        /*00b4*/ 	.word	0xffffffff


	//   ....[15]....
        /*00b8*/ 	.word	0xffffffff


	//   ....[16]....
        /*00bc*/ 	.word	0xffffffff


	//   ....[17]....
        /*00c0*/ 	.word	0xffffffff


	//   ....[18]....
        /*00c4*/ 	.word	0xffffffff


	//   ....[19]....
        /*00c8*/ 	.word	0xffffffff


	//   ....[20]....
        /*00cc*/ 	.word	0xffffffff


	//   ....[21]....
        /*00d0*/ 	.word	0xffffffff


	//   ....[22]....
        /*00d4*/ 	.word	0xffffffff


	//   ....[23]....
        /*00d8*/ 	.word	0xffffffff


	//   ....[24]....
        /*00dc*/ 	.word	0xffffffff


	//   ....[25]....
        /*00e0*/ 	.word	0xffffffff


	//   ....[26]....
        /*00e4*/ 	.word	0xffffffff


	//   ....[27]....
        /*00e8*/ 	.word	0xffffffff


	//   ....[28]....
        /*00ec*/ 	.word	0xffffffff


	//   ....[29]....
        /*00f0*/ 	.word	0xffffffff


	//   ....[30]....
        /*00f4*/ 	.word	0xffffffff


	//   ....[31]....
        /*00f8*/ 	.word	0xffffffff


	//   ....[32]....
        /*00fc*/ 	.word	0xffffffff


	//   ....[33]....
        /*0100*/ 	.word	0xffffffff


	//   ....[34]....
        /*0104*/ 	.word	0xffffffff


	//   ....[35]....
        /*0108*/ 	.word	0xffffffff


	//   ....[36]....
        /*010c*/ 	.word	0xffffffff


	//   ....[37]....
        /*0110*/ 	.word	0xffffffff


	//   ....[38]....
        /*0114*/ 	.word	0xffffffff


	//   ....[39]....
        /*0118*/ 	.word	0xffffffff


	//   ....[40]....
        /*011c*/ 	.word	0xffffffff


	//   ....[41]....
        /*0120*/ 	.word	0xffffffff


	//   ....[42]....
        /*0124*/ 	.word	0xffffffff


	//   ....[43]....
        /*0128*/ 	.word	0xffffffff


	//   ....[44]....
        /*012c*/ 	.word	0xffffffff


	//   ....[45]....
        /*0130*/ 	.word	0xffffffff


	//   ....[46]....
        /*0134*/ 	.word	0xffffffff


	//   ....[47]....
        /*0138*/ 	.word	0xffffffff


	//   ....[48]....
        /*013c*/ 	.word	0xffffffff


	//   ....[49]....
        /*0140*/ 	.word	0xffffffff


	//   ....[50]....
        /*0144*/ 	.word	0xffffffff


	//   ....[51]....
        /*0148*/ 	.word	0xffffffff


	//   ....[52]....
        /*014c*/ 	.word	0xffffffff


	//   ....[53]....
        /*0150*/ 	.word	0xffffffff


	//   ....[54]....
        /*0154*/ 	.word	0xffffffff


	//   ....[55]....
        /*0158*/ 	.word	0xffffffff


	//   ....[56]....
        /*015c*/ 	.word	0xffffffff


	//   ....[57]....
        /*0160*/ 	.word	0xffffffff


	//   ....[58]....
        /*0164*/ 	.word	0xffffffff


	//   ....[59]....
        /*0168*/ 	.word	0xffffffff


	//----- nvinfo : EIATTR_COOP_GROUP_INSTR_OFFSETS
	.align		4
.L_262:
        /*016c*/ 	.byte	0x04, 0x28
        /*016e*/ 	.short	(.L_264 - .L_263)


	//   ....[0]....
.L_263:
        /*0170*/ 	.word	0x00000cd0


	//   ....[1]....
        /*0174*/ 	.word	0x00000d00


	//   ....[2]....
        /*0178*/ 	.word	0x00000d20


	//   ....[3]....
        /*017c*/ 	.word	0x00000d30


	//   ....[4]....
        /*0180*/ 	.word	0x00000ec0


	//   ....[5]....
        /*0184*/ 	.word	0x00000ef0


	//   ....[6]....
        /*0188*/ 	.word	0x00000f20


	//   ....[7]....
        /*018c*/ 	.word	0x00000f40


	//   ....[8]....
        /*0190*/ 	.word	0x000010c0


	//   ....[9]....
        /*0194*/ 	.word	0x00001100


	//   ....[10]....
        /*0198*/ 	.word	0x00001130


	//   ....[11]....
        /*019c*/ 	.word	0x00001140


	//   ....[12]....
        /*01a0*/ 	.word	0x000012c0


	//   ....[13]....
        /*01a4*/ 	.word	0x000012f0


	//   ....[14]....
        /*01a8*/ 	.word	0x00001320


	//   ....[15]....
        /*01ac*/ 	.word	0x00001340


	//   ....[16]....
        /*01b0*/ 	.word	0x000014c0


	//   ....[17]....
        /*01b4*/ 	.word	0x000014f0


	//   ....[18]....
        /*01b8*/ 	.word	0x00001520


	//   ....[19]....
        /*01bc*/ 	.word	0x00001540


	//   ....[20]....
        /*01c0*/ 	.word	0x000022b0


	//   ....[21]....
        /*01c4*/ 	.word	0x000022c0


	//   ....[22]....
        /*01c8*/ 	.word	0x000022d0


	//   ....[23]....
        /*01cc*/ 	.word	0x000022f0


	//   ....[24]....
        /*01d0*/ 	.word	0x00002470


	//   ....[25]....
        /*01d4*/ 	.word	0x000024b0


	//   ....[26]....
        /*01d8*/ 	.word	0x000024e0


	//   ....[27]....
        /*01dc*/ 	.word	0x00002500


	//   ....[28]....
        /*01e0*/ 	.word	0x00002680


	//   ....[29]....
        /*01e4*/ 	.word	0x000026c0


	//   ....[30]....
        /*01e8*/ 	.word	0x000026f0


	//   ....[31]....
        /*01ec*/ 	.word	0x00002710


	//   ....[32]....
        /*01f0*/ 	.word	0x00002890


	//   ....[33]....
        /*01f4*/ 	.word	0x000028d0


	//   ....[34]....
        /*01f8*/ 	.word	0x00002900


	//   ....[35]....
        /*01fc*/ 	.word	0x00002920


	//   ....[36]....
        /*0200*/ 	.word	0x00002aa0


	//   ....[37]....
        /*0204*/ 	.word	0x00002ae0


	//   ....[38]....
        /*0208*/ 	.word	0x00002b10


	//   ....[39]....
        /*020c*/ 	.word	0x00002b30


	//   ....[40]....
        /*0210*/ 	.word	0x000051f0


	//   ....[41]....
        /*0214*/ 	.word	0x00005220


	//   ....[42]....
        /*0218*/ 	.word	0x00005240


	//   ....[43]....
        /*021c*/ 	.word	0x00005250


	//   ....[44]....
        /*0220*/ 	.word	0x000053e0


	//   ....[45]....
        /*0224*/ 	.word	0x00005410


	//   ....[46]....
        /*0228*/ 	.word	0x00005440


	//   ....[47]....
        /*022c*/ 	.word	0x00005460


	//   ....[48]....
        /*0230*/ 	.word	0x000055e0


	//   ....[49]....
        /*0234*/ 	.word	0x00005610


	//   ....[50]....
        /*0238*/ 	.word	0x00005640


	//   ....[51]....
        /*023c*/ 	.word	0x00005660


	//   ....[52]....
        /*0240*/ 	.word	0x000057e0


	//   ....[53]....
        /*0244*/ 	.word	0x00005810


	//   ....[54]....
        /*0248*/ 	.word	0x00005840


	//   ....[55]....
        /*024c*/ 	.word	0x00005860


	//   ....[56]....
        /*0250*/ 	.word	0x000059e0


	//   ....[57]....
        /*0254*/ 	.word	0x00005a10


	//   ....[58]....
        /*0258*/ 	.word	0x00005a40


	//   ....[59]....
        /*025c*/ 	.word	0x00005a60


	//----- nvinfo : EIATTR_VRC_CTA_INIT_COUNT
	.align		4
.L_264:
        /*0260*/ 	.byte	0x02, 0x4a
	.zero		1
	.zero		1


	//----- nvinfo : EIATTR_EXIT_INSTR_OFFSETS
	.align		4
        /*0264*/ 	.byte	0x04, 0x1c
        /*0266*/ 	.short	(.L_266 - .L_265)


	//   ....[0]....
.L_265:
        /*0268*/ 	.word	0x00006710


	//   ....[1]....
        /*026c*/ 	.word	0x00006770


	//----- nvinfo : EIATTR_MAX_THREADS
	.align		4
.L_266:
        /*0270*/ 	.byte	0x04, 0x05
        /*0272*/ 	.short	(.L_268 - .L_267)
.L_267:
        /*0274*/ 	.word	0x00000100
        /*0278*/ 	.word	0x00000001
        /*027c*/ 	.word	0x00000001


	//----- nvinfo : EIATTR_CRS_STACK_SIZE
	.align		4
.L_268:
        /*0280*/ 	.byte	0x04, 0x1e
        /*0282*/ 	.short	(.L_270 - .L_269)
.L_269:
        /*0284*/ 	.word	0x00000000


	//----- nvinfo : EIATTR_CBANK_PARAM_SIZE
	.align		4
.L_270:
        /*0288*/ 	.byte	0x03, 0x19
        /*028a*/ 	.short	0x0051


	//----- nvinfo : EIATTR_PARAM_CBANK
	.align		4
        /*028c*/ 	.byte	0x04, 0x0a
        /*028e*/ 	.short	(.L_272 - .L_271)
	.align		4
.L_271:
        /*0290*/ 	.word	index@(.nv.constant0._ZN6thrust24THRUST_300001_SM_1000_NS8cuda_cub4core6detail13_kernel_agentINS1_8__reduce11ReduceAgentINS0_12zip_iteratorIN4cuda3std3__45tupleIJNS0_10device_ptrIdEENS0_17counting_iteratorIlNS0_11use_defaultESF_SF_EEEEEEEPNSB_IJdlEEESJ_iNS1_9__extrema9arg_max_fIdl10comparatorEEEEJSI_SK_iN3cub18CUB_300001_SM_100013GridEvenShareIiEENSR_9GridQueueIjEESO_EEEvDpT0_)
        /*0294*/ 	.short	0x0380
        /*0296*/ 	.short	0x0051


	//----- nvinfo : EIATTR_SW_WAR
	.align		4
.L_272:
        /*0298*/ 	.byte	0x04, 0x36
        /*029a*/ 	.short	(.L_274 - .L_273)
.L_273:
        /*029c*/ 	.word	0x00000008
.L_274:


//--------------------- .nv.info._ZN6thrust24THRUST_300001_SM_1000_NS8cuda_cub4core6detail13_kernel_agentINS1_8__reduce11ReduceAgentINS0_12zip_iteratorIN4cuda3std3__45tupleIJNS0_10device_ptrIdEENS0_17counting_iteratorIlNS0_11use_defaultESF_SF_EEEEEEEPNSB_IJdlEEESJ_iNS1_9__extrema9arg_max_fIdl10comparatorEEEEJSI_SK_iSO_EEEvDpT0_ --------------------------
	.section	.nv.info._ZN6thrust24THRUST_300001_SM_1000_NS8cuda_cub4core6detail13_kernel_agentINS1_8__reduce11ReduceAgentINS0_12zip_iteratorIN4cuda3std3__45tupleIJNS0_10device_ptrIdEENS0_17counting_iteratorIlNS0_11use_defaultESF_SF_EEEEEEEPNSB_IJdlEEESJ_iNS1_9__extrema9arg_max_fIdl10comparatorEEEEJSI_SK_iSO_EEEvDpT0_,"",@"SHT_CUDA_INFO"
	.sectionflags	@""
	.align	4


	//----- nvinfo : EIATTR_CUDA_API_VERSION
	.align		4
        /*0000*/ 	.byte	0x04, 0x37
        /*0002*/ 	.short	(.L_276 - .L_275)
.L_275:
        /*0004*/ 	.word	0x00000082


	//----- nvinfo : EIATTR_KPARAM_INFO
	.align		4
.L_276:
        /*0008*/ 	.byte	0x04, 0x17
        /*000a*/ 	.short	(.L_278 - .L_277)
.L_277:
        /*000c*/ 	.word	0x00000000
        /*0010*/ 	.short	0x0003
        /*0012*/ 	.short	0x001c
        /*0014*/ 	.byte	0x00, 0xf0, 0x05, 0x00


	//----- nvinfo : EIATTR_KPARAM_INFO
	.align		4
.L_278:
        /*0018*/ 	.byte	0x04, 0x17
        /*001a*/ 	.short	(.L_280 - .L_279)
.L_279:
        /*001c*/ 	.word	0x00000000
        /*0020*/ 	.short	0x0002
        /*0022*/ 	.short	0x0018
        /*0024*/ 	.byte	0x00, 0xf0, 0x11, 0x00


	//----- nvinfo : EIATTR_KPARAM_INFO
	.align		4
.L_280:
        /*0028*/ 	.byte	0x04, 0x17
        /*002a*/ 	.short	(.L_282 - .L_281)
.L_281:
        /*002c*/ 	.word	0x00000000
        /*0030*/ 	.short	0x0001
        /*0032*/ 	.short	0x0010
        /*0034*/ 	.byte	0x00, 0xf5, 0x21, 0x00


	//----- nvinfo : EIATTR_KPARAM_INFO
	.align		4
.L_282:
        /*0038*/ 	.byte	0x04, 0x17
        /*003a*/ 	.short	(.L_284 - .L_283)
.L_283:
        /*003c*/ 	.word	0x00000000
        /*0040*/ 	.short	0x0000
        /*0042*/ 	.short	0x0000
        /*0044*/ 	.byte	0x00, 0xf0, 0x41, 0x00


	//----- nvinfo : EIATTR_SPARSE_MMA_MASK
	.align		4
.L_284:
        /*0048*/ 	.byte	0x03, 0x50
        /*004a*/ 	.short	0x0000


	//----- nvinfo : EIATTR_MAXREG_COUNT
	.align		4
        /*004c*/ 	.byte	0x03, 0x1b
        /*004e*/ 	.short	0x00ff


	//----- nvinfo : EIATTR_NUM_BARRIERS
	.align		4
        /*0050*/ 	.byte	0x02, 0x4c
        /*0052*/ 	.byte	0x01
	.zero		1


	//----- nvinfo : EIATTR_MERCURY_ISA_VERSION
	.align		4
        /*0054*/ 	.byte	0x03, 0x5f
        /*0056*/ 	.short	0x0101


	//----- nvinfo : EIATTR_COOP_GROUP_MASK_REGIDS
	.align		4
        /*0058*/ 	.byte	0x04, 0x29
        /*005a*/ 	.short	(.L_286 - .L_285)


	//   ....[0]....
.L_285:
        /*005c*/ 	.word	0xffffffff


	//   ....[1]....
        /*0060*/ 	.word	0xffffffff


	//   ....[2]....
        /*0064*/ 	.word	0xffffffff


	//   ....[3]....
        /*0068*/ 	.word	0xffffffff


	//   ....[4]....
        /*006c*/ 	.word	0xffffffff


	//   ....[5]....
        /*0070*/ 	.word	0xffffffff


	//   ....[6]....
        /*0074*/ 	.word	0xffffffff


	//   ....[7]....
        /*0078*/ 	.word	0xffffffff


	//   ....[8]....
        /*007c*/ 	.word	0xffffffff


	//   ....[9]....
        /*0080*/ 	.word	0xffffffff


	//   ....[10]....
        /*0084*/ 	.word	0xffffffff


	//   ....[11]....
        /*0088*/ 	.word	0xffffffff


	//   ....[12]....
        /*008c*/ 	.word	0xffffffff


	//   ....[13]....
        /*0090*/ 	.word	0xffffffff


	//   ....[14]....
        /*0094*/ 	.word	0xffffffff


	//   ....[15]....
        /*0098*/ 	.word	0xffffffff


	//   ....[16]....
        /*009c*/ 	.word	0xffffffff


	//   ....[17]....
        /*00a0*/ 	.word	0xffffffff


	//   ....[18]....
        /*00a4*/ 	.word	0xffffffff


	//   ....[19]....
        /*00a8*/ 	.word	0xffffffff


	//   ....[20]....
        /*00ac*/ 	.word	0xffffffff


	//   ....[21]....
        /*00b0*/ 	.word	0xffffffff


	//   ....[22]....
        /*00b4*/ 	.word	0xffffffff


	//   ....[23]....
        /*00b8*/ 	.word	0xffffffff


	//   ....[24]....
        /*00bc*/ 	.word	0xffffffff


	//   ....[25]....
        /*00c0*/ 	.word	0xffffffff


	//   ....[26]....
        /*00c4*/ 	.word	0xffffffff


	//   ....[27]....
        /*00c8*/ 	.word	0xffffffff


	//   ....[28]....
        /*00cc*/ 	.word	0xffffffff


	//   ....[29]....
        /*00d0*/ 	.word	0xffffffff


	//   ....[30]....
        /*00d4*/ 	.word	0xffffffff


	//   ....[31]....
        /*00d8*/ 	.word	0xffffffff


	//   ....[32]....
        /*00dc*/ 	.word	0xffffffff


	//   ....[33]....
        /*00e0*/ 	.word	0xffffffff


	//   ....[34]....
        /*00e4*/ 	.word	0xffffffff


	//   ....[35]....
        /*00e8*/ 	.word	0xffffffff


	//   ....[36]....
        /*00ec*/ 	.word	0xffffffff


	//   ....[37]....
        /*00f0*/ 	.word	0xffffffff


	//   ....[38]....
        /*00f4*/ 	.word	0xffffffff


	//   ....[39]....
        /*00f8*/ 	.word	0xffffffff


	//   ....[40]....
        /*00fc*/ 	.word	0xffffffff


	//   ....[41]....
        /*0100*/ 	.word	0xffffffff


	//   ....[42]....
        /*0104*/ 	.word	0xffffffff


	//   ....[43]....
        /*0108*/ 	.word	0xffffffff


	//   ....[44]....
        /*010c*/ 	.word	0xffffffff


	//   ....[45]....
        /*0110*/ 	.word	0xffffffff


	//   ....[46]....
        /*0114*/ 	.word	0xffffffff


	//   ....[47]....
        /*0118*/ 	.word	0xffffffff


	//   ....[48]....
        /*011c*/ 	.word	0xffffffff


	//   ....[49]....
        /*0120*/ 	.word	0xffffffff


	//   ....[50]....
        /*0124*/ 	.word	0xffffffff


	//   ....[51]....
        /*0128*/ 	.word	0xffffffff


	//   ....[52]....
        /*012c*/ 	.word	0xffffffff


	//   ....[53]....
        /*0130*/ 	.word	0xffffffff


	//   ....[54]....
        /*0134*/ 	.word	0xffffffff


	//   ....[55]....
        /*0138*/ 	.word	0xffffffff


	//   ....[56]....
        /*013c*/ 	.word	0xffffffff


	//   ....[57]....
        /*0140*/ 	.word	0xffffffff


	//   ....[58]....
        /*0144*/ 	.word	0xffffffff


	//   ....[59]....
        /*0148*/ 	.word	0xffffffff


	//----- nvinfo : EIATTR_COOP_GROUP_INSTR_OFFSETS
	.align		4
.L_286:
        /*014c*/ 	.byte	0x04, 0x28
        /*014e*/ 	.short	(.L_288 - .L_287)


	//   ....[0]....
.L_287:
        /*0150*/ 	.word	0x00000c90


	//   ....[1]....
        /*0154*/ 	.word	0x00000cc0


	//   ....[2]....
        /*0158*/ 	.word	0x00000ce0


	//   ....[3]....
        /*015c*/ 	.word	0x00000cf0


	//   ....[4]....
        /*0160*/ 	.word	0x00000e80


	//   ....[5]....
        /*0164*/ 	.word	0x00000eb0


	//   ....[6]....
        /*0168*/ 	.word	0x00000ee0


	//   ....[7]....
        /*016c*/ 	.word	0x00000f00


	//   ....[8]....
        /*0170*/ 	.word	0x00001080


	//   ....[9]....
        /*0174*/ 	.word	0x000010b0


	//   ....[10]....
        /*0178*/ 	.word	0x000010e0


	//   ....[11]....
        /*017c*/ 	.word	0x00001100


	//   ....[12]....
        /*0180*/ 	.word	0x00001280


	//   ....[13]....
        /*0184*/ 	.word	0x000012b0


	//   ....[14]....
        /*0188*/ 	.word	0x000012e0


	//   ....[15]....
        /*018c*/ 	.word	0x00001300


	//   ....[16]....
        /*0190*/ 	.word	0x00001480


	//   ....[17]....
        /*0194*/ 	.word	0x000014b0


	//   ....[18]....
        /*0198*/ 	.word	0x000014e0


	//   ....[19]....
        /*019c*/ 	.word	0x00001500


	//   ....[20]....
        /*01a0*/ 	.word	0x00002260


	//   ....[21]....
        /*01a4*/ 	.word	0x00002270


	//   ....[22]....
        /*01a8*/ 	.word	0x00002280


	//   ....[23]....
        /*01ac*/ 	.word	0x000022a0


	//   ....[24]....
        /*01b0*/ 	.word	0x00002420


	//   ....[25]....
        /*01b4*/ 	.word	0x00002460


	//   ....[26]....
        /*01b8*/ 	.word	0x00002490


	//   ....[27]....
        /*01bc*/ 	.word	0x000024b0


	//   ....[28]....
        /*01c0*/ 	.word	0x00002630


	//   ....[29]....
        /*01c4*/ 	.word	0x00002670


	//   ....[30]....
        /*01c8*/ 	.word	0x000026a0


	//   ....[31]....
        /*01cc*/ 	.word	0x000026c0


	//   ....[32]....
        /*01d0*/ 	.word	0x00002840


	//   ....[33]....
        /*01d4*/ 	.word	0x00002880


	//   ....[34]....
        /*01d8*/ 	.word	0x000028b0


	//   ....[35]....
        /*01dc*/ 	.word	0x000028d0


	//   ....[36]....
        /*01e0*/ 	.word	0x00002a50


	//   ....[37]....
        /*01e4*/ 	.word	0x00002a90


	//   ....[38]....
        /*01e8*/ 	.word	0x00002ac0


	//   ....[39]....
        /*01ec*/ 	.word	0x00002ae0


	//   ....[40]....
        /*01f0*/ 	.word	0x00004f90


	//   ....[41]....
        /*01f4*/ 	.word	0x00004fc0


	//   ....[42]....
        /*01f8*/ 	.word	0x00004fe0


	//   ....[43]....
        /*01fc*/ 	.word	0x00004ff0


	//   ....[44]....
        /*0200*/ 	.word	0x00005180


	//   ....[45]....
        /*0204*/ 	.word	0x000051b0


	//   ....[46]....
        /*0208*/ 	.word	0x000051e0


	//   ....[47]....
        /*020c*/ 	.word	0x00005200


	//   ....[48]....
        /*0210*/ 	.word	0x00005380


	//   ....[49]....
        /*0214*/ 	.word	0x000053b0


	//   ....[50]....
        /*0218*/ 	.word	0x000053e0


	//   ....[51]....
        /*021c*/ 	.word	0x00005400


	//   ....[52]....
        /*0220*/ 	.word	0x00005580


	//   ....[53]....
        /*0224*/ 	.word	0x000055c0


	//   ....[54]....
        /*0228*/ 	.word	0x000055f0


	//   ....[55]....
        /*022c*/ 	.word	0x00005600


	//   ....[56]....
        /*0230*/ 	.word	0x00005780


	//   ....[57]....
        /*0234*/ 	.word	0x000057b0


	//   ....[58]....
        /*0238*/ 	.word	0x000057e0


	//   ....[59]....
        /*023c*/ 	.word	0x00005800


	//----- nvinfo : EIATTR_VRC_CTA_INIT_COUNT
	.align		4
.L_288:
        /*0240*/ 	.byte	0x02, 0x4a
	.zero		1
	.zero		1


	//----- nvinfo : EIATTR_EXIT_INSTR_OFFSETS
	.align		4
        /*0244*/ 	.byte	0x04, 0x1c
        /*0246*/ 	.short	(.L_290 - .L_289)


	//   ....[0]....
.L_289:
        /*0248*/ 	.word	0x00000030


	//   ....[1]....
        /*024c*/ 	.word	0x000064a0


	//   ....[2]....
        /*0250*/ 	.word	0x000064e0


	//----- nvinfo : EIATTR_MAX_THREADS
	.align		4
.L_290:
        /*0254*/ 	.byte	0x04, 0x05
        /*0256*/ 	.short	(.L_292 - .L_291)
.L_291:
        /*0258*/ 	.word	0x00000100
        /*025c*/ 	.word	0x00000001
        /*0260*/ 	.word	0x00000001


	//----- nvinfo : EIATTR_CRS_STACK_SIZE
	.align		4
.L_292:
        /*0264*/ 	.byte	0x04, 0x1e
        /*0266*/ 	.short	(.L_294 - .L_293)
.L_293:
        /*0268*/ 	.word	0x00000000


	//----- nvinfo : EIATTR_CBANK_PARAM_SIZE
	.align		4
.L_294:
        /*026c*/ 	.byte	0x03, 0x19
        /*026e*/ 	.short	0x001d


	//----- nvinfo : EIATTR_PARAM_CBANK
	.align		4
        /*0270*/ 	.byte	0x04, 0x0a
        /*0272*/ 	.short	(.L_296 - .L_295)
	.align		4
.L_295:
        /*0274*/ 	.word	index@(.nv.constant0._ZN6thrust24THRUST_300001_SM_1000_NS8cuda_cub4core6detail13_kernel_agentINS1_8__reduce11ReduceAgentINS0_12zip_iteratorIN4cuda3std3__45tupleIJNS0_10device_ptrIdEENS0_17counting_iteratorIlNS0_11use_defaultESF_SF_EEEEEEEPNSB_IJdlEEESJ_iNS1_9__extrema9arg_max_fIdl10comparatorEEEEJSI_SK_iSO_EEEvDpT0_)
        /*0278*/ 	.short	0x0380
        /*027a*/ 	.short	0x001d


	//----- nvinfo : EIATTR_SW_WAR
	.align		4
.L_296:
        /*027c*/ 	.byte	0x04, 0x36
        /*027e*/ 	.short	(.L_298 - .L_297)
.L_297:
        /*0280*/ 	.word	0x00000008
.L_298:


//--------------------- .nv.info._Z5GaussPdii     --------------------------
	.section	.nv.info._Z5GaussPdii,"",@"SHT_CUDA_INFO"
	.sectionflags	@""
	.align	4


	//----- nvinfo : EIATTR_CUDA_API_VERSION
	.align		4
        /*0000*/ 	.byte	0x04, 0x37
        /*0002*/ 	.short	(.L_300 - .L_299)
.L_299:
        /*0004*/ 	.word	0x00000082


	//----- nvinfo : EIATTR_KPARAM_INFO
	.align		4
.L_300:
        /*0008*/ 	.byte	0x04, 0x17
        /*000a*/ 	.short	(.L_302 - .L_301)
.L_301:
        /*000c*/ 	.word	0x00000000
        /*0010*/ 	.short	0x0002
        /*0012*/ 	.short	0x000c
        /*0014*/ 	.byte	0x00, 0xf0, 0x11, 0x00


	//----- nvinfo : EIATTR_KPARAM_INFO
	.align		4
.L_302:
        /*0018*/ 	.byte	0x04, 0x17
        /*001a*/ 	.short	(.L_304 - .L_303)
.L_303:
        /*001c*/ 	.word	0x00000000
        /*0020*/ 	.short	0x0001
        /*0022*/ 	.short	0x0008
        /*0024*/ 	.byte	0x00, 0xf0, 0x11, 0x00


	//----- nvinfo : EIATTR_KPARAM_INFO
	.align		4
.L_304:
        /*0028*/ 	.byte	0x04, 0x17
        /*002a*/ 	.short	(.L_306 - .L_305)
.L_305:
        /*002c*/ 	.word	0x00000000
        /*0030*/ 	.short	0x0000
        /*0032*/ 	.short	0x0000
        /*0034*/ 	.byte	0x00, 0xf5, 0x21, 0x00


	//----- nvinfo : EIATTR_SPARSE_MMA_MASK
	.align		4
.L_306:
        /*0038*/ 	.byte	0x03, 0x50
        /*003a*/ 	.short	0x0000


	//----- nvinfo : EIATTR_MAXREG_COUNT
	.align		4
        /*003c*/ 	.byte	0x03, 0x1b
        /*003e*/ 	.short	0x00ff


	//----- nvinfo : EIATTR_MERCURY_ISA_VERSION
	.align		4
        /*0040*/ 	.byte	0x03, 0x5f
        /*0042*/ 	.short	0x0101


	//----- nvinfo : EIATTR_VRC_CTA_INIT_COUNT
	.align		4
        /*0044*/ 	.byte	0x02, 0x4a
	.zero		1
	.zero		1


	//----- nvinfo : EIATTR_EXIT_INSTR_OFFSETS
	.align		4
        /*0048*/ 	.byte	0x04, 0x1c
        /*004a*/ 	.short	(.L_308 - .L_307)


	//   ....[0]....
.L_307:
        /*004c*/ 	.word	0x000000a0


	//   ....[1]....
        /*0050*/ 	.word	0x00001440


	//----- nvinfo : EIATTR_CRS_STACK_SIZE
	.align		4
.L_308:
        /*0054*/ 	.byte	0x04, 0x1e
        /*0056*/ 	.short	(.L_310 - .L_309)
.L_309:
        /*0058*/ 	.word	0x00000000


	//----- nvinfo : EIATTR_CBANK_PARAM_SIZE
	.align		4
.L_310:
        /*005c*/ 	.byte	0x03, 0x19
        /*005e*/ 	.short	0x0010


	//----- nvinfo : EIATTR_PARAM_CBANK
	.align		4
        /*0060*/ 	.byte	0x04, 0x0a
        /*0062*/ 	.short	(.L_312 - .L_311)
	.align		4
.L_311:
        /*0064*/ 	.word	index@(.nv.constant0._Z5GaussPdii)
        /*0068*/ 	.short	0x0380
        /*006a*/ 	.short	0x0010


	//----- nvinfo : EIATTR_SW_WAR
	.align		4
.L_312:
        /*006c*/ 	.byte	0x04, 0x36
        /*006e*/ 	.short	(.L_314 - .L_313)
.L_313:
        /*0070*/ 	.word	0x00000008
.L_314:


//--------------------- .nv.info._Z8swapRowsPdiii --------------------------
	.section	.nv.info._Z8swapRowsPdiii,"",@"SHT_CUDA_INFO"
	.sectionflags	@""
	.align	4


	//----- nvinfo : EIATTR_CUDA_API_VERSION
	.align		4
        /*0000*/ 	.byte	0x04, 0x37
        /*0002*/ 	.short	(.L_316 - .L_315)
.L_315:
        /*0004*/ 	.word	0x00000082


	//----- nvinfo : EIATTR_KPARAM_INFO
	.align		4
.L_316:
        /*0008*/ 	.byte	0x04, 0x17
        /*000a*/ 	.short	(.L_318 - .L_317)
.L_317:
        /*000c*/ 	.word	0x00000000
        /*0010*/ 	.short	0x0003
        /*0012*/ 	.short	0x0010
        /*0014*/ 	.byte	0x00, 0xf0, 0x11, 0x00


	//----- nvinfo : EIATTR_KPARAM_INFO
	.align		4
.L_318:
        /*0018*/ 	.byte	0x04, 0x17
        /*001a*/ 	.short	(.L_320 - .L_319)
.L_319:
        /*001c*/ 	.word	0x00000000
        /*0020*/ 	.short	0x0002
        /*0022*/ 	.short	0x000c
        /*0024*/ 	.byte	0x00, 0xf0, 0x11, 0x00


	//----- nvinfo : EIATTR_KPARAM_INFO
	.align		4
.L_320:
        /*0028*/ 	.byte	0x04, 0x17
        /*002a*/ 	.short	(.L_322 - .L_321)
.L_321:
        /*002c*/ 	.word	0x00000000
        /*0030*/ 	.short	0x0001
        /*0032*/ 	.short	0x0008
        /*0034*/ 	.byte	0x00, 0xf0, 0x11, 0x00


	//----- nvinfo : EIATTR_KPARAM_INFO
	.align		4
.L_322:
        /*0038*/ 	.byte	0x04, 0x17
        /*003a*/ 	.short	(.L_324 - .L_323)
.L_323:
        /*003c*/ 	.word	0x00000000
        /*0040*/ 	.short	0x0000
        /*0042*/ 	.short	0x0000
        /*0044*/ 	.byte	0x00, 0xf5, 0x21, 0x00


	//----- nvinfo : EIATTR_SPARSE_MMA_MASK
	.align		4
.L_324:
        /*0048*/ 	.byte	0x03, 0x50
        /*004a*/ 	.short	0x0000


	//----- nvinfo : EIATTR_MAXREG_COUNT
	.align		4
        /*004c*/ 	.byte	0x03, 0x1b
        /*004e*/ 	.short	0x00ff


	//----- nvinfo : EIATTR_MERCURY_ISA_VERSION
	.align		4
        /*0050*/ 	.byte	0x03, 0x5f
        /*0052*/ 	.short	0x0101


	//----- nvinfo : EIATTR_VRC_CTA_INIT_COUNT
	.align		4
        /*0054*/ 	.byte	0x02, 0x4a
	.zero		1
	.zero		1


	//----- nvinfo : EIATTR_EXIT_INSTR_OFFSETS
	.align		4
        /*0058*/ 	.byte	0x04, 0x1c
        /*005a*/ 	.short	(.L_326 - .L_325)


	//   ....[0]....
.L_325:
        /*005c*/ 	.word	0x00000070


	//   ....[1]....
        /*0060*/ 	.word	0x00000190


	//----- nvinfo : EIATTR_CRS_STACK_SIZE
	.align		4
.L_326:
        /*0064*/ 	.byte	0x04, 0x1e
        /*0066*/ 	.short	(.L_328 - .L_327)
.L_327:
        /*0068*/ 	.word	0x00000000


	//----- nvinfo : EIATTR_CBANK_PARAM_SIZE
	.align		4
.L_328:
        /*006c*/ 	.byte	0x03, 0x19
        /*006e*/ 	.short	0x0014


	//----- nvinfo : EIATTR_PARAM_CBANK
	.align		4
        /*0070*/ 	.byte	0x04, 0x0a
        /*0072*/ 	.short	(.L_330 - .L_329)
	.align		4
.L_329:
        /*0074*/ 	.word	index@(.nv.constant0._Z8swapRowsPdiii)
        /*0078*/ 	.short	0x0380
        /*007a*/ 	.short	0x0014


	//----- nvinfo : EIATTR_SW_WAR
	.align		4
.L_330:
        /*007c*/ 	.byte	0x04, 0x36
        /*007e*/ 	.short	(.L_332 - .L_331)
.L_331:
        /*0080*/ 	.word	0x00000008
.L_332:


//--------------------- .nv.callgraph             --------------------------
	.section	.nv.callgraph,"",@"SHT_CUDA_CALLGRAPH"
	.align	4
	.sectionentsize	8
	.align		4
        /*0000*/ 	.word	0x00000000
	.align		4
        /*0004*/ 	.word	0xffffffff
	.align		4
        /*0008*/ 	.word	0x00000000
	.align		4
        /*000c*/ 	.word	0xfffffffe
	.align		4
        /*0010*/ 	.word	0x00000000
	.align		4
        /*0014*/ 	.word	0xfffffffd
	.align		4
        /*0018*/ 	.word	0x00000000
	.align		4
        /*001c*/ 	.word	0xfffffffc


//--------------------- .nv.constant4             --------------------------
	.section	.nv.constant4,"a",@progbits
	.align	8
	.align		8
.nv.constant4:
        /*0000*/ 	.dword	_ZN34_INTERNAL_407bf599_4_k_cu_9978c04e4cuda3std3__45__cpo5beginE
	.align		8
        /*0008*/ 	.dword	_ZN34_INTERNAL_407bf599_4_k_cu_9978c04e4cuda3std3__45__cpo3endE
	.align		8
        /*0010*/ 	.dword	_ZN34_INTERNAL_407bf599_4_k_cu_9978c04e4cuda3std3__45__cpo6cbeginE
	.align		8
        /*0018*/ 	.dword	_ZN34_INTERNAL_407bf599_4_k_cu_9978c04e4cuda3std3__45__cpo4cendE
	.align		8
        /*0020*/ 	.dword	_ZN34_INTERNAL_407bf599_4_k_cu_9978c04e4cuda3std3__45__cpo6rbeginE
	.align		8
        /*0028*/ 	.dword	_ZN34_INTERNAL_407bf599_4_k_cu_9978c04e4cuda3std3__45__cpo4rendE
	.align		8
        /*0030*/ 	.dword	_ZN34_INTERNAL_407bf599_4_k_cu_9978c04e4cuda3std3__45__cpo7crbeginE
	.align		8
        /*0038*/ 	.dword	_ZN34_INTERNAL_407bf599_4_k_cu_9978c04e4cuda3std3__45__cpo5crendE
	.align		8
        /*0040*/ 	.dword	_ZN34_INTERNAL_407bf599_4_k_cu_9978c04e4cuda3std3__436_GLOBAL__N__407bf599_4_k_cu_9978c04e6ignoreE
	.align		8
        /*0048*/ 	.dword	_ZN34_INTERNAL_407bf599_4_k_cu_9978c04e4cuda3std3__419piecewise_constructE
	.align		8
        /*0050*/ 	.dword	_ZN34_INTERNAL_407bf599_4_k_cu_9978c04e4cuda3std3__48in_placeE
	.align		8
        /*0058*/ 	.dword	_ZN34_INTERNAL_407bf599_4_k_cu_9978c04e4cuda3std3__420unreachable_sentinelE
	.align		8
        /*0060*/ 	.dword	_ZN34_INTERNAL_407bf599_4_k_cu_9978c04e4cuda3std3__47nulloptE
	.align		8
        /*0068*/ 	.dword	_ZN34_INTERNAL_407bf599_4_k_cu_9978c04e4cuda3std3__48unexpectE
	.align		8
        /*0070*/ 	.dword	_ZN34_INTERNAL_407bf599_4_k_cu_9978c04e4cuda3std6ranges3__45__cpo4swapE
	.align		8
        /*0078*/ 	.dword	_ZN34_INTERNAL_407bf599_4_k_cu_9978c04e4cuda3std6ranges3__45__cpo9iter_moveE
	.align		8
        /*0080*/ 	.dword	_ZN34_INTERNAL_407bf599_4_k_cu_9978c04e4cuda3std6ranges3__45__cpo5beginE
	.align		8
        /*0088*/ 	.dword	_ZN34_INTERNAL_407bf599_4_k_cu_9978c04e4cuda3std6ranges3__45__cpo3endE
	.align		8
        /*0090*/ 	.dword	_ZN34_INTERNAL_407bf599_4_k_cu_9978c04e4cuda3std6ranges3__45__cpo6cbeginE
	.align		8
        /*0098*/ 	.dword	_ZN34_INTERNAL_407bf599_4_k_cu_9978c04e4cuda3std6ranges3__45__cpo4cendE
	.align		8
        /*00a0*/ 	.dword	_ZN34_INTERNAL_407bf599_4_k_cu_9978c04e4cuda3std6ranges3__45__cpo7advanceE
	.align		8
        /*00a8*/ 	.dword	_ZN34_INTERNAL_407bf599_4_k_cu_9978c04e4cuda3std6ranges3__45__cpo9iter_swapE
	.align		8
        /*00b0*/ 	.dword	_ZN34_INTERNAL_407bf599_4_k_cu_9978c04e4cuda3std6ranges3__45__cpo4nextE
	.align		8
        /*00b8*/ 	.dword	_ZN34_INTERNAL_407bf599_4_k_cu_9978c04e4cuda3std6ranges3__45__cpo4prevE
	.align		8
        /*00c0*/ 	.dword	_ZN34_INTERNAL_407bf599_4_k_cu_9978c04e4cuda3std6ranges3__45__cpo4dataE
	.align		8
        /*00c8*/ 	.dword	_ZN34_INTERNAL_407bf599_4_k_cu_9978c04e4cuda3std6ranges3__45__cpo5cdataE
	.align		8
        /*00d0*/ 	.dword	_ZN34_INTERNAL_407bf599_4_k_cu_9978c04e4cuda3std6ranges3__45__cpo4sizeE
	.align		8
        /*00d8*/ 	.dword	_ZN34_INTERNAL_407bf599_4_k_cu_9978c04e4cuda3std6ranges3__45__cpo5ssizeE
	.align		8
        /*00e0*/ 	.dword	_ZN34_INTERNAL_407bf599_4_k_cu_9978c04e4cuda3std6ranges3__45__cpo8distanceE
	.align		8
        /*00e8*/ 	.dword	_ZN34_INTERNAL_407bf599_4_k_cu_9978c04e6thrust24THRUST_300001_SM_1000_NS8cuda_cub3parE
	.align		8
        /*00f0*/ 	.dword	_ZN34_INTERNAL_407bf599_4_k_cu_9978c04e6thrust24THRUST_300001_SM_1000_NS8cuda_cub10par_nosyncE
	.align		8
        /*00f8*/ 	.dword	_ZN34_INTERNAL_407bf599_4_k_cu_9978c04e6thrust24THRUST_300001_SM_1000_NS6system6detail10sequential3seqE
	.align		8
        /*0100*/ 	.dword	_ZN34_INTERNAL_407bf599_4_k_cu_9978c04e6thrust24THRUST_300001_SM_1000_NS6system3cpp3parE
	.align		8
        /*0108*/ 	.dword	_ZN34_INTERNAL_407bf599_4_k_cu_9978c04e6thrust24THRUST_300001_SM_1000_NS12placeholders2_1E
	.align		8
        /*0110*/ 	.dword	_ZN34_INTERNAL_407bf599_4_k_cu_9978c04e6thrust24THRUST_300001_SM_1000_NS12placeholders2_2E
	.align		8
        /*0118*/ 	.dword	_ZN34_INTERNAL_407bf599_4_k_cu_9978c04e6thrust24THRUST_300001_SM_1000_NS12placeholders2_3E
	.align		8
        /*0120*/ 	.dword	_ZN34_INTERNAL_407bf599_4_k_cu_9978c04e6thrust24THRUST_300001_SM_1000_NS12placeholders2_4E
	.align		8
        /*0128*/ 	.dword	_ZN34_INTERNAL_407bf599_4_k_cu_9978c04e6thrust24THRUST_300001_SM_1000_NS12placeholders2_5E
	.align		8
        /*0130*/ 	.dword	_ZN34_INTERNAL_407bf599_4_k_cu_9978c04e6thrust24THRUST_300001_SM_1000_NS12placeholders2_6E
	.align		8
        /*0138*/ 	.dword	_ZN34_INTERNAL_407bf599_4_k_cu_9978c04e6thrust24THRUST_300001_SM_1000_NS12placeholders2_7E
	.align		8
        /*0140*/ 	.dword	_ZN34_INTERNAL_407bf599_4_k_cu_9978c04e6thrust24THRUST_300001_SM_1000_NS12placeholders2_8E
	.align		8
        /*0148*/ 	.dword	_ZN34_INTERNAL_407bf599_4_k_cu_9978c04e6thrust24THRUST_300001_SM_1000_NS12placeholders2_9E
	.align		8
        /*0150*/ 	.dword	_ZN34_INTERNAL_407bf599_4_k_cu_9978c04e6thrust24THRUST_300001_SM_1000_NS12placeholders3_10E
	.align		8
        /*0158*/ 	.dword	_ZN34_INTERNAL_407bf599_4_k_cu_9978c04e6thrust24THRUST_300001_SM_1000_NS3seqE
	.align		8
        /*0160*/ 	.dword	_ZN34_INTERNAL_407bf599_4_k_cu_9978c04e6thrust24THRUST_300001_SM_1000_NS6deviceE


//--------------------- .text._ZN3cub18CUB_300001_SM_10006detail11EmptyKernelIvEEvv --------------------------
	.section	.text._ZN3cub18CUB_300001_SM_10006detail11EmptyKernelIvEEvv,"ax",@progbits
	.align	128
        .global         _ZN3cub18CUB_300001_SM_10006detail11EmptyKernelIvEEvv
        .type           _ZN3cub18CUB_300001_SM_10006detail11EmptyKernelIvEEvv,@function
        .size           _ZN3cub18CUB_300001_SM_10006detail11EmptyKernelIvEEvv,(.L_x_727 - _ZN3cub18CUB_300001_SM_10006detail11EmptyKernelIvEEvv)
        .other          _ZN3cub18CUB_300001_SM_10006detail11EmptyKernelIvEEvv,@"STO_CUDA_ENTRY STV_DEFAULT"
_ZN3cub18CUB_300001_SM_10006detail11EmptyKernelIvEEvv:
.text._ZN3cub18CUB_300001_SM_10006detail11EmptyKernelIvEEvv:
[----:B------:R-:W-:Y:S01]  /*0000*/  LDC R1, c[0x0][0x37c] ;  /* 0x0000df00ff017b82 */ /* 0x000fe20000000800 */
[----:B------:R-:W-:Y:S05]  /*0010*/  EXIT ;  /* 0x000000000000794d */ /* 0x000fea0003800000 */
.L_x_0:
[----:B------:R-:W-:-:S00]  /*0020*/  BRA `(.L_x_0) ;  /* 0xfffffffc00fc7947 */ /* 0x000fc0000383ffff */
[----:B------:R-:W-:-:S00]  /*0030*/  NOP ;  /* 0x0000000000007918 */ /* 0x000fc00000000000 */
        /* <DEDUP_REMOVED lines=12> */
.L_x_727:


//--------------------- .text._ZN6thrust24THRUST_300001_SM_1000_NS8cuda_cub4core6detail13_kernel_agentINS1_8__reduce11ReduceAgentIPN4cuda3std3__45tupleIJdlEEESC_SB_lNS1_9__extrema9arg_max_fIdl10comparatorEEEEJSC_SC_iSG_EEEvDpT0_ --------------------------
	.section	.text._ZN6thrust24THRUST_300001_SM_1000_NS8cuda_cub4core6detail13_kernel_agentINS1_8__reduce11ReduceAgentIPN4cuda3std3__45tupleIJdlEEESC_SB_lNS1_9__extrema9arg_max_fIdl10comparatorEEEEJSC_SC_iSG_EEEvDpT0_,"ax",@progbits
	.align	128
        .global         _ZN6thrust24THRUST_300001_SM_1000_NS8cuda_cub4core6detail13_kernel_agentINS1_8__reduce11ReduceAgentIPN4cuda3std3__45tupleIJdlEEESC_SB_lNS1_9__extrema9arg_max_fIdl10comparatorEEEEJSC_SC_iSG_EEEvDpT0_
        .type           _ZN6thrust24THRUST_300001_SM_1000_NS8cuda_cub4core6detail13_kernel_agentINS1_8__reduce11ReduceAgentIPN4cuda3std3__45tupleIJdlEEESC_SB_lNS1_9__extrema9arg_max_fIdl10comparatorEEEEJSC_SC_iSG_EEEvDpT0_,@function
        .size           _ZN6thrust24THRUST_300001_SM_1000_NS8cuda_cub4core6detail13_kernel_agentINS1_8__reduce11ReduceAgentIPN4cuda3std3__45tupleIJdlEEESC_SB_lNS1_9__extrema9arg_max_fIdl10comparatorEEEEJSC_SC_iSG_EEEvDpT0_,(.L_x_728 - _ZN6thrust24THRUST_300001_SM_1000_NS8cuda_cub4core6detail13_kernel_agentINS1_8__reduce11ReduceAgentIPN4cuda3std3__45tupleIJdlEEESC_SB_lNS1_9__extrema9arg_max_fIdl10comparatorEEEEJSC_SC_iSG_EEEvDpT0_)
        .other          _ZN6thrust24THRUST_300001_SM_1000_NS8cuda_cub4core6detail13_kernel_agentINS1_8__reduce11ReduceAgentIPN4cuda3std3__45tupleIJdlEEESC_SB_lNS1_9__extrema9arg_max_fIdl10comparatorEEEEJSC_SC_iSG_EEEvDpT0_,@"STO_CUDA_ENTRY STV_DEFAULT"
_ZN6thrust24THRUST_300001_SM_1000_NS8cuda_cub4core6detail13_kernel_agentINS1_8__reduce11ReduceAgentIPN4cuda3std3__45tupleIJdlEEESC_SB_lNS1_9__extrema9arg_max_fIdl10comparatorEEEEJSC_SC_iSG_EEEvDpT0_:
.text._ZN6thrust24THRUST_300001_SM_1000_NS8cuda_cub4core6detail13_kernel_agentINS1_8__reduce11ReduceAgentIPN4cuda3std3__45tupleIJdlEEESC_SB_lNS1_9__extrema9arg_max_fIdl10comparatorEEEEJSC_SC_iSG_EEEvDpT0_:
[----:B------:R-:W-:Y:S01]  /*0000*/  LDC R1, c[0x0][0x37c] ;  /* 0x0000df00ff017b82 */ /* 0x000fe20000000800 */
[----:B------:R-:W0:Y:S02]  /*0010*/  LDCU UR8, c[0x0][0x390] ;  /* 0x00007200ff0877ac */ /* 0x000e240008000800 */
[----:B0-----:R-:W-:-:S13]  /*0020*/  ISETP.NE.AND P0, PT, RZ, UR8, PT ;  /* 0x00000008ff007c0c */ /* 0x001fda000bf05270 */
[----:B------:R-:W-:Y:S05]  /*0030*/  @!P0 EXIT ;  /* 0x000000000000894d */ /* 0x000fea0003800000 */
[----:B------:R-:W-:Y:S01]  /*0040*/  UISETP.GT.AND UP0, UPT, UR8, 0x4ff, UPT ;  /* 0x000004ff0800788c */ /* 0x000fe2000bf04270 */
[----:B------:R-:W-:Y:S01]  /*0050*/  BSSY.RECONVERGENT B0, `(.L_x_1) ;  /* 0x00006c1000007945 */ /* 0x000fe20003800200 */
[----:B------:R-:W0:Y:S07]  /*0060*/  LDCU.64 UR10, c[0x0][0x358] ;  /* 0x00006b00ff0a77ac */ /* 0x000e2e0008000a00 */
[----:B------:R-:W-:Y:S05]  /*0070*/  BRA.U UP0, `(.L_x_2) ;  /* 0x0000003900807547 */ /* 0x000fea000b800000 */
[----:B------:R-:W1:Y:S01]  /*0080*/  S2R R0, SR_TID.X ;  /* 0x0000000000007919 */ /* 0x000e620000002100 */
[----:B------:R-:W2:Y:S01]  /*0090*/  LDCU UR4, c[0x0][0x390] ;  /* 0x00007200ff0477ac */ /* 0x000ea20008000800 */
[----:B------:R-:W-:Y:S01]  /*00a0*/  BSSY.RECONVERGENT B1, `(.L_x_3) ;  /* 0x000000b000017945 */ /* 0x000fe20003800200 */
[----:B------:R-:W-:Y:S02]  /*00b0*/  CS2R R14, SRZ ;  /* 0x00000000000e7805 */ /* 0x000fe4000001ff00 */
[----:B------:R-:W-:Y:S02]  /*00c0*/  CS2R R12, SRZ ;  /* 0x00000000000c7805 */ /* 0x000fe4000001ff00 */
[----:B-1----:R-:W-:Y:S01]  /*00d0*/  ISETP.GE.AND P0, PT, R0, UR8, PT ;  /* 0x0000000800007c0c */ /* 0x002fe2000bf06270 */
[----:B------:R-:W-:-:S12]  /*00e0*/  IMAD.MOV.U32 R19, RZ, RZ, R0 ;  /* 0x000000ffff137224 */ /* 0x000fd800078e0000 */
[----:B--2---:R-:W-:Y:S05]  /*00f0*/  @P0 BRA `(.L_x_4) ;  /* 0x0000000000140947 */ /* 0x004fea0003800000 */
[----:B------:R-:W1:Y:S02]  /*0100*/  LDC.64 R2, c[0x0][0x380] ;  /* 0x0000e000ff027b82 */ /* 0x000e640000000a00 */
[----:B-1----:R-:W-:-:S05]  /*0110*/  IMAD.WIDE.U32 R2, R0, 0x10, R2 ;  /* 0x0000001000027825 */ /* 0x002fca00078e0002 */
[----:B0-----:R1:W5:Y:S04]  /*0120*/  LDG.E.64.CONSTANT R14, desc[UR10][R2.64] ;  /* 0x0000000a020e7981 */ /* 0x001368000c1e9b00 */
[----:B------:R1:W5:Y:S01]  /*0130*/  LDG.E.64.CONSTANT R12, desc[UR10][R2.64+0x8] ;  /* 0x0000080a020c7981 */ /* 0x000362000c1e9b00 */
[----:B------:R-:W-:-:S07]  /*0140*/  VIADD R19, R0, 0x100 ;  /* 0x0000010000137836 */ /* 0x000fce0000000000 */
.L_x_4:
[----:B0-----:R-:W-:Y:S05]  /*0150*/  BSYNC.RECONVERGENT B1 ;  /* 0x0000000000017941 */ /* 0x001fea0003800200 */
.L_x_3:
[----:B------:R-:W-:Y:S01]  /*0160*/  ISETP.GE.AND P0, PT, R19, UR8, PT ;  /* 0x0000000813007c0c */ /* 0x000fe2000bf06270 */
[----:B------:R-:W-:-:S12]  /*0170*/  BSSY.RECONVERGENT B1, `(.L_x_5) ;  /* 0x0000099000017945 */ /* 0x000fd80003800200 */
[----:B------:R-:W-:Y:S05]  /*0180*/  @P0 BRA `(.L_x_6) ;  /* 0x00000008005c0947 */ /* 0x000fea0003800000 */
[----:B------:R-:W-:Y:S01]  /*0190*/  LOP3.LUT R4, RZ, R19, RZ, 0x33, !PT ;  /* 0x00000013ff047212 */ /* 0x000fe200078e33ff */
[----:B------:R-:W-:Y:S04]  /*01a0*/  BSSY.RECONVERGENT B2, `(.L_x_7) ;  /* 0x000002e000027945 */ /* 0x000fe80003800200 */
[----:B------:R-:W-:-:S05]  /*01b0*/  VIADD R4, R4, UR8 ;  /* 0x0000000804047c36 */ /* 0x000fca0008000000 */
[----:B-1----:R-:W-:-:S04]  /*01c0*/  LOP3.LUT R2, R4, 0x300, RZ, 0xc0, !PT ;  /* 0x0000030004027812 */ /* 0x002fc800078ec0ff */
[----:B------:R-:W-:-:S13]  /*01d0*/  ISETP.NE.AND P0, PT, R2, 0x300, PT ;  /* 0x000003000200780c */ /* 0x000fda0003f05270 */
[----:B------:R-:W-:Y:S05]  /*01e0*/  @!P0 BRA `(.L_x_8) ;  /* 0x0000000000a48947 */ /* 0x000fea0003800000 */
[----:B------:R-:W0:Y:S01]  /*01f0*/  LDC.64 R2, c[0x0][0x380] ;  /* 0x0000e000ff027b82 */ /* 0x000e220000000a00 */
[----:B------:R-:W-:-:S04]  /*0200*/  LEA.HI R5, R4, 0x1, RZ, 0x18 ;  /* 0x0000000104057811 */ /* 0x000fc800078fc0ff */
[----:B------:R-:W-:-:S05]  /*0210*/  LOP3.LUT R5, R5, 0x3, RZ, 0xc0, !PT ;  /* 0x0000000305057812 */ /* 0x000fca00078ec0ff */
[----:B------:R-:W-:Y:S02]  /*0220*/  IMAD.MOV R5, RZ, RZ, -R5 ;  /* 0x000000ffff057224 */ /* 0x000fe400078e0a05 */
[----:B0-----:R-:W-:-:S04]  /*0230*/  IMAD.WIDE.U32 R2, R19, 0x10, R2 ;  /* 0x0000001013027825 */ /* 0x001fc800078e0002 */
[----:B------:R-:W-:-:S07]  /*0240*/  IMAD.MOV.U32 R16, RZ, RZ, R2 ;  /* 0x000000ffff107224 */ /* 0x000fce00078e0002 */
.L_x_11:
[----:B------:R-:W-:-:S05]  /*0250*/  IMAD.MOV.U32 R2, RZ, RZ, R16 ;  /* 0x000000ffff027224 */ /* 0x000fca00078e0010 */
[----:B------:R-:W2:Y:S04]  /*0260*/  LDG.E.64.CONSTANT R8, desc[UR10][R2.64] ;  /* 0x0000000a02087981 */ /* 0x000ea8000c1e9b00 */
[----:B------:R-:W3:Y:S01]  /*0270*/  LDG.E.64.CONSTANT R10, desc[UR10][R2.64+0x8] ;  /* 0x0000080a020a7981 */ /* 0x000ee2000c1e9b00 */
[----:B------:R-:W-:Y:S01]  /*0280*/  VIADD R5, R5, 0x1 ;  /* 0x0000000105057836 */ /* 0x000fe20000000000 */
[----:B------:R-:W-:Y:S01]  /*0290*/  BSSY.RECONVERGENT B3, `(.L_x_9) ;  /* 0x000001b000037945 */ /* 0x000fe20003800200 */
[----:B-----5:R-:W-:Y:S01]  /*02a0*/  IMAD.MOV.U32 R21, RZ, RZ, R13 ;  /* 0x000000ffff157224 */ /* 0x020fe200078e000d */
[----:B------:R-:W-:Y:S01]  /*02b0*/  IADD3 R16, P3, PT, R2, 0x1000, RZ ;  /* 0x0000100002107810 */ /* 0x000fe20007f7e0ff */
[----:B------:R-:W-:Y:S01]  /*02c0*/  IMAD.MOV.U32 R17, RZ, RZ, R12 ;  /* 0x000000ffff117224 */ /* 0x000fe200078e000c */
[----:B------:R-:W-:Y:S01]  /*02d0*/  ISETP.NE.AND P2, PT, R5, RZ, PT ;  /* 0x000000ff0500720c */ /* 0x000fe20003f45270 */
[----:B------:R-:W-:-:S02]  /*02e0*/  IMAD.MOV.U32 R6, RZ, RZ, R14 ;  /* 0x000000ffff067224 */ /* 0x000fc400078e000e */
[----:B------:R-:W-:Y:S01]  /*02f0*/  IMAD.MOV.U32 R7, RZ, RZ, R15 ;  /* 0x000000ffff077224 */ /* 0x000fe200078e000f */
[----:B--2---:R-:W-:Y:S01]  /*0300*/  DSETP.GEU.AND P0, PT, |R14|, |R8|, PT ;  /* 0x400000080e00722a */ /* 0x004fe20003f0e200 */
[----:B------:R-:W-:Y:S02]  /*0310*/  IMAD.MOV.U32 R14, RZ, RZ, R8 ;  /* 0x000000ffff0e7224 */ /* 0x000fe400078e0008 */
[----:B---3--:R-:W-:Y:S02]  /*0320*/  IMAD.MOV.U32 R12, RZ, RZ, R10 ;  /* 0x000000ffff0c7224 */ /* 0x008fe400078e000a */
[----:B------:R-:W-:Y:S02]  /*0330*/  IMAD.MOV.U32 R13, RZ, RZ, R11 ;  /* 0x000000ffff0d7224 */ /* 0x000fe400078e000b */
[----:B------:R-:W-:-:S07]  /*0340*/  IMAD.MOV.U32 R15, RZ, RZ, R9 ;  /* 0x000000ffff0f7224 */ /* 0x000fce00078e0009 */
[----:B------:R-:W-:Y:S05]  /*0350*/  @!P0 BRA `(.L_x_10) ;  /* 0x0000000000388947 */ /* 0x000fea0003800000 */
[----:B------:R-:W-:Y:S01]  /*0360*/  DSETP.GEU.AND P0, PT, |R8|, |R6|, PT ;  /* 0x400000060800722a */ /* 0x000fe20003f0e200 */
[----:B------:R-:W-:Y:S02]  /*0370*/  IMAD.MOV.U32 R14, RZ, RZ, R6 ;  /* 0x000000ffff0e7224 */ /* 0x000fe400078e0006 */
[----:B------:R-:W-:Y:S02]  /*0380*/  IMAD.MOV.U32 R15, RZ, RZ, R7 ;  /* 0x000000ffff0f7224 */ /* 0x000fe400078e0007 */
[----:B------:R-:W-:Y:S02]  /*0390*/  IMAD.MOV.U32 R12, RZ, RZ, R17 ;  /* 0x000000ffff0c7224 */ /* 0x000fe400078e0011 */
[----:B------:R-:W-:-:S07]  /*03a0*/  IMAD.MOV.U32 R13, RZ, RZ, R21 ;  /* 0x000000ffff0d7224 */ /* 0x000fce00078e0015 */
[----:B------:R-:W-:Y:S05]  /*03b0*/  @!P0 BRA `(.L_x_10) ;  /* 0x0000000000208947 */ /* 0x000fea0003800000 */
[CC--:B------:R-:W-:Y:S02]  /*03c0*/  ISETP.GE.U32.AND P1, PT, R17.reuse, R10.reuse, PT ;  /* 0x0000000a1100720c */ /* 0x0c0fe40003f26070 */
[----:B------:R-:W-:Y:S02]  /*03d0*/  ISETP.LT.U32.AND P0, PT, R17, R10, PT ;  /* 0x0000000a1100720c */ /* 0x000fe40003f01070 */
[CC--:B------:R-:W-:Y:S02]  /*03e0*/  ISETP.GE.AND.EX P1, PT, R21.reuse, R11.reuse, PT, P1 ;  /* 0x0000000b1500720c */ /* 0x0c0fe40003f26310 */
[----:B------:R-:W-:Y:S02]  /*03f0*/  ISETP.LT.AND.EX P0, PT, R21, R11, PT, P0 ;  /* 0x0000000b1500720c */ /* 0x000fe40003f01300 */
[----:B------:R-:W-:Y:S02]  /*0400*/  FSEL R14, R6, R8, !P1 ;  /* 0x00000008060e7208 */ /* 0x000fe40004800000 */
[----:B------:R-:W-:-:S02]  /*0410*/  FSEL R15, R7, R9, !P1 ;  /* 0x00000009070f7208 */ /* 0x000fc40004800000 */
[----:B------:R-:W-:Y:S02]  /*0420*/  SEL R12, R17, R10, P0 ;  /* 0x0000000a110c7207 */ /* 0x000fe40000000000 */
[----:B------:R-:W-:-:S07]  /*0430*/  SEL R13, R21, R11, P0 ;  /* 0x0000000b150d7207 */ /* 0x000fce0000000000 */
.L_x_10:
[----:B------:R-:W-:Y:S05]  /*0440*/  BSYNC.RECONVERGENT B3 ;  /* 0x0000000000037941 */ /* 0x000fea0003800200 */
.L_x_9:
[----:B------:R-:W-:Y:S02]  /*0450*/  IMAD.X R3, RZ, RZ, R3, P3 ;  /* 0x000000ffff037224 */ /* 0x000fe400018e0603 */
[----:B------:R-:W-:Y:S01]  /*0460*/  VIADD R19, R19, 0x100 ;  /* 0x0000010013137836 */ /* 0x000fe20000000000 */
[----:B------:R-:W-:Y:S06]  /*0470*/  @P2 BRA `(.L_x_11) ;  /* 0xfffffffc00742947 */ /* 0x000fec000383ffff */
.L_x_8:
[----:B------:R-:W-:Y:S05]  /*0480*/  BSYNC.RECONVERGENT B2 ;  /* 0x0000000000027941 */ /* 0x000fea0003800200 */
.L_x_7:
[----:B------:R-:W0:Y:S01]  /*0490*/  LDC.64 R8, c[0x0][0x380] ;  /* 0x0000e000ff087b82 */ /* 0x000e220000000a00 */
[----:B------:R-:W-:-:S13]  /*04a0*/  ISETP.GE.U32.AND P0, PT, R4, 0x300, PT ;  /* 0x000003000400780c */ /* 0x000fda0003f06070 */
[----:B------:R-:W-:Y:S05]  /*04b0*/  @!P0 BRA `(.L_x_6) ;  /* 0x0000000400908947 */ /* 0x000fea0003800000 */
.L_x_20:
[----:B0-----:R-:W-:-:S05]  /*04c0*/  IMAD.WIDE R20, R19, 0x10, R8 ;  /* 0x0000001013147825 */ /* 0x001fca00078e0208 */
[----:B------:R-:W2:Y:S04]  /*04d0*/  LDG.E.64.CONSTANT R10, desc[UR10][R20.64] ;  /* 0x0000000a140a7981 */ /* 0x000ea8000c1e9b00 */
[----:B------:R-:W3:Y:S04]  /*04e0*/  LDG.E.64.CONSTANT R16, desc[UR10][R20.64+0x8] ;  /* 0x0000080a14107981 */ /* 0x000ee8000c1e9b00 */
[----:B-----5:R0:W5:Y:S04]  /*04f0*/  LDG.E.64.CONSTANT R6, desc[UR10][R20.64+0x1000] ;  /* 0x0010000a14067981 */ /* 0x020168000c1e9b00 */
[----:B------:R0:W5:Y:S01]  /*0500*/  LDG.E.64.CONSTANT R4, desc[UR10][R20.64+0x1008] ;  /* 0x0010080a14047981 */ /* 0x000162000c1e9b00 */
[----:B------:R-:W-:Y:S01]  /*0510*/  BSSY.RECONVERGENT B2, `(.L_x_12) ;  /* 0x0000015000027945 */ /* 0x000fe20003800200 */
[----:B--2---:R-:W-:Y:S01]  /*0520*/  DSETP.GEU.AND P0, PT, |R14|, |R10|, PT ;  /* 0x4000000a0e00722a */ /* 0x004fe20003f0e200 */
[----:B------:R-:W-:-:S02]  /*0530*/  IMAD.MOV.U32 R2, RZ, RZ, R10 ;  /* 0x000000ffff027224 */ /* 0x000fc400078e000a */
[----:B------:R-:W-:Y:S02]  /*0540*/  IMAD.MOV.U32 R3, RZ, RZ, R11 ;  /* 0x000000ffff037224 */ /* 0x000fe400078e000b */
[----:B---3--:R-:W-:Y:S02]  /*0550*/  IMAD.MOV.U32 R23, RZ, RZ, R16 ;  /* 0x000000ffff177224 */ /* 0x008fe400078e0010 */
[----:B------:R-:W-:-:S07]  /*0560*/  IMAD.MOV.U32 R25, RZ, RZ, R17 ;  /* 0x000000ffff197224 */ /* 0x000fce00078e0011 */
[----:B0-----:R-:W-:Y:S05]  /*0570*/  @!P0 BRA `(.L_x_13) ;  /* 0x0000000000388947 */ /* 0x001fea0003800000 */
[----:B------:R-:W-:Y:S01]  /*0580*/  DSETP.GEU.AND P0, PT, |R10|, |R14|, PT ;  /* 0x4000000e0a00722a */ /* 0x000fe20003f0e200 */
[----:B------:R-:W-:Y:S02]  /*0590*/  IMAD.MOV.U32 R23, RZ, RZ, R12 ;  /* 0x000000ffff177224 */ /* 0x000fe400078e000c */
[----:B------:R-:W-:Y:S02]  /*05a0*/  IMAD.MOV.U32 R25, RZ, RZ, R13 ;  /* 0x000000ffff197224 */ /* 0x000fe400078e000d */
[----:B------:R-:W-:Y:S02]  /*05b0*/  IMAD.MOV.U32 R2, RZ, RZ, R14 ;  /* 0x000000ffff027224 */ /* 0x000fe400078e000e */
[----:B------:R-:W-:-:S07]  /*05c0*/  IMAD.MOV.U32 R3, RZ, RZ, R15 ;  /* 0x000000ffff037224 */ /* 0x000fce00078e000f */
[----:B------:R-:W-:Y:S05]  /*05d0*/  @!P0 BRA `(.L_x_13) ;  /* 0x0000000000208947 */ /* 0x000fea0003800000 */
[CC--:B------:R-:W-:Y:S02]  /*05e0*/  ISETP.LT.U32.AND P1, PT, R12.reuse, R16.reuse, PT ;  /* 0x000000100c00720c */ /* 0x0c0fe40003f21070 */
[CC--:B------:R-:W-:Y:S02]  /*05f0*/  ISETP.GE.U32.AND P0, PT, R12.reuse, R16.reuse, PT ;  /* 0x000000100c00720c */ /* 0x0c0fe40003f06070 */
[CC--:B------:R-:W-:Y:S02]  /*0600*/  ISETP.LT.AND.EX P1, PT, R13.reuse, R17.reuse, PT, P1 ;  /* 0x000000110d00720c */ /* 0x0c0fe40003f21310 */
[CC--:B------:R-:W-:Y:S02]  /*0610*/  ISETP.GE.AND.EX P0, PT, R13.reuse, R17.reuse, PT, P0 ;  /* 0x000000110d00720c */ /* 0x0c0fe40003f06300 */
[----:B------:R-:W-:Y:S02]  /*0620*/  SEL R23, R12, R16, P1 ;  /* 0x000000100c177207 */ /* 0x000fe40000800000 */
[----:B------:R-:W-:-:S02]  /*0630*/  SEL R25, R13, R17, P1 ;  /* 0x000000110d197207 */ /* 0x000fc40000800000 */
[----:B------:R-:W-:Y:S02]  /*0640*/  FSEL R2, R14, R10, !P0 ;  /* 0x0000000a0e027208 */ /* 0x000fe40004000000 */
[----:B------:R-:W-:-:S07]  /*0650*/  FSEL R3, R15, R11, !P0 ;  /* 0x0000000b0f037208 */ /* 0x000fce0004000000 */
.L_x_13:
[----:B------:R-:W-:Y:S05]  /*0660*/  BSYNC.RECONVERGENT B2 ;  /* 0x0000000000027941 */ /* 0x000fea0003800200 */
.L_x_12:
[----:B------:R0:W5:Y:S04]  /*0670*/  LDG.E.64.CONSTANT R14, desc[UR10][R20.64+0x2000] ;  /* 0x0020000a140e7981 */ /* 0x000168000c1e9b00 */
[----:B------:R0:W5:Y:S04]  /*0680*/  LDG.E.64.CONSTANT R12, desc[UR10][R20.64+0x2008] ;  /* 0x0020080a140c7981 */ /* 0x000168000c1e9b00 */
[----:B------:R0:W5:Y:S04]  /*0690*/  LDG.E.64.CONSTANT R10, desc[UR10][R20.64+0x3000] ;  /* 0x0030000a140a7981 */ /* 0x000168000c1e9b00 */
[----:B------:R0:W5:Y:S02]  /*06a0*/  LDG.E.64.CONSTANT R16, desc[UR10][R20.64+0x3008] ;  /* 0x0030080a14107981 */ /* 0x000164000c1e9b00 */
[----:B-----5:R-:W-:Y:S01]  /*06b0*/  DSETP.GEU.AND P0, PT, |R2|, |R6|, PT ;  /* 0x400000060200722a */ /* 0x020fe20003f0e200 */
[----:B------:R-:W-:Y:S01]  /*06c0*/  BSSY.RECONVERGENT B2, `(.L_x_14) ;  /* 0x0000014000027945 */ /* 0x000fe20003800200 */
[----:B------:R-:W-:-:S02]  /*06d0*/  IMAD.MOV.U32 R26, RZ, RZ, R6 ;  /* 0x000000ffff1a7224 */ /* 0x000fc400078e0006 */
[----:B------:R-:W-:Y:S02]  /*06e0*/  IMAD.MOV.U32 R27, RZ, RZ, R7 ;  /* 0x000000ffff1b7224 */ /* 0x000fe400078e0007 */
[----:B------:R-:W-:Y:S02]  /*06f0*/  IMAD.MOV.U32 R29, RZ, RZ, R4 ;  /* 0x000000ffff1d7224 */ /* 0x000fe400078e0004 */
[----:B------:R-:W-:-:S06]  /*0700*/  IMAD.MOV.U32 R18, RZ, RZ, R5 ;  /* 0x000000ffff127224 */ /* 0x000fcc00078e0005 */
[----:B0-----:R-:W-:Y:S05]  /*0710*/  @!P0 BRA `(.L_x_15) ;  /* 0x0000000000388947 */ /* 0x001fea0003800000 */
        /* <DEDUP_REMOVED lines=14> */
.L_x_15:
[----:B------:R-:W-:Y:S05]  /*0800*/  BSYNC.RECONVERGENT B2 ;  /* 0x0000000000027941 */ /* 0x000fea0003800200 */
.L_x_14:
[----:B------:R-:W-:Y:S01]  /*0810*/  DSETP.GEU.AND P0, PT, |R26|, |R14|, PT ;  /* 0x4000000e1a00722a */ /* 0x000fe20003f0e200 */
[----:B------:R-:W-:Y:S01]  /*0820*/  BSSY.RECONVERGENT B2, `(.L_x_16) ;  /* 0x0000014000027945 */ /* 0x000fe20003800200 */
[----:B------:R-:W-:Y:S02]  /*0830*/  IMAD.MOV.U32 R2, RZ, RZ, R14 ;  /* 0x000000ffff027224 */ /* 0x000fe400078e000e */
[----:B------:R-:W-:Y:S02]  /*0840*/  IMAD.MOV.U32 R3, RZ, RZ, R15 ;  /* 0x000000ffff037224 */ /* 0x000fe400078e000f */
[----:B------:R-:W-:Y:S02]  /*0850*/  IMAD.MOV.U32 R5, RZ, RZ, R12 ;  /* 0x000000ffff057224 */ /* 0x000fe400078e000c */
[----:B------:R-:W-:-:S06]  /*0860*/  IMAD.MOV.U32 R7, RZ, RZ, R13 ;  /* 0x000000ffff077224 */ /* 0x000fcc00078e000d */
        /* <DEDUP_REMOVED lines=15> */
.L_x_17:
[----:B------:R-:W-:Y:S05]  /*0960*/  BSYNC.RECONVERGENT B2 ;  /* 0x0000000000027941 */ /* 0x000fea0003800200 */
.L_x_16:
        /* <DEDUP_REMOVED lines=21> */
.L_x_19:
[----:B------:R-:W-:Y:S05]  /*0ac0*/  BSYNC.RECONVERGENT B2 ;  /* 0x0000000000027941 */ /* 0x000fea0003800200 */
.L_x_18:
[----:B------:R-:W-:-:S05]  /*0ad0*/  VIADD R19, R19, 0x400 ;  /* 0x0000040013137836 */ /* 0x000fca0000000000 */
[----:B------:R-:W-:-:S13]  /*0ae0*/  ISETP.GE.AND P0, PT, R19, UR4, PT ;  /* 0x0000000413007c0c */ /* 0x000fda000bf06270 */
[----:B------:R-:W-:Y:S05]  /*0af0*/  @!P0 BRA `(.L_x_20) ;  /* 0xfffffff800708947 */ /* 0x000fea000383ffff */
.L_x_6:
[----:B------:R-:W-:Y:S05]  /*0b00*/  BSYNC.RECONVERGENT B1 ;  /* 0x0000000000017941 */ /* 0x000fea0003800200 */
.L_x_5:
[----:B------:R-:W2:Y:S02]  /*0b10*/  LDCU UR6, c[0x0][0x390] ;  /* 0x00007200ff0677ac */ /* 0x000ea40008000800 */
[----:B--2---:R-:W-:-:S09]  /*0b20*/  UISETP.GE.AND UP0, UPT, UR6, 0x100, UPT ;  /* 0x000001000600788c */ /* 0x004fd2000bf06270 */
[----:B------:R-:W-:Y:S05]  /*0b30*/  BRA.U !UP0, `(.L_x_21) ;  /* 0x0000001508507547 */ /* 0x000fea000b800000 */
[----:B0-----:R-:W0:Y:S01]  /*0b40*/  S2R R9, SR_LANEID ;  /* 0x0000000000097919 */ /* 0x001e220000000000 */
[----:B------:R-:W-:Y:S01]  /*0b50*/  BSSY.RECONVERGENT B1, `(.L_x_22) ;  /* 0x000001f000017945 */ /* 0x000fe20003800200 */
[----:B-----5:R-:W-:Y:S01]  /*0b60*/  IMAD.MOV.U32 R11, RZ, RZ, R12 ;  /* 0x000000ffff0b7224 */ /* 0x020fe200078e000c */
[----:B------:R2:W3:Y:S01]  /*0b70*/  SHFL.DOWN PT, R4, R14, 0x1, 0x1f ;  /* 0x08201f000e047f89 */ /* 0x0004e200000e0000 */
[----:B------:R-:W-:Y:S02]  /*0b80*/  IMAD.MOV.U32 R16, RZ, RZ, R13 ;  /* 0x000000ffff107224 */ /* 0x000fe400078e000d */
[----:B-1----:R-:W-:Y:S01]  /*0b90*/  IMAD.MOV.U32 R2, RZ, RZ, R14 ;  /* 0x000000ffff027224 */ /* 0x002fe200078e000e */
[----:B------:R2:W1:Y:S01]  /*0ba0*/  SHFL.DOWN PT, R5, R15, 0x1, 0x1f ;  /* 0x08201f000f057f89 */ /* 0x00046200000e0000 */
[----:B------:R-:W-:-:S03]  /*0bb0*/  IMAD.MOV.U32 R3, RZ, RZ, R15 ;  /* 0x000000ffff037224 */ /* 0x000fc600078e000f */
[----:B------:R2:W4:Y:S04]  /*0bc0*/  SHFL.DOWN PT, R7, R12, 0x1, 0x1f ;  /* 0x08201f000c077f89 */ /* 0x00052800000e0000 */
[----:B------:R2:W1:Y:S01]  /*0bd0*/  SHFL.DOWN PT, R17, R13, 0x1, 0x1f ;  /* 0x08201f000d117f89 */ /* 0x00046200000e0000 */
[----:B0-----:R-:W-:-:S13]  /*0be0*/  ISETP.GT.AND P0, PT, R9, 0x1e, PT ;  /* 0x0000001e0900780c */ /* 0x001fda0003f04270 */
[----:B-1234-:R-:W-:Y:S05]  /*0bf0*/  @P0 BRA `(.L_x_23) ;  /* 0x0000000000500947 */ /* 0x01efea0003800000 */
[----:B------:R-:W-:Y:S01]  /*0c00*/  DSETP.GEU.AND P0, PT, |R14|, |R4|, PT ;  /* 0x400000040e00722a */ /* 0x000fe20003f0e200 */
[----:B------:R-:W-:Y:S02]  /*0c10*/  IMAD.MOV.U32 R11, RZ, RZ, R7 ;  /* 0x000000ffff0b7224 */ /* 0x000fe400078e0007 */
[----:B------:R-:W-:Y:S02]  /*0c20*/  IMAD.MOV.U32 R16, RZ, RZ, R17 ;  /* 0x000000ffff107224 */ /* 0x000fe400078e0011 */
        /* <DEDUP_REMOVED lines=9> */
[CC--:B------:R-:W-:Y:S02]  /*0cc0*/  ISETP.LT.U32.AND P1, PT, R12.reuse, R7.reuse, PT ;  /* 0x000000070c00720c */ /* 0x0c0fe40003f21070 */
[C---:B------:R-:W-:Y:S02]  /*0cd0*/  ISETP.GE.U32.AND P0, PT, R12.reuse, R7, PT ;  /* 0x000000070c00720c */ /* 0x040fe40003f06070 */
[CC--:B------:R-:W-:Y:S02]  /*0ce0*/  ISETP.LT.AND.EX P1, PT, R13.reuse, R17.reuse, PT, P1 ;  /* 0x000000110d00720c */ /* 0x0c0fe40003f21310 */
[C---:B------:R-:W-:Y:S02]  /*0cf0*/  ISETP.GE.AND.EX P0, PT, R13.reuse, R17, PT, P0 ;  /* 0x000000110d00720c */ /* 0x040fe40003f06300 */
[----:B------:R-:W-:Y:S02]  /*0d00*/  SEL R11, R12, R7, P1 ;  /* 0x000000070c0b7207 */ /* 0x000fe40000800000 */
[----:B------:R-:W-:-:S02]  /*0d10*/  SEL R16, R13, R17, P1 ;  /* 0x000000110d107207 */ /* 0x000fc40000800000 */
[----:B------:R-:W-:Y:S02]  /*0d20*/  FSEL R2, R14, R4, !P0 ;  /* 0x000000040e027208 */ /* 0x000fe40004000000 */
[----:B------:R-:W-:-:S07]  /*0d30*/  FSEL R3, R15, R5, !P0 ;  /* 0x000000050f037208 */ /* 0x000fce0004000000 */
.L_x_23:
[----:B------:R-:W-:Y:S05]  /*0d40*/  BSYNC.RECONVERGENT B1 ;  /* 0x0000000000017941 */ /* 0x000fea0003800200 */
.L_x_22:
[----:B------:R-:W-:Y:S01]  /*0d50*/  ISETP.GT.AND P0, PT, R9, 0x1d, PT ;  /* 0x0000001d0900780c */ /* 0x000fe20003f04270 */
[----:B------:R0:W1:Y:S01]  /*0d60*/  SHFL.DOWN PT, R6, R2, 0x2, 0x1f ;  /* 0x08401f0002067f89 */ /* 0x00006200000e0000 */
[----:B------:R-:W-:Y:S01]  /*0d70*/  BSSY.RECONVERGENT B1, `(.L_x_24) ;  /* 0x000001d000017945 */ /* 0x000fe20003800200 */
[----:B------:R-:W-:Y:S02]  /*0d80*/  IMAD.MOV.U32 R8, RZ, RZ, R11 ;  /* 0x000000ffff087224 */ /* 0x000fe400078e000b */
[----:B------:R0:W2:Y:S01]  /*0d90*/  SHFL.DOWN PT, R7, R3, 0x2, 0x1f ;  /* 0x08401f0003077f89 */ /* 0x0000a200000e0000 */
[----:B------:R-:W-:Y:S02]  /*0da0*/  IMAD.MOV.U32 R10, RZ, RZ, R16 ;  /* 0x000000ffff0a7224 */ /* 0x000fe400078e0010 */
[----:B------:R-:W-:Y:S01]  /*0db0*/  IMAD.MOV.U32 R4, RZ, RZ, R2 ;  /* 0x000000ffff047224 */ /* 0x000fe200078e0002 */
[----:B------:R0:W3:Y:S01]  /*0dc0*/  SHFL.DOWN PT, R12, R11, 0x2, 0x1f ;  /* 0x08401f000b0c7f89 */ /* 0x0000e200000e0000 */
[----:B------:R-:W-:-:S03]  /*0dd0*/  IMAD.MOV.U32 R5, RZ, RZ, R3 ;  /* 0x000000ffff057224 */ /* 0x000fc600078e0003 */
[----:B------:R0:W4:Y:S01]  /*0de0*/  SHFL.DOWN PT, R13, R16, 0x2, 0x1f ;  /* 0x08401f00100d7f89 */ /* 0x00012200000e0000 */
[----:B------:R-:W-:Y:S05]  /*0df0*/  @P0 BRA `(.L_x_25) ;  /* 0x0000000000500947 */ /* 0x000fea0003800000 */
[----:B-12---:R-:W-:Y:S01]  /*0e00*/  DSETP.GEU.AND P0, PT, |R2|, |R6|, PT ;  /* 0x400000060200722a */ /* 0x006fe20003f0e200 */
[----:B---3--:R-:W-:Y:S02]  /*0e10*/  IMAD.MOV.U32 R8, RZ, RZ, R12 ;  /* 0x000000ffff087224 */ /* 0x008fe400078e000c */
[----:B----4-:R-:W-:Y:S02]  /*0e20*/  IMAD.MOV.U32 R10, RZ, RZ, R13 ;  /* 0x000000ffff0a7224 */ /* 0x010fe400078e000d */
        /* <DEDUP_REMOVED lines=17> */
.L_x_25:
[----:B------:R-:W-:Y:S05]  /*0f40*/  BSYNC.RECONVERGENT B1 ;  /* 0x0000000000017941 */ /* 0x000fea0003800200 */
.L_x_24:
[----:B------:R-:W-:Y:S01]  /*0f50*/  ISETP.GT.AND P0, PT, R9, 0x1b, PT ;  /* 0x0000001b0900780c */ /* 0x000fe20003f04270 */
[----:B-1----:R1:W1:Y:S01]  /*0f60*/  SHFL.DOWN PT, R6, R4, 0x4, 0x1f ;  /* 0x08801f0004067f89 */ /* 0x00226200000e0000 */
[----:B------:R-:W-:Y:S01]  /*0f70*/  BSSY.RECONVERGENT B1, `(.L_x_26) ;  /* 0x000001d000017945 */ /* 0x000fe20003800200 */
[----:B0-----:R-:W-:Y:S02]  /*0f80*/  IMAD.MOV.U32 R11, RZ, RZ, R8 ;  /* 0x000000ffff0b7224 */ /* 0x001fe400078e0008 */
[----:B--2---:R0:W2:Y:S01]  /*0f90*/  SHFL.DOWN PT, R7, R5, 0x4, 0x1f ;  /* 0x08801f0005077f89 */ /* 0x0040a200000e0000 */
[----:B---3--:R-:W-:Y:S02]  /*0fa0*/  IMAD.MOV.U32 R12, RZ, RZ, R10 ;  /* 0x000000ffff0c7224 */ /* 0x008fe400078e000a */
[----:B------:R-:W-:Y:S01]  /*0fb0*/  IMAD.MOV.U32 R2, RZ, RZ, R4 ;  /* 0x000000ffff027224 */ /* 0x000fe200078e0004 */
[----:B----4-:R0:W3:Y:S01]  /*0fc0*/  SHFL.DOWN PT, R13, R8, 0x4, 0x1f ;  /* 0x08801f00080d7f89 */ /* 0x0100e200000e0000 */
        /* <DEDUP_REMOVED lines=23> */
.L_x_27:
[----:B------:R-:W-:Y:S05]  /*1140*/  BSYNC.RECONVERGENT B1 ;  /* 0x0000000000017941 */ /* 0x000fea0003800200 */
.L_x_26:
[----:B------:R-:W-:Y:S01]  /*1150*/  ISETP.GT.AND P0, PT, R9, 0x17, PT ;  /* 0x000000170900780c */ /* 0x000fe20003f04270 */
[----:B-1----:R1:W1:Y:S01]  /*1160*/  SHFL.DOWN PT, R6, R2, 0x8, 0x1f ;  /* 0x09001f0002067f89 */ /* 0x00226200000e0000 */
[----:B------:R-:W-:Y:S01]  /*1170*/  BSSY.RECONVERGENT B1, `(.L_x_28) ;  /* 0x000001d000017945 */ /* 0x000fe20003800200 */
[----:B0-----:R-:W-:Y:S02]  /*1180*/  IMAD.MOV.U32 R8, RZ, RZ, R11 ;  /* 0x000000ffff087224 */ /* 0x001fe400078e000b */
[----:B--2---:R0:W2:Y:S01]  /*1190*/  SHFL.DOWN PT, R7, R3, 0x8, 0x1f ;  /* 0x09001f0003077f89 */ /* 0x0040a200000e0000 */
[----:B------:R-:W-:Y:S02]  /*11a0*/  IMAD.MOV.U32 R10, RZ, RZ, R12 ;  /* 0x000000ffff0a7224 */ /* 0x000fe400078e000c */
[----:B------:R-:W-:Y:S01]  /*11b0*/  IMAD.MOV.U32 R4, RZ, RZ, R2 ;  /* 0x000000ffff047224 */ /* 0x000fe200078e0002 */
[----:B------:R0:W0:Y:S01]  /*11c0*/  SHFL.DOWN PT, R14, R11, 0x8, 0x1f ;  /* 0x09001f000b0e7f89 */ /* 0x00002200000e0000 */
[----:B------:R-:W-:-:S03]  /*11d0*/  IMAD.MOV.U32 R5, RZ, RZ, R3 ;  /* 0x000000ffff057224 */ /* 0x000fc600078e0003 */
[----:B---3--:R3:W0:Y:S01]  /*11e0*/  SHFL.DOWN PT, R13, R12, 0x8, 0x1f ;  /* 0x09001f000c0d7f89 */ /* 0x00862200000e0000 */
[----:B------:R-:W-:Y:S05]  /*11f0*/  @P0 BRA `(.L_x_29) ;  /* 0x0000000000500947 */ /* 0x000fea0003800000 */
[----:B-12---:R-:W-:Y:S01]  /*1200*/  DSETP.GEU.AND P0, PT, |R2|, |R6|, PT ;  /* 0x400000060200722a */ /* 0x006fe20003f0e200 */
[----:B0-----:R-:W-:Y:S02]  /*1210*/  IMAD.MOV.U32 R8, RZ, RZ, R14 ;  /* 0x000000ffff087224 */ /* 0x001fe400078e000e */
        /* <DEDUP_REMOVED lines=18> */
.L_x_29:
[----:B------:R-:W-:Y:S05]  /*1340*/  BSYNC.RECONVERGENT B1 ;  /* 0x0000000000017941 */ /* 0x000fea0003800200 */
.L_x_28:
[----:B------:R-:W-:Y:S01]  /*1350*/  ISETP.GT.AND P0, PT, R9, 0xf, PT ;  /* 0x0000000f0900780c */ /* 0x000fe20003f04270 */
[----:B-1----:R1:W1:Y:S01]  /*1360*/  SHFL.DOWN PT, R6, R4, 0x10, 0x1f ;  /* 0x0a001f0004067f89 */ /* 0x00226200000e0000 */
[----:B------:R-:W-:Y:S01]  /*1370*/  BSSY.RECONVERGENT B1, `(.L_x_30) ;  /* 0x000001d000017945 */ /* 0x000fe20003800200 */
[----:B0-----:R-:W-:Y:S02]  /*1380*/  IMAD.MOV.U32 R14, RZ, RZ, R8 ;  /* 0x000000ffff0e7224 */ /* 0x001fe400078e0008 */
[----:B--2---:R0:W2:Y:S01]  /*1390*/  SHFL.DOWN PT, R7, R5, 0x10, 0x1f ;  /* 0x0a001f0005077f89 */ /* 0x0040a200000e0000 */
[----:B----4-:R-:W-:Y:S02]  /*13a0*/  IMAD.MOV.U32 R15, RZ, RZ, R10 ;  /* 0x000000ffff0f7224 */ /* 0x010fe400078e000a */
[----:B------:R-:W-:Y:S01]  /*13b0*/  IMAD.MOV.U32 R2, RZ, RZ, R4 ;  /* 0x000000ffff027224 */ /* 0x000fe200078e0004 */
[----:B------:R0:W4:Y:S01]  /*13c0*/  SHFL.DOWN PT, R11, R8, 0x10, 0x1f ;  /* 0x0a001f00080b7f89 */ /* 0x00012200000e0000 */
[----:B------:R-:W-:-:S03]  /*13d0*/  IMAD.MOV.U32 R3, RZ, RZ, R5 ;  /* 0x000000ffff037224 */ /* 0x000fc600078e0005 */
[----:B------:R0:W0:Y:S01]  /*13e0*/  SHFL.DOWN PT, R13, R10, 0x10, 0x1f ;  /* 0x0a001f000a0d7f89 */ /* 0x00002200000e0000 */
[----:B------:R-:W-:Y:S05]  /*13f0*/  @P0 BRA `(.L_x_31) ;  /* 0x0000000000500947 */ /* 0x000fea0003800000 */
[----:B-12---:R-:W-:Y:S01]  /*1400*/  DSETP.GEU.AND P0, PT, |R4|, |R6|, PT ;  /* 0x400000060400722a */ /* 0x006fe20003f0e200 */
[----:B----4-:R-:W-:Y:S02]  /*1410*/  IMAD.MOV.U32 R14, RZ, RZ, R11 ;  /* 0x000000ffff0e7224 */ /* 0x010fe400078e000b */
[----:B0-----:R-:W-:Y:S02]  /*1420*/  IMAD.MOV.U32 R15, RZ, RZ, R13 ;  /* 0x000000ffff0f7224 */ /* 0x001fe400078e000d */
        /* <DEDUP_REMOVED lines=17> */
.L_x_31:
[----:B------:R-:W-:Y:S05]  /*1540*/  BSYNC.RECONVERGENT B1 ;  /* 0x0000000000017941 */ /* 0x000fea0003800200 */
.L_x_30:
[----:B------:R-:W-:Y:S01]  /*1550*/  ISETP.NE.AND P0, PT, R9, RZ, PT ;  /* 0x000000ff0900720c */ /* 0x000fe20003f05270 */
[----:B------:R-:W-:-:S12]  /*1560*/  BSSY.RECONVERGENT B1, `(.L_x_32) ;  /* 0x000000a000017945 */ /* 0x000fd80003800200 */
[----:B------:R-:W-:Y:S05]  /*1570*/  @P0 BRA `(.L_x_33) ;  /* 0x0000000000200947 */ /* 0x000fea0003800000 */
[----:B-1----:R-:W1:Y:S01]  /*1580*/  S2R R6, SR_CgaCtaId ;  /* 0x0000000000067919 */ /* 0x002e620000008800 */
[----:B0-----:R-:W-:Y:S02]  /*1590*/  MOV R5, 0x400 ;  /* 0x0000040000057802 */ /* 0x001fe40000000f00 */
[----:B------:R-:W-:-:S04]  /*15a0*/  SHF.R.U32.HI R4, RZ, 0x1, R0 ;  /* 0x00000001ff047819 */ /* 0x000fc80000011600 */
[----:B------:R-:W-:Y:S02]  /*15b0*/  LOP3.LUT R4, R4, 0x1f0, RZ, 0xc0, !PT ;  /* 0x000001f004047812 */ /* 0x000fe400078ec0ff */
[----:B-1----:R-:W-:-:S05]  /*15c0*/  LEA R5, R6, R5, 0x18 ;  /* 0x0000000506057211 */ /* 0x002fca00078ec0ff */
[----:B------:R-:W-:-:S05]  /*15d0*/  IMAD.IADD R5, R4, 0x1, R5 ;  /* 0x0000000104057824 */ /* 0x000fca00078e0205 */
[----:B------:R0:W-:Y:S04]  /*15e0*/  STS.64 [R5+0x10], R14 ;  /* 0x0000100e05007388 */ /* 0x0001e80000000a00 */
[----:B------:R0:W-:Y:S02]  /*15f0*/  STS.64 [R5+0x8], R2 ;  /* 0x0000080205007388 */ /* 0x0001e40000000a00 */
.L_x_33:
[----:B------:R-:W-:Y:S05]  /*1600*/  BSYNC.RECONVERGENT B1 ;  /* 0x0000000000017941 */ /* 0x000fea0003800200 */
.L_x_32:
[----:B------:R-:W-:Y:S01]  /*1610*/  BAR.SYNC.DEFER_BLOCKING 0x0 ;  /* 0x0000000000007b1d */ /* 0x000fe20000010000 */
[----:B------:R-:W-:-:S13]  /*1620*/  ISETP.NE.AND P1, PT, R0, RZ, PT ;  /* 0x000000ff0000720c */ /* 0x000fda0003f25270 */
[----:B------:R-:W-:Y:S05]  /*1630*/  @P1 BRA `(.L_x_34) ;  /* 0x0000005400881947 */ /* 0x000fea0003800000 */
[----:B0-----:R-:W0:Y:S01]  /*1640*/  S2R R5, SR_CgaCtaId ;  /* 0x0000000000057919 */ /* 0x001e220000008800 */
[----:B------:R-:W-:Y:S01]  /*1650*/  MOV R0, 0x400 ;  /* 0x0000040000007802 */ /* 0x000fe20000000f00 */
[----:B------:R-:W-:Y:S03]  /*1660*/  BSSY.RECONVERGENT B1, `(.L_x_35) ;  /* 0x000001a000017945 */ /* 0x000fe60003800200 */
[----:B0-----:R-:W-:-:S05]  /*1670*/  LEA R0, R5, R0, 0x18 ;  /* 0x0000000005007211 */ /* 0x001fca00078ec0ff */
[----:B------:R-:W0:Y:S04]  /*1680*/  LDS.64 R16, [R0+0x18] ;  /* 0x0000180000107984 */ /* 0x000e280000000a00 */
[----:B-12---:R-:W1:Y:S04]  /*1690*/  LDS.128 R4, [R0+0x20] ;  /* 0x0000200000047984 */ /* 0x006e680000000c00 */
[----:B---3--:R2:W3:Y:S04]  /*16a0*/  LDS.64 R12, [R0+0x80] ;  /* 0x00008000000c7984 */ /* 0x0084e80000000a00 */
[----:B----4-:R2:W4:Y:S01]  /*16b0*/  LDS.128 R8, [R0+0x30] ;  /* 0x0000300000087984 */ /* 0x0105220000000c00 */
[----:B0-----:R-:W-:Y:S01]  /*16c0*/  DSETP.GEU.AND P0, PT, |R2|, |R16|, PT ;  /* 0x400000100200722a */ /* 0x001fe20003f0e200 */
[----:B------:R-:W-:-:S02]  /*16d0*/  IMAD.MOV.U32 R24, RZ, RZ, R16 ;  /* 0x000000ffff187224 */ /* 0x000fc400078e0010 */
[----:B------:R-:W-:Y:S02]  /*16e0*/  IMAD.MOV.U32 R25, RZ, RZ, R17 ;  /* 0x000000ffff197224 */ /* 0x000fe400078e0011 */
[----:B-1----:R-:W-:Y:S02]  /*16f0*/  IMAD.MOV.U32 R26, RZ, RZ, R4 ;  /* 0x000000ffff1a7224 */ /* 0x002fe400078e0004 */
[----:B------:R-:W-:-:S07]  /*1700*/  IMAD.MOV.U32 R27, RZ, RZ, R5 ;  /* 0x000000ffff1b7224 */ /* 0x000fce00078e0005 */
[----:B--234-:R-:W-:Y:S05]  /*1710*/  @!P0 BRA `(.L_x_36) ;  /* 0x0000000000388947 */ /* 0x01cfea0003800000 */
        /* <DEDUP_REMOVED lines=14> */
.L_x_36:
[----:B------:R-:W-:Y:S05]  /*1800*/  BSYNC.RECONVERGENT B1 ;  /* 0x0000000000017941 */ /* 0x000fea0003800200 */
.L_x_35:
[----:B------:R0:W1:Y:S01]  /*1810*/  LDS.128 R16, [R0+0x40] ;  /* 0x0000400000107984 */ /* 0x0000620000000c00 */
[----:B------:R-:W-:Y:S01]  /*1820*/  DSETP.GEU.AND P0, PT, |R24|, |R6|, PT ;  /* 0x400000061800722a */ /* 0x000fe20003f0e200 */
[----:B------:R-:W-:Y:S01]  /*1830*/  BSSY.RECONVERGENT B1, `(.L_x_37) ;  /* 0x0000015000017945 */ /* 0x000fe20003800200 */
[----:B------:R-:W-:Y:S01]  /*1840*/  IMAD.MOV.U32 R4, RZ, RZ, R6 ;  /* 0x000000ffff047224 */ /* 0x000fe200078e0006 */
[----:B------:R0:W2:Y:S01]  /*1850*/  LDS.128 R20, [R0+0x50] ;  /* 0x0000500000147984 */ /* 0x0000a20000000c00 */
        /* <DEDUP_REMOVED lines=18> */
.L_x_38:
[----:B------:R-:W-:Y:S05]  /*1980*/  BSYNC.RECONVERGENT B1 ;  /* 0x0000000000017941 */ /* 0x000fea0003800200 */
.L_x_37:
[----:B------:R-:W-:Y:S01]  /*1990*/  DSETP.GEU.AND P0, PT, |R4|, |R10|, PT ;  /* 0x4000000a0400722a */ /* 0x000fe20003f0e200 */
[----:B------:R-:W-:Y:S01]  /*19a0*/  BSSY.RECONVERGENT B1, `(.L_x_39) ;  /* 0x0000014000017945 */ /* 0x000fe20003800200 */
[----:B------:R-:W-:Y:S02]  /*19b0*/  IMAD.MOV.U32 R2, RZ, RZ, R10 ;  /* 0x000000ffff027224 */ /* 0x000fe400078e000a */
[----:B------:R-:W-:Y:S02]  /*19c0*/  IMAD.MOV.U32 R3, RZ, RZ, R11 ;  /* 0x000000ffff037224 */ /* 0x000fe400078e000b */
[----:B-1----:R-:W-:Y:S02]  /*19d0*/  IMAD.MOV.U32 R27, RZ, RZ, R16 ;  /* 0x000000ffff1b7224 */ /* 0x002fe400078e0010 */
        /* <DEDUP_REMOVED lines=16> */
.L_x_40:
[----:B------:R-:W-:Y:S05]  /*1ae0*/  BSYNC.RECONVERGENT B1 ;  /* 0x0000000000017941 */ /* 0x000fea0003800200 */
.L_x_39:
[----:B------:R0:W1:Y:S01]  /*1af0*/  LDS.128 R8, [R0+0x60] ;  /* 0x0000600000087984 */ /* 0x0000620000000c00 */
[----:B------:R-:W-:Y:S01]  /*1b00*/  DSETP.GEU.AND P0, PT, |R2|, |R18|, PT ;  /* 0x400000120200722a */ /* 0x000fe20003f0e200 */
[----:B------:R-:W-:Y:S01]  /*1b10*/  BSSY.RECONVERGENT B1, `(.L_x_41) ;  /* 0x0000015000017945 */ /* 0x000fe20003800200 */
[----:B------:R-:W-:Y:S01]  /*1b20*/  IMAD.MOV.U32 R14, RZ, RZ, R18 ;  /* 0x000000ffff0e7224 */ /* 0x000fe200078e0012 */
[----:B------:R0:W3:Y:S01]  /*1b30*/  LDS.128 R4, [R0+0x70] ;  /* 0x0000700000047984 */ /* 0x0000e20000000c00 */
[----:B------:R-:W-:Y:S02]  /*1b40*/  IMAD.MOV.U32 R15, RZ, RZ, R19 ;  /* 0x000000ffff0f7224 */ /* 0x000fe400078e0013 */
[----:B--2---:R-:W-:Y:S02]  /*1b50*/  IMAD.MOV.U32 R17, RZ, RZ, R20 ;  /* 0x000000ffff117224 */ /* 0x004fe400078e0014 */
        /* <DEDUP_REMOVED lines=16> */
.L_x_42:
[----:B------:R-:W-:Y:S05]  /*1c60*/  BSYNC.RECONVERGENT B1 ;  /* 0x0000000000017941 */ /* 0x000fea0003800200 */
.L_x_41:
        /* <DEDUP_REMOVED lines=21> */
.L_x_44:
[----:B------:R-:W-:Y:S05]  /*1dc0*/  BSYNC.RECONVERGENT B1 ;  /* 0x0000000000017941 */ /* 0x000fea0003800200 */
.L_x_43:
[----:B------:R-:W-:Y:S01]  /*1dd0*/  DSETP.GEU.AND P0, PT, |R2|, |R10|, PT ;  /* 0x4000000a0200722a */ /* 0x000fe20003f0e200 */
[----:B------:R-:W-:Y:S01]  /*1de0*/  BSSY.RECONVERGENT B1, `(.L_x_45) ;  /* 0x0000014000017945 */ /* 0x000fe20003800200 */
[----:B------:R-:W-:Y:S02]  /*1df0*/  IMAD.MOV.U32 R8, RZ, RZ, R10 ;  /* 0x000000ffff087224 */ /* 0x000fe400078e000a */
[----:B------:R-:W-:Y:S02]  /*1e00*/  IMAD.MOV.U32 R9, RZ, RZ, R11 ;  /* 0x000000ffff097224 */ /* 0x000fe400078e000b */
[----:B---3--:R-:W-:Y:S02]  /*1e10*/  IMAD.MOV.U32 R17, RZ, RZ, R4 ;  /* 0x000000ffff117224 */ /* 0x008fe400078e0004 */
        /* <DEDUP_REMOVED lines=16> */
.L_x_46:
[----:B------:R-:W-:Y:S05]  /*1f20*/  BSYNC.RECONVERGENT B1 ;  /* 0x0000000000017941 */ /* 0x000fea0003800200 */
.L_x_45:
        /* <DEDUP_REMOVED lines=19> */
[----:B------:R-:W-:Y:S01]  /*2060*/  SEL R15, R0, R13, P2 ;  /* 0x0000000d000f7207 */ /* 0x000fe20001000000 */
[----:B------:R-:W-:Y:S06]  /*2070*/  BRA `(.L_x_34) ;  /* 0x0000004800f87947 */ /* 0x000fec0003800000 */
.L_x_21:
[----:B------:R-:W2:Y:S01]  /*2080*/  S2R R4, SR_LANEID ;  /* 0x0000000000047919 */ /* 0x000ea20000000000 */
[----:B-1----:R-:W-:Y:S01]  /*2090*/  LOP3.LUT R2, R0, 0x3e0, RZ, 0xc0, !PT ;  /* 0x000003e000027812 */ /* 0x002fe200078ec0ff */
[----:B------:R-:W-:Y:S01]  /*20a0*/  BSSY.RECONVERGENT B1, `(.L_x_47) ;  /* 0x0000024000017945 */ /* 0x000fe20003800200 */
[----:B-----5:R-:W-:Y:S02]  /*20b0*/  IMAD.MOV.U32 R16, RZ, RZ, R12 ;  /* 0x000000ffff107224 */ /* 0x020fe400078e000c */
[----:B------:R-:W-:Y:S02]  /*20c0*/  IMAD.MOV.U32 R18, RZ, RZ, R13 ;  /* 0x000000ffff127224 */ /* 0x000fe400078e000d */
[----:B------:R-:W-:Y:S01]  /*20d0*/  VIADD R3, R2, 0x20 ;  /* 0x0000002002037836 */ /* 0x000fe20000000000 */
[----:B------:R-:W-:-:S04]  /*20e0*/  LOP3.LUT R2, RZ, R2, RZ, 0x33, !PT ;  /* 0x00000002ff027212 */ /* 0x000fc800078e33ff */
[----:B------:R-:W-:Y:S01]  /*20f0*/  ISETP.GT.AND P0, PT, R3, UR6, PT ;  /* 0x0000000603007c0c */ /* 0x000fe2000bf04270 */
[----:B------:R-:W-:Y:S02]  /*2100*/  VIADD R2, R2, UR6 ;  /* 0x0000000602027c36 */ /* 0x000fe40008000000 */
[----:B------:R-:W-:-:S03]  /*2110*/  IMAD.MOV.U32 R3, RZ, RZ, R15 ;  /* 0x000000ffff037224 */ /* 0x000fc600078e000f */
[----:B------:R-:W-:Y:S01]  /*2120*/  SEL R5, R2, 0x1f, P0 ;  /* 0x0000001f02057807 */ /* 0x000fe20000000000 */
[----:B------:R-:W-:-:S04]  /*2130*/  IMAD.MOV.U32 R2, RZ, RZ, R14 ;  /* 0x000000ffff027224 */ /* 0x000fc800078e000e */
[----:B------:R1:W3:Y:S04]  /*2140*/  SHFL.DOWN PT, R6, R14, 0x1, R5 ;  /* 0x082000000e067989 */ /* 0x0002e800000e0005 */
[----:B------:R1:W4:Y:S04]  /*2150*/  SHFL.DOWN PT, R7, R15, 0x1, R5 ;  /* 0x082000000f077989 */ /* 0x00032800000e0005 */
[----:B0-----:R1:W0:Y:S01]  /*2160*/  SHFL.DOWN PT, R9, R12, 0x1, R5 ;  /* 0x082000000c097989 */ /* 0x00122200000e0005 */
[----:B--2---:R-:W-:-:S03]  /*2170*/  ISETP.GE.AND P0, PT, R4, R5, PT ;  /* 0x000000050400720c */ /* 0x004fc60003f06270 */
[----:B------:R1:W2:Y:S10]  /*2180*/  SHFL.DOWN PT, R11, R13, 0x1, R5 ;  /* 0x082000000d0b7989 */ /* 0x0002b400000e0005 */
[----:B-1----:R-:W-:Y:S05]  /*2190*/  @P0 BRA `(.L_x_48) ;  /* 0x0000000000500947 */ /* 0x002fea0003800000 */
[----:B---34-:R-:W-:Y:S01]  /*21a0*/  DSETP.GEU.AND P0, PT, |R14|, |R6|, PT ;  /* 0x400000060e00722a */ /* 0x018fe20003f0e200 */
[----:B0-----:R-:W-:Y:S02]  /*21b0*/  IMAD.MOV.U32 R16, RZ, RZ, R9 ;  /* 0x000000ffff107224 */ /* 0x001fe400078e0009 */
[----:B--2---:R-:W-:Y:S02]  /*21c0*/  IMAD.MOV.U32 R18, RZ, RZ, R11 ;  /* 0x000000ffff127224 */ /* 0x004fe400078e000b */
        /* <DEDUP_REMOVED lines=17> */
.L_x_48:
[----:B------:R-:W-:Y:S05]  /*22e0*/  BSYNC.RECONVERGENT B1 ;  /* 0x0000000000017941 */ /* 0x000fea0003800200 */
.L_x_47:
[----:B---3--:R-:W-:Y:S01]  /*22f0*/  VIADD R6, R4, 0x2 ;  /* 0x0000000204067836 */ /* 0x008fe20000000000 */
[----:B------:R1:W3:Y:S01]  /*2300*/  SHFL.DOWN PT, R8, R2, 0x2, R5 ;  /* 0x0840000002087989 */ /* 0x0002e200000e0005 */
[----:B------:R-:W-:Y:S01]  /*2310*/  BSSY.RECONVERGENT B1, `(.L_x_49) ;  /* 0x000001e000017945 */ /* 0x000fe20003800200 */
[----:B------:R-:W-:Y:S02]  /*2320*/  IMAD.MOV.U32 R10, RZ, RZ, R16 ;  /* 0x000000ffff0a7224 */ /* 0x000fe400078e0010 */
[----:B------:R-:W-:Y:S01]  /*2330*/  ISETP.GT.AND P0, PT, R6, R5, PT ;  /* 0x000000050600720c */ /* 0x000fe20003f04270 */
[----:B0-----:R1:W0:Y:S01]  /*2340*/  SHFL.DOWN PT, R9, R3, 0x2, R5 ;  /* 0x0840000003097989 */ /* 0x00122200000e0005 */
[----:B------:R-:W-:Y:S02]  /*2350*/  IMAD.MOV.U32 R12, RZ, RZ, R18 ;  /* 0x000000ffff0c7224 */ /* 0x000fe400078e0012 */
[----:B------:R-:W-:Y:S01]  /*2360*/  IMAD.MOV.U32 R6, RZ, RZ, R2 ;  /* 0x000000ffff067224 */ /* 0x000fe200078e0002 */
[----:B--2---:R1:W2:Y:S01]  /*2370*/  SHFL.DOWN PT, R11, R16, 0x2, R5 ;  /* 0x08400000100b7989 */ /* 0x0042a200000e0005 */
[----:B----4-:R-:W-:-:S03]  /*2380*/  IMAD.MOV.U32 R7, RZ, RZ, R3 ;  /* 0x000000ffff077224 */ /* 0x010fc600078e0003 */
[----:B------:R1:W4:Y:S04]  /*2390*/  SHFL.DOWN PT, R13, R18, 0x2, R5 ;  /* 0x08400000120d7989 */ /* 0x00032800000e0005 */
[----:B------:R-:W-:Y:S05]  /*23a0*/  @P0 BRA `(.L_x_50) ;  /* 0x0000000000500947 */ /* 0x000fea0003800000 */
[----:B0--3--:R-:W-:Y:S01]  /*23b0*/  DSETP.GEU.AND P0, PT, |R2|, |R8|, PT ;  /* 0x400000080200722a */ /* 0x009fe20003f0e200 */
[----:B--2---:R-:W-:Y:S02]  /*23c0*/  IMAD.MOV.U32 R10, RZ, RZ, R11 ;  /* 0x000000ffff0a7224 */ /* 0x004fe400078e000b */
        /* <DEDUP_REMOVED lines=18> */
.L_x_50:
[----:B------:R-:W-:Y:S05]  /*24f0*/  BSYNC.RECONVERGENT B1 ;  /* 0x0000000000017941 */ /* 0x000fea0003800200 */
.L_x_49:
[----:B-1----:R-:W-:Y:S01]  /*2500*/  VIADD R2, R4, 0x4 ;  /* 0x0000000404027836 */ /* 0x002fe20000000000 */
[----:B---3--:R1:W3:Y:S01]  /*2510*/  SHFL.DOWN PT, R8, R6, 0x4, R5 ;  /* 0x0880000006087989 */ /* 0x0082e200000e0005 */
[----:B------:R-:W-:Y:S01]  /*2520*/  BSSY.RECONVERGENT B1, `(.L_x_51) ;  /* 0x000001e000017945 */ /* 0x000fe20003800200 */
[----:B------:R-:W-:Y:S02]  /*2530*/  IMAD.MOV.U32 R14, RZ, RZ, R10 ;  /* 0x000000ffff0e7224 */ /* 0x000fe400078e000a */
[----:B------:R-:W-:Y:S01]  /*2540*/  ISETP.GT.AND P0, PT, R2, R5, PT ;  /* 0x000000050200720c */ /* 0x000fe20003f04270 */
[----:B0-----:R1:W0:Y:S01]  /*2550*/  SHFL.DOWN PT, R9, R7, 0x4, R5 ;  /* 0x0880000007097989 */ /* 0x00122200000e0005 */
[----:B------:R-:W-:Y:S02]  /*2560*/  IMAD.MOV.U32 R16, RZ, RZ, R12 ;  /* 0x000000ffff107224 */ /* 0x000fe400078e000c */
[----:B------:R-:W-:Y:S01]  /*2570*/  IMAD.MOV.U32 R2, RZ, RZ, R6 ;  /* 0x000000ffff027224 */ /* 0x000fe200078e0006 */
[----:B--2---:R1:W2:Y:S01]  /*2580*/  SHFL.DOWN PT, R11, R10, 0x4, R5 ;  /* 0x088000000a0b7989 */ /* 0x0042a200000e0005 */
[----:B------:R-:W-:-:S03]  /*2590*/  IMAD.MOV.U32 R3, RZ, RZ, R7 ;  /* 0x000000ffff037224 */ /* 0x000fc600078e0007 */
[----:B----4-:R1:W4:Y:S04]  /*25a0*/  SHFL.DOWN PT, R13, R12, 0x4, R5 ;  /* 0x088000000c0d7989 */ /* 0x01032800000e0005 */
        /* <DEDUP_REMOVED lines=21> */
.L_x_52:
[----:B------:R-:W-:Y:S05]  /*2700*/  BSYNC.RECONVERGENT B1 ;  /* 0x0000000000017941 */ /* 0x000fea0003800200 */
.L_x_51:
        /* <DEDUP_REMOVED lines=32> */
.L_x_54:
[----:B------:R-:W-:Y:S05]  /*2910*/  BSYNC.RECONVERGENT B1 ;  /* 0x0000000000017941 */ /* 0x000fea0003800200 */
.L_x_53:
        /* <DEDUP_REMOVED lines=32> */
.L_x_56:
[----:B------:R-:W-:Y:S05]  /*2b20*/  BSYNC.RECONVERGENT B1 ;  /* 0x0000000000017941 */ /* 0x000fea0003800200 */
.L_x_55:
[----:B------:R-:W-:Y:S01]  /*2b30*/  ISETP.NE.AND P0, PT, R4, RZ, PT ;  /* 0x000000ff0400720c */ /* 0x000fe20003f05270 */
[----:B------:R-:W-:-:S12]  /*2b40*/  BSSY.RECONVERGENT B1, `(.L_x_57) ;  /* 0x000000a000017945 */ /* 0x000fd80003800200 */
[----:B------:R-:W-:Y:S05]  /*2b50*/  @P0 BRA `(.L_x_58) ;  /* 0x0000000000200947 */ /* 0x000fea0003800000 */
[----:B-1----:R-:W1:Y:S01]  /*2b60*/  S2R R6, SR_CgaCtaId ;  /* 0x0000000000067919 */ /* 0x002e620000008800 */
[----:B------:R-:W-:Y:S02]  /*2b70*/  MOV R5, 0x400 ;  /* 0x0000040000057802 */ /* 0x000fe40000000f00 */
[----:B------:R-:W-:-:S04]  /*2b80*/  SHF.R.U32.HI R4, RZ, 0x1, R0 ;  /* 0x00000001ff047819 */ /* 0x000fc80000011600 */
[----:B------:R-:W-:Y:S02]  /*2b90*/  LOP3.LUT R4, R4, 0x1f0, RZ, 0xc0, !PT ;  /* 0x000001f004047812 */ /* 0x000fe400078ec0ff */
[----:B-1----:R-:W-:-:S05]  /*2ba0*/  LEA R5, R6, R5, 0x18 ;  /* 0x0000000506057211 */ /* 0x002fca00078ec0ff */
[----:B------:R-:W-:-:S05]  /*2bb0*/  IMAD.IADD R5, R4, 0x1, R5 ;  /* 0x0000000104057824 */ /* 0x000fca00078e0205 */
[----:B------:R1:W-:Y:S04]  /*2bc0*/  STS.64 [R5+0x10], R14 ;  /* 0x0000100e05007388 */ /* 0x0003e80000000a00 */
[----:B------:R1:W-:Y:S02]  /*2bd0*/  STS.64 [R5+0x8], R2 ;  /* 0x0000080205007388 */ /* 0x0003e40000000a00 */
.L_x_58:
[----:B------:R-:W-:Y:S05]  /*2be0*/  BSYNC.RECONVERGENT B1 ;  /* 0x0000000000017941 */ /* 0x000fea0003800200 */
.L_x_57:
[----:B------:R-:W-:Y:S01]  /*2bf0*/  BAR.SYNC.DEFER_BLOCKING 0x0 ;  /* 0x0000000000007b1d */ /* 0x000fe20000010000 */
[----:B------:R-:W-:-:S13]  /*2c00*/  ISETP.NE.AND P1, PT, R0, RZ, PT ;  /* 0x000000ff0000720c */ /* 0x000fda0003f25270 */
[----:B------:R-:W-:Y:S05]  /*2c10*/  @P1 BRA `(.L_x_34) ;  /* 0x0000004000101947 */ /* 0x000fea0003800000 */
[----:B------:R-:W-:Y:S01]  /*2c20*/  UISETP.GE.AND UP0, UPT, UR6, 0x21, UPT ;  /* 0x000000210600788c */ /* 0x000fe2000bf06270 */
[----:B--2---:R-:W-:Y:S02]  /*2c30*/  IMAD.MOV.U32 R11, RZ, RZ, R14 ;  /* 0x000000ffff0b7224 */ /* 0x004fe400078e000e */
[----:B---3--:R-:W-:Y:S02]  /*2c40*/  IMAD.MOV.U32 R8, RZ, RZ, R15 ;  /* 0x000000ffff087224 */ /* 0x008fe400078e000f */
[----:B------:R-:W-:Y:S02]  /*2c50*/  IMAD.MOV.U32 R4, RZ, RZ, R2 ;  /* 0x000000ffff047224 */ /* 0x000fe400078e0002 */
[----:B-1----:R-:W-:Y:S02]  /*2c60*/  IMAD.MOV.U32 R5, RZ, RZ, R3 ;  /* 0x000000ffff057224 */ /* 0x002fe400078e0003 */
[----:B------:R-:W-:Y:S05]  /*2c70*/  BRA.U !UP0, `(.L_x_59) ;  /* 0x00000001086c7547 */ /* 0x000fea000b800000 */
[----:B------:R-:W1:Y:S01]  /*2c80*/  S2UR UR5, SR_CgaCtaId ;  /* 0x00000000000579c3 */ /* 0x000e620000008800 */
[----:B------:R-:W-:Y:S01]  /*2c90*/  UMOV UR4, 0x400 ;  /* 0x0000040000047882 */ /* 0x000fe20000000000 */
[----:B------:R-:W-:Y:S01]  /*2ca0*/  BSSY.RECONVERGENT B1, `(.L_x_59) ;  /* 0x0000018000017945 */ /* 0x000fe20003800200 */
[----:B-1----:R-:W-:-:S09]  /*2cb0*/  ULEA UR4, UR5, UR4, 0x18 ;  /* 0x0000000405047291 */ /* 0x002fd2000f8ec0ff */
[----:B------:R-:W1:Y:S04]  /*2cc0*/  LDS.64 R6, [UR4+0x18] ;  /* 0x00001804ff067984 */ /* 0x000e680008000a00 */
[----:B----4-:R-:W2:Y:S01]  /*2cd0*/  LDS.64 R12, [UR4+0x20] ;  /* 0x00002004ff0c7984 */ /* 0x010ea20008000a00 */
[----:B-1----:R-:W-:Y:S01]  /*2ce0*/  DSETP.GEU.AND P0, PT, |R2|, |R6|, PT ;  /* 0x400000060200722a */ /* 0x002fe20003f0e200 */
[----:B------:R-:W-:Y:S02]  /*2cf0*/  IMAD.MOV.U32 R4, RZ, RZ, R6 ;  /* 0x000000ffff047224 */ /* 0x000fe400078e0006 */
[----:B------:R-:W-:Y:S02]  /*2d00*/  IMAD.MOV.U32 R5, RZ, RZ, R7 ;  /* 0x000000ffff057224 */ /* 0x000fe400078e0007 */
[----:B--2---:R-:W-:-:S02]  /*2d10*/  IMAD.MOV.U32 R11, RZ, RZ, R12 ;  /* 0x000000ffff0b7224 */ /* 0x004fc400078e000c */
        /* <DEDUP_REMOVED lines=16> */
.L_x_60:
[----:B------:R-:W-:Y:S05]  /*2e20*/  BSYNC.RECONVERGENT B1 ;  /* 0x0000000000017941 */ /* 0x000fea0003800200 */
.L_x_59:
[----:B------:R-:W-:Y:S01]  /*2e30*/  UISETP.GE.AND UP0, UPT, UR6, 0x41, UPT ;  /* 0x000000410600788c */ /* 0x000fe2000bf06270 */
[----:B0-----:R-:W-:Y:S02]  /*2e40*/  IMAD.MOV.U32 R9, RZ, RZ, R11 ;  /* 0x000000ffff097224 */ /* 0x001fe400078e000b */
[----:B------:R-:W-:Y:S02]  /*2e50*/  IMAD.MOV.U32 R0, RZ, RZ, R8 ;  /* 0x000000ffff007224 */ /* 0x000fe400078e0008 */
[----:B------:R-:W-:Y:S02]  /*2e60*/  IMAD.MOV.U32 R2, RZ, RZ, R4 ;  /* 0x000000ffff027224 */ /* 0x000fe400078e0004 */
[----:B------:R-:W-:Y:S02]  /*2e70*/  IMAD.MOV.U32 R3, RZ, RZ, R5 ;  /* 0x000000ffff037224 */ /* 0x000fe400078e0005 */
[----:B------:R-:W-:Y:S05]  /*2e80*/  BRA.U !UP0, `(.L_x_61) ;  /* 0x00000001086c7547 */ /* 0x000fea000b800000 */
[----:B------:R-:W0:Y:S01]  /*2e90*/  S2UR UR5, SR_CgaCtaId ;  /* 0x00000000000579c3 */ /* 0x000e220000008800 */
[----:B------:R-:W-:Y:S01]  /*2ea0*/  UMOV UR4, 0x400 ;  /* 0x0000040000047882 */ /* 0x000fe20000000000 */
[----:B------:R-:W-:Y:S01]  /*2eb0*/  BSSY.RECONVERGENT B1, `(.L_x_61) ;  /* 0x0000018000017945 */ /* 0x000fe20003800200 */
[----:B0-----:R-:W-:-:S09]  /*2ec0*/  ULEA UR4, UR5, UR4, 0x18 ;  /* 0x0000000405047291 */ /* 0x001fd2000f8ec0ff */
[----:B------:R-:W0:Y:S04]  /*2ed0*/  LDS.64 R6, [UR4+0x28] ;  /* 0x00002804ff067984 */ /* 0x000e280008000a00 */
[----:B----4-:R-:W1:Y:S01]  /*2ee0*/  LDS.64 R12, [UR4+0x30] ;  /* 0x00003004ff0c7984 */ /* 0x010e620008000a00 */
[----:B0-----:R-:W-:Y:S01]  /*2ef0*/  DSETP.GEU.AND P0, PT, |R4|, |R6|, PT ;  /* 0x400000060400722a */ /* 0x001fe20003f0e200 */
[----:B------:R-:W-:Y:S02]  /*2f00*/  IMAD.MOV.U32 R2, RZ, RZ, R6 ;  /* 0x000000ffff027224 */ /* 0x000fe400078e0006 */
[----:B------:R-:W-:Y:S02]  /*2f10*/  IMAD.MOV.U32 R3, RZ, RZ, R7 ;  /* 0x000000ffff037224 */ /* 0x000fe400078e0007 */
[----:B-1----:R-:W-:-:S02]  /*2f20*/  IMAD.MOV.U32 R9, RZ, RZ, R12 ;  /* 0x000000ffff097224 */ /* 0x002fc400078e000c */
        /* <DEDUP_REMOVED lines=16> */
.L_x_62:
[----:B------:R-:W-:Y:S05]  /*3030*/  BSYNC.RECONVERGENT B1 ;  /* 0x0000000000017941 */ /* 0x000fea0003800200 */
.L_x_61:
[----:B------:R-:W-:Y:S01]  /*3040*/  UISETP.GE.AND UP0, UPT, UR6, 0x61, UPT ;  /* 0x000000610600788c */ /* 0x000fe2000bf06270 */
[----:B------:R-:W-:Y:S02]  /*3050*/  IMAD.MOV.U32 R11, RZ, RZ, R9 ;  /* 0x000000ffff0b7224 */ /* 0x000fe400078e0009 */
        /* <DEDUP_REMOVED lines=30> */
.L_x_64:
[----:B------:R-:W-:Y:S05]  /*3240*/  BSYNC.RECONVERGENT B1 ;  /* 0x0000000000017941 */ /* 0x000fea0003800200 */
.L_x_63:
        /* <DEDUP_REMOVED lines=32> */
.L_x_66:
[----:B------:R-:W-:Y:S05]  /*3450*/  BSYNC.RECONVERGENT B1 ;  /* 0x0000000000017941 */ /* 0x000fea0003800200 */
.L_x_65:
        /* <DEDUP_REMOVED lines=32> */
.L_x_68:
[----:B------:R-:W-:Y:S05]  /*3660*/  BSYNC.RECONVERGENT B1 ;  /* 0x0000000000017941 */ /* 0x000fea0003800200 */
.L_x_67:
        /* <DEDUP_REMOVED lines=32> */
.L_x_70:
[----:B------:R-:W-:Y:S05]  /*3870*/  BSYNC.RECONVERGENT B1 ;  /* 0x0000000000017941 */ /* 0x000fea0003800200 */
.L_x_69:
[----:B------:R-:W-:Y:S01]  /*3880*/  UISETP.GE.AND UP0, UPT, UR6, 0xe1, UPT ;  /* 0x000000e10600788c */ /* 0x000fe2000bf06270 */
[----:B------:R-:W-:Y:S02]  /*3890*/  IMAD.MOV.U32 R14, RZ, RZ, R9 ;  /* 0x000000ffff0e7224 */ /* 0x000fe400078e0009 */
[----:B------:R-:W-:Y:S02]  /*38a0*/  IMAD.MOV.U32 R15, RZ, RZ, R0 ;  /* 0x000000ffff0f7224 */ /* 0x000fe400078e0000 */
[----:B------:R-:W-:Y:S02]  /*38b0*/  IMAD.MOV.U32 R2, RZ, RZ, R6 ;  /* 0x000000ffff027224 */ /* 0x000fe400078e0006 */
[----:B------:R-:W-:Y:S02]  /*38c0*/  IMAD.MOV.U32 R3, RZ, RZ, R7 ;  /* 0x000000ffff037224 */ /* 0x000fe400078e0007 */
[----:B------:R-:W-:Y:S05]  /*38d0*/  BRA.U !UP0, `(.L_x_34) ;  /* 0x0000003108e07547 */ /* 0x000fea000b800000 */
[----:B------:R-:W0:Y:S01]  /*38e0*/  S2UR UR5, SR_CgaCtaId ;  /* 0x00000000000579c3 */ /* 0x000e220000008800 */
[----:B------:R-:W-:Y:S02]  /*38f0*/  UMOV UR4, 0x400 ;  /* 0x0000040000047882 */ /* 0x000fe40000000000 */
[----:B0-----:R-:W-:-:S09]  /*3900*/  ULEA UR4, UR5, UR4, 0x18 ;  /* 0x0000000405047291 */ /* 0x001fd2000f8ec0ff */
[----:B------:R-:W0:Y:S04]  /*3910*/  LDS.64 R4, [UR4+0x78] ;  /* 0x00007804ff047984 */ /* 0x000e280008000a00 */
[----:B------:R-:W1:Y:S01]  /*3920*/  LDS.64 R10, [UR4+0x80] ;  /* 0x00008004ff0a7984 */ /* 0x000e620008000a00 */
        /* <DEDUP_REMOVED lines=21> */
.L_x_2:
[----:B------:R-:W1:Y:S01]  /*3a80*/  S2R R0, SR_TID.X ;  /* 0x0000000000007919 */ /* 0x000e620000002100 */
[----:B------:R-:W1:Y:S02]  /*3a90*/  LDC.64 R2, c[0x0][0x380] ;  /* 0x0000e000ff027b82 */ /* 0x000e640000000a00 */
[----:B-1----:R-:W-:-:S05]  /*3aa0*/  IMAD.WIDE.U32 R18, R0, 0x10, R2 ;  /* 0x0000001000127825 */ /* 0x002fca00078e0002 */
[----:B0-----:R-:W2:Y:S04]  /*3ab0*/  LDG.E.64.CONSTANT R20, desc[UR10][R18.64] ;  /* 0x0000000a12147981 */ /* 0x001ea8000c1e9b00 */
[----:B------:R-:W2:Y:S04]  /*3ac0*/  LDG.E.64.CONSTANT R14, desc[UR10][R18.64+0x1000] ;  /* 0x0010000a120e7981 */ /* 0x000ea8000c1e9b00 */
[----:B------:R-:W3:Y:S04]  /*3ad0*/  LDG.E.64.CONSTANT R12, desc[UR10][R18.64+0x8] ;  /* 0x0000080a120c7981 */ /* 0x000ee8000c1e9b00 */
[----:B------:R-:W3:Y:S04]  /*3ae0*/  LDG.E.64.CONSTANT R10, desc[UR10][R18.64+0x1008] ;  /* 0x0010080a120a7981 */ /* 0x000ee8000c1e9b00 */
[----:B------:R-:W4:Y:S04]  /*3af0*/  LDG.E.64.CONSTANT R8, desc[UR10][R18.64+0x2000] ;  /* 0x0020000a12087981 */ /* 0x000f28000c1e9b00 */
[----:B------:R-:W5:Y:S04]  /*3b00*/  LDG.E.64.CONSTANT R6, desc[UR10][R18.64+0x2008] ;  /* 0x0020080a12067981 */ /* 0x000f68000c1e9b00 */
[----:B------:R-:W5:Y:S04]  /*3b10*/  LDG.E.64.CONSTANT R4, desc[UR10][R18.64+0x3000] ;  /* 0x0030000a12047981 */ /* 0x000f68000c1e9b00 */
[----:B------:R-:W5:Y:S04]  /*3b20*/  LDG.E.64.CONSTANT R2, desc[UR10][R18.64+0x3008] ;  /* 0x0030080a12027981 */ /* 0x000f68000c1e9b00 */
[----:B------:R-:W5:Y:S04]  /*3b30*/  LDG.E.64.CONSTANT R16, desc[UR10][R18.64+0x4000] ;  /* 0x0040000a12107981 */ /* 0x000f68000c1e9b00 */
[----:B------:R-:W5:Y:S01]  /*3b40*/  LDG.E.64.CONSTANT R22, desc[UR10][R18.64+0x4008] ;  /* 0x0040080a12167981 */ /* 0x000f62000c1e9b00 */
[----:B------:R-:W-:Y:S01]  /*3b50*/  UISETP.GE.U32.AND UP0, UPT, UR8, 0xa00, UPT ;  /* 0x00000a000800788c */ /* 0x000fe2000bf06070 */
[----:B--2---:R-:W-:-:S14]  /*3b60*/  DSETP.GEU.AND P2, PT, |R20|, |R14|, PT ;  /* 0x4000000e1400722a */ /* 0x004fdc0003f4e200 */
[----:B---3--:R-:W-:-:S04]  /*3b70*/  @P2 ISETP.GE.U32.AND P0, PT, R12, R10, PT ;  /* 0x0000000a0c00220c */ /* 0x008fc80003f06070 */
[----:B------:R-:W-:-:S13]  /*3b80*/  @P2 ISETP.GE.AND.EX P0, PT, R13, R11, PT, P0 ;  /* 0x0000000b0d00220c */ /* 0x000fda0003f06300 */
[----:B------:R-:W-:-:S06]  /*3b90*/  @P2 DSETP.LT.OR P0, PT, |R14|, |R20|, !P0 ;  /* 0x400000140e00222a */ /* 0x000fcc0004701600 */
[----:B------:R-:W-:Y:S02]  /*3ba0*/  @P2 FSEL R20, R20, R14, P0 ;  /* 0x0000000e14142208 */ /* 0x000fe40000000000 */
[----:B------:R-:W-:Y:S02]  /*3bb0*/  @P2 FSEL R21, R21, R15, P0 ;  /* 0x0000000f15152208 */ /* 0x000fe40000000000 */
[----:B------:R-:W-:Y:S01]  /*3bc0*/  @P2 SEL R10, R12, R10, P0 ;  /* 0x0000000a0c0a2207 */ /* 0x000fe20000000000 */
[----:B------:R-:W-:Y:S01]  /*3bd0*/  @P2 IMAD.MOV.U32 R14, RZ, RZ, R20 ;  /* 0x000000ffff0e2224 */ /* 0x000fe200078e0014 */
[----:B------:R-:W-:Y:S01]  /*3be0*/  @P2 SEL R11, R13, R11, P0 ;  /* 0x0000000b0d0b2207 */ /* 0x000fe20000000000 */
[----:B------:R-:W-:-:S06]  /*3bf0*/  @P2 IMAD.MOV.U32 R15, RZ, RZ, R21 ;  /* 0x000000ffff0f2224 */ /* 0x000fcc00078e0015 */
[----:B----4-:R-:W-:-:S14]  /*3c00*/  DSETP.GEU.AND P1, PT, |R14|, |R8|, PT ;  /* 0x400000080e00722a */ /* 0x010fdc0003f2e200 */
[----:B-----5:R-:W-:-:S04]  /*3c10*/  @P1 ISETP.GE.U32.AND P0, PT, R10, R6, PT ;  /* 0x000000060a00120c */ /* 0x020fc80003f06070 */
        /* <DEDUP_REMOVED lines=8> */
[----:B------:R-:W-:-:S14]  /*3ca0*/  DSETP.GEU.AND P2, PT, |R8|, |R4|, PT ;  /* 0x400000040800722a */ /* 0x000fdc0003f4e200 */
[----:B------:R-:W-:-:S04]  /*3cb0*/  @P2 ISETP.GE.U32.AND P0, PT, R6, R2, PT ;  /* 0x000000020600220c */ /* 0x000fc80003f06070 */
        /* <DEDUP_REMOVED lines=15> */
[----:B------:R-:W-:Y:S01]  /*3db0*/  IMAD.MOV.U32 R2, RZ, RZ, RZ ;  /* 0x000000ffff027224 */ /* 0x000fe200078e00ff */
[----:B------:R-:W-:Y:S01]  /*3dc0*/  @P1 SEL R23, R3, R23, P0 ;  /* 0x0000001703171207 */ /* 0x000fe20000000000 */
[----:B------:R-:W-:Y:S02]  /*3dd0*/  IMAD.MOV.U32 R3, RZ, RZ, 0x500 ;  /* 0x00000500ff037424 */ /* 0x000fe400078e00ff */
[----:B------:R-:W-:Y:S02]  /*3de0*/  @P1 IMAD.MOV.U32 R16, RZ, RZ, R4 ;  /* 0x000000ffff101224 */ /* 0x000fe400078e0004 */
[----:B------:R-:W-:Y:S01]  /*3df0*/  @P1 IMAD.MOV.U32 R17, RZ, RZ, R5 ;  /* 0x000000ffff111224 */ /* 0x000fe200078e0005 */
[----:B------:R-:W-:Y:S06]  /*3e00*/  BRA.U !UP0, `(.L_x_71) ;  /* 0x0000000d08987547 */ /* 0x000fec000b800000 */
[----:B------:R-:W-:Y:S01]  /*3e10*/  UIADD3 UR9, UP0, UPT, UR8, -0xa00, URZ ;  /* 0xfffff60008097890 */ /* 0x000fe2000ff1e0ff */
[----:B------:R-:W-:Y:S02]  /*3e20*/  IMAD.MOV.U32 R3, RZ, RZ, 0x500 ;  /* 0x00000500ff037424 */ /* 0x000fe400078e00ff */
[----:B------:R-:W-:Y:S01]  /*3e30*/  IMAD.MOV.U32 R2, RZ, RZ, RZ ;  /* 0x000000ffff027224 */ /* 0x000fe200078e00ff */
[----:B------:R-:W-:Y:S02]  /*3e40*/  ULEA.HI.X.SX32 UR8, UR8, 0xffffffff, 0x1, UP0 ;  /* 0xffffffff08087891 */ /* 0x000fe400080f0eff */
[----:B------:R-:W-:Y:S02]  /*3e50*/  UIMAD.WIDE.U32 UR12, UR9, -0x33333333, URZ ;  /* 0xcccccccd090c78a5 */ /* 0x000fe4000f8e00ff */
[----:B------:R-:W-:Y:S02]  /*3e60*/  UIMAD.WIDE.U32 UR4, UR8, -0x33333333, URZ ;  /* 0xcccccccd080478a5 */ /* 0x000fe4000f8e00ff */
[----:B------:R-:W-:-:S02]  /*3e70*/  UISETP.GE.U32.AND UP1, UPT, UR9, 0x500, UPT ;  /* 0x000005000900788c */ /* 0x000fc4000bf26070 */
[----:B------:R-:W-:Y:S02]  /*3e80*/  UIMAD.WIDE.U32 UR4, UP0, UR9, -0x33333334, UR4 ;  /* 0xcccccccc090478a5 */ /* 0x000fe4000f800004 */
[----:B------:R-:W-:Y:S02]  /*3e90*/  UISETP.GE.U32.AND.EX UP1, UPT, UR8, URZ, UPT, UP1 ;  /* 0x000000ff0800728c */ /* 0x000fe4000bf26110 */
[----:B------:R-:W-:Y:S02]  /*3ea0*/  UIADD3.X UR7, UPT, UPT, URZ, URZ, URZ, UP0, !UPT ;  /* 0x000000ffff077290 */ /* 0x000fe400087fe4ff */
[----:B------:R-:W-:Y:S01]  /*3eb0*/  UIADD3 URZ, UP0, UPT, UR13, UR4, URZ ;  /* 0x000000040dff7290 */ /* 0x000fe2000ff1e0ff */
[----:B------:R-:W-:-:S03]  /*3ec0*/  UMOV UR6, UR5 ;  /* 0x0000000500067c82 */ /* 0x000fc60008000000 */
[----:B------:R-:W-:-:S04]  /*3ed0*/  UIMAD.WIDE.U32.X UR4, UR8, -0x33333334, UR6, UP0 ;  /* 0xcccccccc080478a5 */ /* 0x000fc800080e0406 */
[----:B------:R-:W-:-:S04]  /*3ee0*/  USHF.R.U64 UR6, UR4, 0xa, UR5 ;  /* 0x0000000a04067899 */ /* 0x000fc80008001205 */
[----:B------:R-:W-:-:S04]  /*3ef0*/  ULOP3.LUT UR7, UR6, 0x1, URZ, 0xc0, !UPT ;  /* 0x0000000106077892 */ /* 0x000fc8000f8ec0ff */
[----:B------:R-:W-:-:S04]  /*3f00*/  UISETP.NE.U32.AND UP0, UPT, UR7, 0x1, UPT ;  /* 0x000000010700788c */ /* 0x000fc8000bf05070 */
[----:B------:R-:W-:Y:S01]  /*3f10*/  UISETP.NE.U32.AND.EX UP0, UPT, URZ, URZ, UPT, UP0 ;  /* 0x000000ffff00728c */ /* 0x000fe2000bf05100 */
[----:B------:R-:W-:Y:S10]  /*3f20*/  BRA.U !UP1, `(.L_x_72) ;  /* 0x00000009093c7547 */ /* 0x000ff4000b800000 */
[----:B------:R-:W0:Y:S01]  /*3f30*/  LDCU.64 UR8, c[0x0][0x380] ;  /* 0x00007000ff0877ac */ /* 0x000e220008000a00 */
[----:B------:R-:W-:Y:S02]  /*3f40*/  IMAD.MOV.U32 R3, RZ, RZ, 0x500 ;  /* 0x00000500ff037424 */ /* 0x000fe400078e00ff */
[----:B------:R-:W-:Y:S01]  /*3f50*/  IMAD.MOV.U32 R2, RZ, RZ, RZ ;  /* 0x000000ffff027224 */ /* 0x000fe200078e00ff */
[----:B------:R-:W-:-:S04]  /*3f60*/  UIADD3 UR4, UP1, UPT, UR6, 0x1, URZ ;  /* 0x0000000106047890 */ /* 0x000fc8000ff3e0ff */
[----:B------:R-:W-:Y:S02]  /*3f70*/  ULEA.HI.X UR5, UR5, URZ, URZ, 0x16, UP1 ;  /* 0x000000ff05057291 */ /* 0x000fe400088fb4ff */
[----:B------:R-:W-:Y:S02]  /*3f80*/  ULOP3.LUT UR4, UR4, 0xfffffffe, URZ, 0xc0, !UPT ;  /* 0xfffffffe04047892 */ /* 0x000fe4000f8ec0ff */
[----:B------:R-:W-:Y:S01]  /*3f90*/  ULOP3.LUT UR5, UR5, 0x7fffff, URZ, 0xc0, !UPT ;  /* 0x007fffff05057892 */ /* 0x000fe2000f8ec0ff */
[----:B0-----:R-:W-:-:S04]  /*3fa0*/  LEA R6, P0, R0, UR8, 0x4 ;  /* 0x0000000800067c11 */ /* 0x001fc8000f8020ff */
[----:B------:R-:W-:Y:S02]  /*3fb0*/  IADD3 R6, P1, PT, R6, 0xe008, RZ ;  /* 0x0000e00806067810 */ /* 0x000fe40007f3e0ff */
[----:B------:R-:W-:-:S05]  /*3fc0*/  LEA.HI.X R5, R0, UR9, RZ, 0x4, P0 ;  /* 0x0000000900057c11 */ /* 0x000fca00080f24ff */
[----:B------:R-:W-:-:S07]  /*3fd0*/  IMAD.X R5, RZ, RZ, R5, P1 ;  /* 0x000000ffff057224 */ /* 0x000fce00008e0605 */
.L_x_73:
[----:B------:R-:W-:-:S05]  /*3fe0*/  IMAD.MOV.U32 R4, RZ, RZ, R6 ;  /* 0x000000ffff047224 */ /* 0x000fca00078e0006 */
[----:B------:R-:W2:Y:S04]  /*3ff0*/  LDG.E.64.CONSTANT R12, desc[UR10][R4.64+-0x9008] ;  /* 0xff6ff80a040c7981 */ /* 0x000ea8000c1e9b00 */
[----:B------:R-:W3:Y:S04]  /*4000*/  LDG.E.64.CONSTANT R8, desc[UR10][R4.64+-0x9000] ;  /* 0xff70000a04087981 */ /* 0x000ee8000c1e9b00 */
[----:B------:R-:W4:Y:S04]  /*4010*/  LDG.E.64.CONSTANT R10, desc[UR10][R4.64+-0x8008] ;  /* 0xff7ff80a040a7981 */ /* 0x000f28000c1e9b00 */
[----:B------:R-:W5:Y:S04]  /*4020*/  LDG.E.64.CONSTANT R6, desc[UR10][R4.64+-0x8000] ;  /* 0xff80000a04067981 */ /* 0x000f68000c1e9b00 */
[----:B------:R-:W5:Y:S04]  /*4030*/  LDG.E.64.CONSTANT R26, desc[UR10][R4.64+-0x7008] ;  /* 0xff8ff80a041a7981 */ /* 0x000f68000c1e9b00 */
[----:B------:R-:W5:Y:S04]  /*4040*/  LDG.E.64.CONSTANT R24, desc[UR10][R4.64+-0x7000] ;  /* 0xff90000a04187981 */ /* 0x000f68000c1e9b00 */
[----:B------:R-:W5:Y:S04]  /*4050*/  LDG.E.64.CONSTANT R20, desc[UR10][R4.64+-0x6008] ;  /* 0xff9ff80a04147981 */ /* 0x000f68000c1e9b00 */
[----:B------:R-:W5:Y:S01]  /*4060*/  LDG.E.64.CONSTANT R18, desc[UR10][R4.64+-0x6000] ;  /* 0xffa0000a04127981 */ /* 0x000f62000c1e9b00 */
[----:B--2---:R-:W-:-:S14]  /*4070*/  DSETP.GEU.AND P2, PT, |R16|, |R12|, PT ;  /* 0x4000000c1000722a */ /* 0x004fdc0003f4e200 */
[----:B---3--:R-:W-:-:S04]  /*4080*/  @P2 ISETP.GE.U32.AND P0, PT, R22, R8, PT ;  /* 0x000000081600220c */ /* 0x008fc80003f06070 */
[----:B------:R-:W-:-:S13]  /*4090*/  @P2 ISETP.GE.AND.EX P0, PT, R23, R9, PT, P0 ;  /* 0x000000091700220c */ /* 0x000fda0003f06300 */
[----:B------:R-:W-:-:S06]  /*40a0*/  @P2 DSETP.LT.OR P0, PT, |R12|, |R16|, !P0 ;  /* 0x400000100c00222a */ /* 0x000fcc0004701600 */
[----:B------:R-:W-:Y:S02]  /*40b0*/  @P2 FSEL R17, R17, R13, P0 ;  /* 0x0000000d11112208 */ /* 0x000fe40000000000 */
[----:B------:R-:W-:-:S03]  /*40c0*/  @P2 FSEL R14, R16, R12, P0 ;  /* 0x0000000c100e2208 */ /* 0x000fc60000000000 */
[----:B------:R-:W-:Y:S02]  /*40d0*/  @P2 IMAD.MOV.U32 R13, RZ, RZ, R17 ;  /* 0x000000ffff0d2224 */ /* 0x000fe400078e0011 */
[----:B------:R-:W2:Y:S01]  /*40e0*/  LDG.E.64.CONSTANT R16, desc[UR10][R4.64+-0x5008] ;  /* 0xffaff80a04107981 */ /* 0x000ea2000c1e9b00 */
[----:B------:R-:W-:-:S03]  /*40f0*/  @P2 IMAD.MOV.U32 R12, RZ, RZ, R14 ;  /* 0x000000ffff0c2224 */ /* 0x000fc600078e000e */
[----:B------:R-:W3:Y:S03]  /*4100*/  LDG.E.64.CONSTANT R14, desc[UR10][R4.64+-0x5000] ;  /* 0xffb0000a040e7981 */ /* 0x000ee6000c1e9b00 */
[----:B----4-:R-:W-:Y:S01]  /*4110*/  DSETP.GEU.AND P1, PT, |R12|, |R10|, PT ;  /* 0x4000000a0c00722a */ /* 0x010fe20003f2e200 */
[----:B------:R-:W-:Y:S02]  /*4120*/  @P2 SEL R8, R22, R8, P0 ;  /* 0x0000000816082207 */ /* 0x000fe40000000000 */
[----:B------:R-:W-:Y:S02]  /*4130*/  @P2 SEL R9, R23, R9, P0 ;  /* 0x0000000917092207 */ /* 0x000fe40000000000 */
[----:B------:R-:W4:Y:S09]  /*4140*/  LDG.E.64.CONSTANT R22, desc[UR10][R4.64+-0x4008] ;  /* 0xffbff80a04167981 */ /* 0x000f32000c1e9b00 */
[----:B-----5:R-:W-:-:S04]  /*4150*/  @P1 ISETP.GE.U32.AND P0, PT, R8, R6, PT ;  /* 0x000000060800120c */ /* 0x020fc80003f06070 */
[----:B------:R-:W-:-:S13]  /*4160*/  @P1 ISETP.GE.AND.EX P0, PT, R9, R7, PT, P0 ;  /* 0x000000070900120c */ /* 0x000fda0003f06300 */
[----:B------:R-:W-:-:S06]  /*4170*/  @P1 DSETP.LT.OR P0, PT, |R10|, |R12|, !P0 ;  /* 0x4000000c0a00122a */ /* 0x000fcc0004701600 */
[----:B------:R-:W-:Y:S02]  /*4180*/  @P1 FSEL R12, R12, R10, P0 ;  /* 0x0000000a0c0c1208 */ /* 0x000fe40000000000 */
[----:B------:R-:W-:-:S03]  /*4190*/  @P1 FSEL R13, R13, R11, P0 ;  /* 0x0000000b0d0d1208 */ /* 0x000fc60000000000 */
[----:B------:R-:W-:Y:S02]  /*41a0*/  @P1 IMAD.MOV.U32 R10, RZ, RZ, R12 ;  /* 0x000000ffff0a1224 */ /* 0x000fe400078e000c */
[----:B------:R-:W-:Y:S02]  /*41b0*/  @P1 IMAD.MOV.U32 R11, RZ, RZ, R13 ;  /* 0x000000ffff0b1224 */ /* 0x000fe400078e000d */
[----:B------:R-:W5:Y:S04]  /*41c0*/  LDG.E.64.CONSTANT R12, desc[UR10][R4.64+-0x4000] ;  /* 0xffc0000a040c7981 */ /* 0x000f68000c1e9b00 */
[----:B------:R-:W-:Y:S01]  /*41d0*/  DSETP.GEU.AND P2, PT, |R10|, |R26|, PT ;  /* 0x4000001a0a00722a */ /* 0x000fe20003f4e200 */
[----:B------:R-:W-:Y:S02]  /*41e0*/  @P1 SEL R6, R8, R6, P0 ;  /* 0x0000000608061207 */ /* 0x000fe40000000000 */
[----:B------:R-:W-:-:S11]  /*41f0*/  @P1 SEL R7, R9, R7, P0 ;  /* 0x0000000709071207 */ /* 0x000fd60000000000 */
[----:B------:R-:W-:-:S04]  /*4200*/  @P2 ISETP.GE.U32.AND P0, PT, R6, R24, PT ;  /* 0x000000180600220c */ /* 0x000fc80003f06070 */
[----:B------:R-:W-:-:S13]  /*4210*/  @P2 ISETP.GE.AND.EX P0, PT, R7, R25, PT, P0 ;  /* 0x000000190700220c */ /* 0x000fda0003f06300 */
[----:B------:R-:W-:-:S06]  /*4220*/  @P2 DSETP.LT.OR P0, PT, |R26|, |R10|, !P0 ;  /* 0x4000000a1a00222a */ /* 0x000fcc0004701600 */
[----:B------:R-:W-:Y:S02]  /*4230*/  @P2 FSEL R8, R10, R26, P0 ;  /* 0x0000001a0a082208 */ /* 0x000fe40000000000 */
[----:B------:R-:W-:-:S03]  /*4240*/  @P2 FSEL R11, R11, R27, P0 ;  /* 0x0000001b0b0b2208 */ /* 0x000fc60000000000 */
[----:B------:R-:W-:Y:S02]  /*4250*/  @P2 IMAD.MOV.U32 R26, RZ, RZ, R8 ;  /* 0x000000ffff1a2224 */ /* 0x000fe400078e0008 */
[----:B------:R-:W-:Y:S01]  /*4260*/  @P2 IMAD.MOV.U32 R27, RZ, RZ, R11 ;  /* 0x000000ffff1b2224 */ /* 0x000fe200078e000b */
[----:B------:R-:W5:Y:S04]  /*4270*/  LDG.E.64.CONSTANT R8, desc[UR10][R4.64+-0x3000] ;  /* 0xffd0000a04087981 */ /* 0x000f68000c1e9b00 */
[----:B------:R-:W5:Y:S01]  /*4280*/  LDG.E.64.CONSTANT R10, desc[UR10][R4.64+-0x3008] ;  /* 0xffcff80a040a7981 */ /* 0x000f62000c1e9b00 */
        /* <DEDUP_REMOVED lines=10> */
[----:B------:R-:W5:Y:S01]  /*4330*/  LDG.E.64.CONSTANT R6, desc[UR10][R4.64+-0x2008] ;  /* 0xffdff80a04067981 */ /* 0x000f62000c1e9b00 */
[----:B------:R-:W-:Y:S02]  /*4340*/  @P1 SEL R18, R24, R18, P0 ;  /* 0x0000001218121207 */ /* 0x000fe40000000000 */
[----:B------:R-:W-:Y:S02]  /*4350*/  @P1 SEL R19, R25, R19, P0 ;  /* 0x0000001319131207 */ /* 0x000fe40000000000 */
        /* <DEDUP_REMOVED lines=8> */
[----:B------:R-:W-:Y:S02]  /*43e0*/  @P2 IMAD.MOV.U32 R17, RZ, RZ, R21 ;  /* 0x000000ffff112224 */ /* 0x000fe400078e0015 */
[----:B------:R-:W2:Y:S04]  /*43f0*/  LDG.E.64.CONSTANT R20, desc[UR10][R4.64+-0x1008] ;  /* 0xffeff80a04147981 */ /* 0x000ea8000c1e9b00 */
[----:B----4-:R-:W-:Y:S01]  /*4400*/  DSETP.GEU.AND P1, PT, |R16|, |R22|, PT ;  /* 0x400000161000722a */ /* 0x010fe20003f2e200 */
[----:B------:R-:W-:Y:S02]  /*4410*/  @P2 SEL R14, R18, R14, P0 ;  /* 0x0000000e120e2207 */ /* 0x000fe40000000000 */
[----:B------:R-:W-:-:S02]  /*4420*/  @P2 SEL R15, R19, R15, P0 ;  /* 0x0000000f130f2207 */ /* 0x000fc40000000000 */
[----:B------:R-:W3:Y:S09]  /*4430*/  LDG.E.64.CONSTANT R18, desc[UR10][R4.64+-0x1000] ;  /* 0xfff0000a04127981 */ /* 0x000ef2000c1e9b00 */
[----:B-----5:R-:W-:-:S04]  /*4440*/  @P1 ISETP.GE.U32.AND P0, PT, R14, R12, PT ;  /* 0x0000000c0e00120c */ /* 0x020fc80003f06070 */
[----:B------:R-:W-:Y:S01]  /*4450*/  @P1 ISETP.GE.AND.EX P0, PT, R15, R13, PT, P0 ;  /* 0x0000000d0f00120c */ /* 0x000fe20003f06300 */
[----:B------:R-:W-:Y:S02]  /*4460*/  IMAD.MOV.U32 R26, RZ, RZ, R22 ;  /* 0x000000ffff1a7224 */ /* 0x000fe400078e0016 */
[----:B------:R-:W-:-:S10]  /*4470*/  IMAD.MOV.U32 R27, RZ, RZ, R23 ;  /* 0x000000ffff1b7224 */ /* 0x000fd400078e0017 */
[----:B------:R-:W-:Y:S01]  /*4480*/  @P1 DSETP.LT.OR P0, PT, |R22|, |R16|, !P0 ;  /* 0x400000101600122a */ /* 0x000fe20004701600 */
[----:B------:R-:W4:Y:S05]  /*4490*/  LDG.E.64.CONSTANT R22, desc[UR10][R4.64] ;  /* 0x0000000a04167981 */ /* 0x000f2a000c1e9b00 */
        /* <DEDUP_REMOVED lines=14> */
[----:B------:R-:W-:-:S06]  /*4580*/  @P2 IMAD.MOV.U32 R11, RZ, RZ, R27 ;  /* 0x000000ffff0b2224 */ /* 0x000fcc00078e001b */
        /* <DEDUP_REMOVED lines=10> */
[----:B------:R-:W-:Y:S02]  /*4630*/  @P1 SEL R24, R8, R24, P0 ;  /* 0x0000001808181207 */ /* 0x000fe40000000000 */
[----:B------:R-:W-:Y:S01]  /*4640*/  @P1 SEL R25, R9, R25, P0 ;  /* 0x0000001909191207 */ /* 0x000fe20000000000 */
[----:B------:R-:W-:-:S04]  /*4650*/  UIADD3 UR4, UP1, UPT, UR4, -0x2, URZ ;  /* 0xfffffffe04047890 */ /* 0x000fc8000ff3e0ff */
[----:B------:R-:W-:Y:S02]  /*4660*/  UIADD3.X UR5, UPT, UPT, UR5, -0x1, URZ, UP1, !UPT ;  /* 0xffffffff05057890 */ /* 0x000fe40008ffe4ff */
[----:B------:R-:W-:-:S04]  /*4670*/  UISETP.NE.U32.AND UP1, UPT, UR4, URZ, UPT ;  /* 0x000000ff0400728c */ /* 0x000fc8000bf25070 */
[----:B------:R-:W-:Y:S01]  /*4680*/  UISETP.NE.AND.EX UP1, UPT, UR5, URZ, UPT, UP1 ;  /* 0x000000ff0500728c */ /* 0x000fe2000bf25310 */
[----:B--2---:R-:W-:-:S14]  /*4690*/  DSETP.GEU.AND P2, PT, |R6|, |R20|, PT ;  /* 0x400000140600722a */ /* 0x004fdc0003f4e200 */
[----:B---3--:R-:W-:-:S04]  /*46a0*/  @P2 ISETP.GE.U32.AND P0, PT, R24, R18, PT ;  /* 0x000000121800220c */ /* 0x008fc80003f06070 */
[----:B------:R-:W-:-:S13]  /*46b0*/  @P2 ISETP.GE.AND.EX P0, PT, R25, R19, PT, P0 ;  /* 0x000000131900220c */ /* 0x000fda0003f06300 */
[----:B------:R-:W-:-:S06]  /*46c0*/  @P2 DSETP.LT.OR P0, PT, |R20|, |R6|, !P0 ;  /* 0x400000061400222a */ /* 0x000fcc0004701600 */
[----:B------:R-:W-:Y:S02]  /*46d0*/  @P2 FSEL R6, R6, R20, P0 ;  /* 0x0000001406062208 */ /* 0x000fe40000000000 */
[----:B------:R-:W-:-:S03]  /*46e0*/  @P2 FSEL R7, R7, R21, P0 ;  /* 0x0000001507072208 */ /* 0x000fc60000000000 */
[----:B------:R-:W-:Y:S02]  /*46f0*/  @P2 IMAD.MOV.U32 R20, RZ, RZ, R6 ;  /* 0x000000ffff142224 */ /* 0x000fe400078e0006 */
[----:B------:R-:W-:-:S06]  /*4700*/  @P2 IMAD.MOV.U32 R21, RZ, RZ, R7 ;  /* 0x000000ffff152224 */ /* 0x000fcc00078e0007 */
[----:B-----5:R-:W-:Y:S01]  /*4710*/  DSETP.GEU.AND P1, PT, |R20|, |R16|, PT ;  /* 0x400000101400722a */ /* 0x020fe20003f2e200 */
[----:B------:R-:W-:Y:S02]  /*4720*/  @P2 SEL R18, R24, R18, P0 ;  /* 0x0000001218122207 */ /* 0x000fe40000000000 */
[----:B------:R-:W-:-:S11]  /*4730*/  @P2 SEL R19, R25, R19, P0 ;  /* 0x0000001319132207 */ /* 0x000fd60000000000 */
[----:B----4-:R-:W-:-:S04]  /*4740*/  @P1 ISETP.GE.U32.AND P0, PT, R18, R22, PT ;  /* 0x000000161200120c */ /* 0x010fc80003f06070 */
[----:B------:R-:W-:Y:S02]  /*4750*/  @P1 ISETP.GE.AND.EX P0, PT, R19, R23, PT, P0 ;  /* 0x000000171300120c */ /* 0x000fe40003f06300 */
[----:B------:R-:W-:-:S05]  /*4760*/  IADD3 R6, P2, PT, R4, 0xa000, RZ ;  /* 0x0000a00004067810 */ /* 0x000fca0007f5e0ff */
[----:B------:R-:W-:-:S06]  /*4770*/  IMAD.X R5, RZ, RZ, R5, P2 ;  /* 0x000000ffff057224 */ /* 0x000fcc00010e0605 */
[----:B------:R-:W-:Y:S01]  /*4780*/  @P1 DSETP.LT.OR P0, PT, |R16|, |R20|, !P0 ;  /* 0x400000141000122a */ /* 0x000fe20004701600 */
[----:B------:R-:W-:-:S05]  /*4790*/  IADD3 R3, P2, PT, R3, 0xa00, RZ ;  /* 0x00000a0003037810 */ /* 0x000fca0007f5e0ff */
[----:B------:R-:W-:Y:S02]  /*47a0*/  @P1 FSEL R4, R20, R16, P0 ;  /* 0x0000001014041208 */ /* 0x000fe40000000000 */
[----:B------:R-:W-:Y:S01]  /*47b0*/  @P1 FSEL R21, R21, R17, P0 ;  /* 0x0000001115151208 */ /* 0x000fe20000000000 */
[----:B------:R-:W-:Y:S01]  /*47c0*/  IMAD.X R2, RZ, RZ, R2, P2 ;  /* 0x000000ffff027224 */ /* 0x000fe200010e0602 */
[----:B------:R-:W-:Y:S01]  /*47d0*/  @P1 SEL R22, R18, R22, P0 ;  /* 0x0000001612161207 */ /* 0x000fe20000000000 */
[----:B------:R-:W-:Y:S01]  /*47e0*/  @P1 IMAD.MOV.U32 R16, RZ, RZ, R4 ;  /* 0x000000ffff101224 */ /* 0x000fe200078e0004 */
[----:B------:R-:W-:Y:S01]  /*47f0*/  @P1 SEL R23, R19, R23, P0 ;  /* 0x0000001713171207 */ /* 0x000fe20000000000 */
[----:B------:R-:W-:Y:S01]  /*4800*/  @P1 IMAD.MOV.U32 R17, RZ, RZ, R21 ;  /* 0x000000ffff111224 */ /* 0x000fe200078e0015 */
[----:B------:R-:W-:Y:S06]  /*4810*/  BRA.U UP1, `(.L_x_73) ;  /* 0xfffffff501f07547 */ /* 0x000fec000b83ffff */
.L_x_72:
[----:B------:R-:W-:Y:S05]  /*4820*/  BRA.U !UP0, `(.L_x_71) ;  /* 0x0000000508107547 */ /* 0x000fea000b800000 */
[----:B------:R-:W0:Y:S02]  /*4830*/  LDC.64 R4, c[0x0][0x380] ;  /* 0x0000e000ff047b82 */ /* 0x000e240000000a00 */
[----:B0-----:R-:W-:-:S03]  /*4840*/  IMAD.WIDE.U32 R4, R0, 0x10, R4 ;  /* 0x0000001000047825 */ /* 0x001fc600078e0004 */
[----:B------:R-:W-:-:S04]  /*4850*/  LEA R24, P0, R3, R4, 0x4 ;  /* 0x0000000403187211 */ /* 0x000fc800078020ff */
[----:B------:R-:W-:-:S05]  /*4860*/  LEA.HI.X R25, R3, R5, R2, 0x4, P0 ;  /* 0x0000000503197211 */ /* 0x000fca00000f2402 */
[----:B------:R-:W2:Y:S04]  /*4870*/  LDG.E.64.CONSTANT R20, desc[UR10][R24.64] ;  /* 0x0000000a18147981 */ /* 0x000ea8000c1e9b00 */
[----:B------:R-:W3:Y:S04]  /*4880*/  LDG.E.64.CONSTANT R18, desc[UR10][R24.64+0x8] ;  /* 0x0000080a18127981 */ /* 0x000ee8000c1e9b00 */
[----:B------:R-:W4:Y:S04]  /*4890*/  LDG.E.64.CONSTANT R14, desc[UR10][R24.64+0x1000] ;  /* 0x0010000a180e7981 */ /* 0x000f28000c1e9b00 */
[----:B------:R-:W5:Y:S04]  /*48a0*/  LDG.E.64.CONSTANT R12, desc[UR10][R24.64+0x1008] ;  /* 0x0010080a180c7981 */ /* 0x000f68000c1e9b00 */
        /* <DEDUP_REMOVED lines=16> */
[----:B------:R-:W-:-:S11]  /*49b0*/  @P2 SEL R19, R23, R19, P0 ;  /* 0x0000001317132207 */ /* 0x000fd60000000000 */
[----:B-----5:R-:W-:-:S04]  /*49c0*/  @P1 ISETP.GE.U32.AND P0, PT, R18, R12, PT ;  /* 0x0000000c1200120c */ /* 0x020fc80003f06070 */
        /* <DEDUP_REMOVED lines=27> */
[----:B------:R-:W-:Y:S02]  /*4b80*/  @P1 SEL R5, R9, R5, P0 ;  /* 0x0000000509051207 */ /* 0x000fe40000000000 */
[----:B------:R-:W-:-:S05]  /*4b90*/  IADD3 R3, P1, PT, R3, 0x500, RZ ;  /* 0x0000050003037810 */ /* 0x000fca0007f3e0ff */
[----:B------:R-:W-:Y:S01]  /*4ba0*/  IMAD.X R2, RZ, RZ, R2, P1 ;  /* 0x000000ffff027224 */ /* 0x000fe200008e0602 */
[----:B--2---:R-:W-:-:S14]  /*4bb0*/  DSETP.GEU.AND P2, PT, |R6|, |R16|, PT ;  /* 0x400000100600722a */ /* 0x004fdc0003f4e200 */
[----:B------:R-:W-:-:S04]  /*4bc0*/  @P2 ISETP.GE.U32.AND P0, PT, R4, R26, PT ;  /* 0x0000001a0400220c */ /* 0x000fc80003f06070 */
[----:B------:R-:W-:-:S13]  /*4bd0*/  @P2 ISETP.GE.AND.EX P0, PT, R5, R27, PT, P0 ;  /* 0x0000001b0500220c */ /* 0x000fda0003f06300 */
[----:B------:R-:W-:-:S06]  /*4be0*/  @P2 DSETP.LT.OR P0, PT, |R16|, |R6|, !P0 ;  /* 0x400000061000222a */ /* 0x000fcc0004701600 */
[----:B------:R-:W-:Y:S02]  /*4bf0*/  @P2 FSEL R6, R6, R16, P0 ;  /* 0x0000001006062208 */ /* 0x000fe40000000000 */
[----:B------:R-:W-:Y:S02]  /*4c00*/  @P2 FSEL R7, R7, R17, P0 ;  /* 0x0000001107072208 */ /* 0x000fe40000000000 */
[----:B------:R-:W-:Y:S02]  /*4c10*/  @P2 SEL R26, R4, R26, P0 ;  /* 0x0000001a041a2207 */ /* 0x000fe40000000000 */
[----:B------:R-:W-:Y:S01]  /*4c20*/  @P2 SEL R27, R5, R27, P0 ;  /* 0x0000001b051b2207 */ /* 0x000fe20000000000 */
[----:B------:R-:W-:Y:S02]  /*4c30*/  @P2 IMAD.MOV.U32 R16, RZ, RZ, R6 ;  /* 0x000000ffff102224 */ /* 0x000fe400078e0006 */
[----:B------:R-:W-:Y:S02]  /*4c40*/  @P2 IMAD.MOV.U32 R17, RZ, RZ, R7 ;  /* 0x000000ffff112224 */ /* 0x000fe400078e0007 */
[----:B------:R-:W-:-:S02]  /*4c50*/  IMAD.MOV.U32 R22, RZ, RZ, R26 ;  /* 0x000000ffff167224 */ /* 0x000fc400078e001a */
[----:B------:R-:W-:-:S07]  /*4c60*/  IMAD.MOV.U32 R23, RZ, RZ, R27 ;  /* 0x000000ffff177224 */ /* 0x000fce00078e001b */
.L_x_71:
[----:B------:R-:W0:Y:S02]  /*4c70*/  LDCU UR4, c[0x0][0x390] ;  /* 0x00007200ff0477ac */ /* 0x000e240008000800 */
[----:B0-----:R-:W-:Y:S02]  /*4c80*/  USHF.R.S32.HI UR5, URZ, 0x1f, UR4 ;  /* 0x0000001fff057899 */ /* 0x001fe40008011404 */
[----:B------:R-:W-:-:S04]  /*4c90*/  ISETP.GE.U32.AND P0, PT, R3, UR4, PT ;  /* 0x0000000403007c0c */ /* 0x000fc8000bf06070 */
[----:B------:R-:W-:-:S13]  /*4ca0*/  ISETP.GE.AND.EX P0, PT, R2, UR5, PT, P0 ;  /* 0x0000000502007c0c */ /* 0x000fda000bf06300 */
[----:B------:R-:W-:Y:S05]  /*4cb0*/  @P0 BRA `(.L_x_74) ;  /* 0x00000008009c0947 */ /* 0x000fea0003800000 */
[----:B------:R-:W-:Y:S01]  /*4cc0*/  IADD3 R21, PT, PT, -R3, UR4, RZ ;  /* 0x0000000403157c10 */ /* 0x000fe2000fffe1ff */
[----:B------:R-:W-:Y:S03]  /*4cd0*/  BSSY.RECONVERGENT B1, `(.L_x_74) ;  /* 0x00000a5000017945 */ /* 0x000fe60003800200 */
[----:B------:R-:W-:-:S13]  /*4ce0*/  ISETP.GE.AND P0, PT, R0, R21, PT ;  /* 0x000000150000720c */ /* 0x000fda0003f06270 */
[----:B------:R-:W-:Y:S05]  /*4cf0*/  @P0 BRA `(.L_x_75) ;  /* 0x0000000800880947 */ /* 0x000fea0003800000 */
[----:B------:R-:W-:Y:S01]  /*4d00*/  LOP3.LUT R12, RZ, R0, RZ, 0x33, !PT ;  /* 0x00000000ff0c7212 */ /* 0x000fe200078e33ff */
[----:B------:R-:W-:Y:S01]  /*4d10*/  BSSY.RECONVERGENT B2, `(.L_x_76) ;  /* 0x0000032000027945 */ /* 0x000fe20003800200 */
[----:B------:R-:W-:Y:S02]  /*4d20*/  IMAD.MOV.U32 R20, RZ, RZ, R0 ;  /* 0x000000ffff147224 */ /* 0x000fe400078e0000 */
[----:B------:R-:W-:-:S04]  /*4d30*/  IADD3 R12, PT, PT, -R3, UR4, R12 ;  /* 0x00000004030c7c10 */ /* 0x000fc8000fffe10c */
[----:B------:R-:W-:-:S04]  /*4d40*/  LOP3.LUT R4, R12, 0x300, RZ, 0xc0, !PT ;  /* 0x000003000c047812 */ /* 0x000fc800078ec0ff */
[----:B------:R-:W-:-:S13]  /*4d50*/  ISETP.NE.AND P0, PT, R4, 0x300, PT ;  /* 0x000003000400780c */ /* 0x000fda0003f05270 */
[----:B------:R-:W-:Y:S05]  /*4d60*/  @!P0 BRA `(.L_x_77) ;  /* 0x0000000000b08947 */ /* 0x000fea0003800000 */
[----:B------:R-:W0:Y:S01]  /*4d70*/  LDCU.64 UR6, c[0x0][0x380] ;  /* 0x00007000ff0677ac */ /* 0x000e220008000a00 */
[----:B------:R-:W-:Y:S01]  /*4d80*/  IADD3 R5, P0, PT, R0, R3, RZ ;  /* 0x0000000300057210 */ /* 0x000fe20007f1e0ff */
[----:B------:R-:W-:Y:S01]  /*4d90*/  IMAD.MOV.U32 R20, RZ, RZ, R0 ;  /* 0x000000ffff147224 */ /* 0x000fe200078e0000 */
[----:B------:R-:W-:-:S03]  /*4da0*/  LEA.HI R4, R12, 0x1, RZ, 0x18 ;  /* 0x000000010c047811 */ /* 0x000fc600078fc0ff */
[----:B------:R-:W-:Y:S01]  /*4db0*/  IMAD.X R6, RZ, RZ, R2, P0 ;  /* 0x000000ffff067224 */ /* 0x000fe200000e0602 */
[----:B------:R-:W-:-:S05]  /*4dc0*/  LOP3.LUT R4, R4, 0x3, RZ, 0xc0, !PT ;  /* 0x0000000304047812 */ /* 0x000fca00078ec0ff */
[----:B------:R-:W-:Y:S01]  /*4dd0*/  IMAD.MOV R13, RZ, RZ, -R4 ;  /* 0x000000ffff0d7224 */ /* 0x000fe200078e0a04 */
[----:B0-----:R-:W-:-:S04]  /*4de0*/  LEA R14, P1, R5, UR6, 0x4 ;  /* 0x00000006050e7c11 */ /* 0x001fc8000f8220ff */
[----:B------:R-:W-:-:S09]  /*4df0*/  LEA.HI.X R5, R5, UR7, R6, 0x4, P1 ;  /* 0x0000000705057c11 */ /* 0x000fd200088f2406 */
.L_x_80:
[----:B------:R-:W-:-:S05]  /*4e00*/  IMAD.MOV.U32 R4, RZ, RZ, R14 ;  /* 0x000000ffff047224 */ /* 0x000fca00078e000e */
[----:B------:R-:W2:Y:S04]  /*4e10*/  LDG.E.64.CONSTANT R8, desc[UR10][R4.64] ;  /* 0x0000000a04087981 */ /* 0x000ea8000c1e9b00 */
[----:B------:R-:W3:Y:S01]  /*4e20*/  LDG.E.64.CONSTANT R6, desc[UR10][R4.64+0x8] ;  /* 0x0000080a04067981 */ /* 0x000ee2000c1e9b00 */
[----:B------:R-:W-:Y:S01]  /*4e30*/  VIADD R13, R13, 0x1 ;  /* 0x000000010d0d7836 */ /* 0x000fe20000000000 */
[----:B------:R-:W-:Y:S01]  /*4e40*/  BSSY.RECONVERGENT B3, `(.L_x_78) ;  /* 0x000001b000037945 */ /* 0x000fe20003800200 */
[----:B------:R-:W-:Y:S01]  /*4e50*/  IMAD.MOV.U32 R15, RZ, RZ, R22 ;  /* 0x000000ffff0f7224 */ /* 0x000fe200078e0016 */
        /* <DEDUP_REMOVED lines=25> */
.L_x_79:
[----:B------:R-:W-:Y:S05]  /*4ff0*/  BSYNC.RECONVERGENT B3 ;  /* 0x0000000000037941 */ /* 0x000fea0003800200 */
.L_x_78:
[----:B------:R-:W-:Y:S02]  /*5000*/  IMAD.X R5, RZ, RZ, R5, P3 ;  /* 0x000000ffff057224 */ /* 0x000fe400018e0605 */
[----:B------:R-:W-:Y:S01]  /*5010*/  VIADD R20, R20, 0x100 ;  /* 0x0000010014147836 */ /* 0x000fe20000000000 */
[----:B------:R-:W-:Y:S06]  /*5020*/  @P2 BRA `(.L_x_80) ;  /* 0xfffffffc00742947 */ /* 0x000fec000383ffff */
.L_x_77:
[----:B------:R-:W-:Y:S05]  /*5030*/  BSYNC.RECONVERGENT B2 ;  /* 0x0000000000027941 */ /* 0x000fea0003800200 */
.L_x_76:
[----:B------:R-:W-:-:S13]  /*5040*/  ISETP.GE.U32.AND P0, PT, R12, 0x300, PT ;  /* 0x000003000c00780c */ /* 0x000fda0003f06070 */
[----:B------:R-:W-:Y:S05]  /*5050*/  @!P0 BRA `(.L_x_75) ;  /* 0x0000000400b08947 */ /* 0x000fea0003800000 */
[----:B------:R-:W0:Y:S01]  /*5060*/  LDCU.64 UR6, c[0x0][0x380] ;  /* 0x00007000ff0677ac */ /* 0x000e220008000a00 */
[----:B------:R-:W-:-:S05]  /*5070*/  IADD3 R3, P0, PT, R20, R3, RZ ;  /* 0x0000000314037210 */ /* 0x000fca0007f1e0ff */
[----:B------:R-:W-:Y:S01]  /*5080*/  IMAD.X R2, RZ, RZ, R2, P0 ;  /* 0x000000ffff027224 */ /* 0x000fe200000e0602 */
[----:B0-----:R-:W-:-:S04]  /*5090*/  LEA R8, P1, R3, UR6, 0x4 ;  /* 0x0000000603087c11 */ /* 0x001fc8000f8220ff */
[----:B------:R-:W-:Y:S02]  /*50a0*/  IADD3 R8, P0, PT, R8, 0x3008, RZ ;  /* 0x0000300808087810 */ /* 0x000fe40007f1e0ff */
[----:B------:R-:W-:-:S05]  /*50b0*/  LEA.HI.X R9, R3, UR7, R2, 0x4, P1 ;  /* 0x0000000703097c11 */ /* 0x000fca00088f2402 */
[----:B------:R-:W-:-:S07]  /*50c0*/  IMAD.X R9, RZ, RZ, R9, P0 ;  /* 0x000000ffff097224 */ /* 0x000fce00000e0609 */
.L_x_89:
[----:B------:R-:W2:Y:S04]  /*50d0*/  LDG.E.64.CONSTANT R10, desc[UR10][R8.64+-0x3008] ;  /* 0xffcff80a080a7981 */ /* 0x000ea8000c1e9b00 */
[----:B------:R-:W3:Y:S04]  /*50e0*/  LDG.E.64.CONSTANT R12, desc[UR10][R8.64+-0x3000] ;  /* 0xffd0000a080c7981 */ /* 0x000ee8000c1e9b00 */
[----:B------:R0:W5:Y:S04]  /*50f0*/  LDG.E.64.CONSTANT R6, desc[UR10][R8.64+-0x2008] ;  /* 0xffdff80a08067981 */ /* 0x000168000c1e9b00 */
        /* <DEDUP_REMOVED lines=22> */
.L_x_82:
[----:B------:R-:W-:Y:S05]  /*5260*/  BSYNC.RECONVERGENT B2 ;  /* 0x0000000000027941 */ /* 0x000fea0003800200 */
.L_x_81:
        /* <DEDUP_REMOVED lines=25> */
.L_x_84:
[----:B------:R-:W-:Y:S05]  /*5400*/  BSYNC.RECONVERGENT B2 ;  /* 0x0000000000027941 */ /* 0x000fea0003800200 */
.L_x_83:
        /* <DEDUP_REMOVED lines=21> */
.L_x_86:
[----:B------:R-:W-:Y:S05]  /*5560*/  BSYNC.RECONVERGENT B2 ;  /* 0x0000000000027941 */ /* 0x000fea0003800200 */
.L_x_85:
        /* <DEDUP_REMOVED lines=21> */
.L_x_88:
[----:B------:R-:W-:Y:S05]  /*56c0*/  BSYNC.RECONVERGENT B2 ;  /* 0x0000000000027941 */ /* 0x000fea0003800200 */
.L_x_87:
[----:B------:R-:W-:Y:S01]  /*56d0*/  VIADD R20, R20, 0x400 ;  /* 0x0000040014147836 */ /* 0x000fe20000000000 */
[----:B------:R-:W-:-:S04]  /*56e0*/  IADD3 R8, P1, PT, R8, 0x4000, RZ ;  /* 0x0000400008087810 */ /* 0x000fc80007f3e0ff */
[----:B------:R-:W-:Y:S01]  /*56f0*/  ISETP.GE.AND P0, PT, R20, R21, PT ;  /* 0x000000151400720c */ /* 0x000fe20003f06270 */
[----:B------:R-:W-:-:S12]  /*5700*/  IMAD.X R9, RZ, RZ, R9, P1 ;  /* 0x000000ffff097224 */ /* 0x000fd800008e0609 */
[----:B------:R-:W-:Y:S05]  /*5710*/  @!P0 BRA `(.L_x_89) ;  /* 0xfffffff8006c8947 */ /* 0x000fea000383ffff */
.L_x_75:
[----:B------:R-:W-:Y:S05]  /*5720*/  BSYNC.RECONVERGENT B1 ;  /* 0x0000000000017941 */ /* 0x000fea0003800200 */
.L_x_74:
[----:B------:R-:W0:Y:S01]  /*5730*/  S2R R8, SR_LANEID ;  /* 0x0000000000087919 */ /* 0x000e220000000000 */
[----:B------:R-:W-:Y:S01]  /*5740*/  BSSY.RECONVERGENT B1, `(.L_x_90) ;  /* 0x000001f000017945 */ /* 0x000fe20003800200 */
[----:B------:R-:W-:Y:S01]  /*5750*/  IMAD.MOV.U32 R11, RZ, RZ, R22 ;  /* 0x000000ffff0b7224 */ /* 0x000fe200078e0016 */
[----:B------:R1:W2:Y:S01]  /*5760*/  SHFL.DOWN PT, R4, R16, 0x1, 0x1f ;  /* 0x08201f0010047f89 */ /* 0x0002a200000e0000 */
[----:B------:R-:W-:Y:S02]  /*5770*/  IMAD.MOV.U32 R12, RZ, RZ, R23 ;  /* 0x000000ffff0c7224 */ /* 0x000fe400078e0017 */
[----:B------:R-:W-:Y:S01]  /*5780*/  IMAD.MOV.U32 R2, RZ, RZ, R16 ;  /* 0x000000ffff027224 */ /* 0x000fe200078e0010 */
[----:B------:R1:W3:Y:S01]  /*5790*/  SHFL.DOWN PT, R5, R17, 0x1, 0x1f ;  /* 0x08201f0011057f89 */ /* 0x0002e200000e0000 */
        /* <DEDUP_REMOVED lines=25> */
.L_x_91:
[----:B------:R-:W-:Y:S05]  /*5930*/  BSYNC.RECONVERGENT B1 ;  /* 0x0000000000017941 */ /* 0x000fea0003800200 */
.L_x_90:
        /* <DEDUP_REMOVED lines=31> */
.L_x_93:
[----:B------:R-:W-:Y:S05]  /*5b30*/  BSYNC.RECONVERGENT B1 ;  /* 0x0000000000017941 */ /* 0x000fea0003800200 */
.L_x_92:
[----:B------:R-:W-:Y:S01]  /*5b40*/  ISETP.GT.AND P0, PT, R8, 0x1b, PT ;  /* 0x0000001b0800780c */ /* 0x000fe20003f04270 */
[----:B-1----:R1:W1:Y:S01]  /*5b50*/  SHFL.DOWN PT, R6, R4, 0x4, 0x1f ;  /* 0x08801f0004067f89 */ /* 0x00226200000e0000 */
[----:B------:R-:W-:Y:S01]  /*5b60*/  BSSY.RECONVERGENT B1, `(.L_x_94) ;  /* 0x000001d000017945 */ /* 0x000fe20003800200 */
[----:B0-----:R-:W-:Y:S02]  /*5b70*/  IMAD.MOV.U32 R11, RZ, RZ, R9 ;  /* 0x000000ffff0b7224 */ /* 0x001fe400078e0009 */
[----:B--2---:R0:W2:Y:S01]  /*5b80*/  SHFL.DOWN PT, R7, R5, 0x4, 0x1f ;  /* 0x08801f0005077f89 */ /* 0x0040a200000e0000 */
[----:B------:R-:W-:Y:S02]  /*5b90*/  IMAD.MOV.U32 R12, RZ, RZ, R10 ;  /* 0x000000ffff0c7224 */ /* 0x000fe400078e000a */
[----:B------:R-:W-:Y:S01]  /*5ba0*/  IMAD.MOV.U32 R2, RZ, RZ, R4 ;  /* 0x000000ffff027224 */ /* 0x000fe200078e0004 */
[----:B---3--:R0:W3:Y:S01]  /*5bb0*/  SHFL.DOWN PT, R14, R9, 0x4, 0x1f ;  /* 0x08801f00090e7f89 */ /* 0x0080e200000e0000 */
[----:B------:R-:W-:-:S03]  /*5bc0*/  IMAD.MOV.U32 R3, RZ, RZ, R5 ;  /* 0x000000ffff037224 */ /* 0x000fc600078e0005 */
[----:B----4-:R0:W4:Y:S01]  /*5bd0*/  SHFL.DOWN PT, R13, R10, 0x4, 0x1f ;  /* 0x08801f000a0d7f89 */ /* 0x01012200000e0000 */
        /* <DEDUP_REMOVED lines=21> */
.L_x_95:
[----:B------:R-:W-:Y:S05]  /*5d30*/  BSYNC.RECONVERGENT B1 ;  /* 0x0000000000017941 */ /* 0x000fea0003800200 */
.L_x_94:
        /* <DEDUP_REMOVED lines=31> */
.L_x_97:
[----:B------:R-:W-:Y:S05]  /*5f30*/  BSYNC.RECONVERGENT B1 ;  /* 0x0000000000017941 */ /* 0x000fea0003800200 */
.L_x_96:
[----:B------:R-:W-:Y:S01]  /*5f40*/  ISETP.GT.AND P0, PT, R8, 0xf, PT ;  /* 0x0000000f0800780c */ /* 0x000fe20003f04270 */
[----:B-1----:R1:W1:Y:S01]  /*5f50*/  SHFL.DOWN PT, R6, R4, 0x10, 0x1f ;  /* 0x0a001f0004067f89 */ /* 0x00226200000e0000 */
[----:B------:R-:W-:Y:S01]  /*5f60*/  BSSY.RECONVERGENT B1, `(.L_x_98) ;  /* 0x000001d000017945 */ /* 0x000fe20003800200 */
[----:B---3--:R-:W-:Y:S02]  /*5f70*/  IMAD.MOV.U32 R14, RZ, RZ, R9 ;  /* 0x000000ffff0e7224 */ /* 0x008fe400078e0009 */
[----:B--2---:R2:W3:Y:S01]  /*5f80*/  SHFL.DOWN PT, R7, R5, 0x10, 0x1f ;  /* 0x0a001f0005077f89 */ /* 0x0044e200000e0000 */
[----:B------:R-:W-:Y:S02]  /*5f90*/  IMAD.MOV.U32 R15, RZ, RZ, R10 ;  /* 0x000000ffff0f7224 */ /* 0x000fe400078e000a */
[----:B------:R-:W-:Y:S01]  /*5fa0*/  IMAD.MOV.U32 R2, RZ, RZ, R4 ;  /* 0x000000ffff027224 */ /* 0x000fe200078e0004 */
[----:B0-----:R2:W0:Y:S01]  /*5fb0*/  SHFL.DOWN PT, R12, R9, 0x10, 0x1f ;  /* 0x0a001f00090c7f89 */ /* 0x00142200000e0000 */
[----:B------:R-:W-:-:S03]  /*5fc0*/  IMAD.MOV.U32 R3, RZ, RZ, R5 ;  /* 0x000000ffff037224 */ /* 0x000fc600078e0005 */
[----:B------:R2:W0:Y:S01]  /*5fd0*/  SHFL.DOWN PT, R11, R10, 0x10, 0x1f ;  /* 0x0a001f000a0b7f89 */ /* 0x00042200000e0000 */
[----:B------:R-:W-:Y:S05]  /*5fe0*/  @P0 BRA `(.L_x_99) ;  /* 0x0000000000500947 */ /* 0x000fea0003800000 */
[----:B-1-3--:R-:W-:Y:S01]  /*5ff0*/  DSETP.GEU.AND P0, PT, |R4|, |R6|, PT ;  /* 0x400000060400722a */ /* 0x00afe20003f0e200 */
        /* <DEDUP_REMOVED lines=19> */
.L_x_99:
[----:B------:R-:W-:Y:S05]  /*6130*/  BSYNC.RECONVERGENT B1 ;  /* 0x0000000000017941 */ /* 0x000fea0003800200 */
.L_x_98:
[----:B------:R-:W-:Y:S01]  /*6140*/  ISETP.NE.AND P0, PT, R8, RZ, PT ;  /* 0x000000ff0800720c */ /* 0x000fe20003f05270 */
[----:B------:R-:W-:-:S12]  /*6150*/  BSSY.RECONVERGENT B1, `(.L_x_100) ;  /* 0x000000a000017945 */ /* 0x000fd80003800200 */
[----:B------:R-:W-:Y:S05]  /*6160*/  @P0 BRA `(.L_x_101) ;  /* 0x0000000000200947 */ /* 0x000fea0003800000 */
[----:B-1----:R-:W1:Y:S01]  /*6170*/  S2R R6, SR_CgaCtaId ;  /* 0x0000000000067919 */ /* 0x002e620000008800 */
[----:B--2---:R-:W-:Y:S02]  /*6180*/  MOV R5, 0x400 ;  /* 0x0000040000057802 */ /* 0x004fe40000000f00 */
[----:B------:R-:W-:-:S04]  /*6190*/  SHF.R.U32.HI R4, RZ, 0x1, R0 ;  /* 0x00000001ff047819 */ /* 0x000fc80000011600 */
[----:B------:R-:W-:Y:S02]  /*61a0*/  LOP3.LUT R4, R4, 0x1f0, RZ, 0xc0, !PT ;  /* 0x000001f004047812 */ /* 0x000fe400078ec0ff */
[----:B-1----:R-:W-:-:S05]  /*61b0*/  LEA R5, R6, R5, 0x18 ;  /* 0x0000000506057211 */ /* 0x002fca00078ec0ff */
[----:B------:R-:W-:-:S05]  /*61c0*/  IMAD.IADD R5, R4, 0x1, R5 ;  /* 0x0000000104057824 */ /* 0x000fca00078e0205 */
[----:B------:R1:W-:Y:S04]  /*61d0*/  STS.64 [R5+0x10], R14 ;  /* 0x0000100e05007388 */ /* 0x0003e80000000a00 */
[----:B------:R1:W-:Y:S02]  /*61e0*/  STS.64 [R5+0x8], R2 ;  /* 0x0000080205007388 */ /* 0x0003e40000000a00 */
.L_x_101:
[----:B------:R-:W-:Y:S05]  /*61f0*/  BSYNC.RECONVERGENT B1 ;  /* 0x0000000000017941 */ /* 0x000fea0003800200 */
.L_x_100:
[----:B------:R-:W-:Y:S01]  /*6200*/  BAR.SYNC.DEFER_BLOCKING 0x0 ;  /* 0x0000000000007b1d */ /* 0x000fe20000010000 */
[----:B------:R-:W-:-:S13]  /*6210*/  ISETP.NE.AND P1, PT, R0, RZ, PT ;  /* 0x000000ff0000720c */ /* 0x000fda0003f25270 */
[----:B------:R-:W-:Y:S05]  /*6220*/  @P1 BRA `(.L_x_34) ;  /* 0x00000008008c1947 */ /* 0x000fea0003800000 */
[----:B-12---:R-:W1:Y:S01]  /*6230*/  S2R R5, SR_CgaCtaId ;  /* 0x0000000000057919 */ /* 0x006e620000008800 */
[----:B------:R-:W-:Y:S01]  /*6240*/  MOV R0, 0x400 ;  /* 0x0000040000007802 */ /* 0x000fe20000000f00 */
[----:B------:R-:W-:Y:S03]  /*6250*/  BSSY.RECONVERGENT B1, `(.L_x_102) ;  /* 0x000001a000017945 */ /* 0x000fe60003800200 */
[----:B-1----:R-:W-:-:S05]  /*6260*/  LEA R0, R5, R0, 0x18 ;  /* 0x0000000005007211 */ /* 0x002fca00078ec0ff */
[----:B------:R-:W1:Y:S04]  /*6270*/  LDS.64 R16, [R0+0x18] ;  /* 0x0000180000107984 */ /* 0x000e680000000a00 */
[----:B---3--:R-:W2:Y:S04]  /*6280*/  LDS.128 R4, [R0+0x20] ;  /* 0x0000200000047984 */ /* 0x008ea80000000c00 */
[----:B0---4-:R0:W3:Y:S04]  /*6290*/  LDS.64 R12, [R0+0x80] ;  /* 0x00008000000c7984 */ /* 0x0110e80000000a00 */
[----:B------:R0:W4:Y:S01]  /*62a0*/  LDS.128 R8, [R0+0x30] ;  /* 0x0000300000087984 */ /* 0x0001220000000c00 */
[----:B-1----:R-:W-:Y:S01]  /*62b0*/  DSETP.GEU.AND P0, PT, |R2|, |R16|, PT ;  /* 0x400000100200722a */ /* 0x002fe20003f0e200 */
[----:B------:R-:W-:-:S02]  /*62c0*/  IMAD.MOV.U32 R24, RZ, RZ, R16 ;  /* 0x000000ffff187224 */ /* 0x000fc400078e0010 */
[----:B------:R-:W-:Y:S02]  /*62d0*/  IMAD.MOV.U32 R25, RZ, RZ, R17 ;  /* 0x000000ffff197224 */ /* 0x000fe400078e0011 */
[----:B--2---:R-:W-:Y:S02]  /*62e0*/  IMAD.MOV.U32 R27, RZ, RZ, R4 ;  /* 0x000000ffff1b7224 */ /* 0x004fe400078e0004 */
[----:B------:R-:W-:-:S07]  /*62f0*/  IMAD.MOV.U32 R29, RZ, RZ, R5 ;  /* 0x000000ffff1d7224 */ /* 0x000fce00078e0005 */
[----:B0--34-:R-:W-:Y:S05]  /*6300*/  @!P0 BRA `(.L_x_103) ;  /* 0x0000000000388947 */ /* 0x019fea0003800000 */
        /* <DEDUP_REMOVED lines=14> */
.L_x_103:
[----:B------:R-:W-:Y:S05]  /*63f0*/  BSYNC.RECONVERGENT B1 ;  /* 0x0000000000017941 */ /* 0x000fea0003800200 */
.L_x_102:
        /* <DEDUP_REMOVED lines=23> */
.L_x_105:
[----:B------:R-:W-:Y:S05]  /*6570*/  BSYNC.RECONVERGENT B1 ;  /* 0x0000000000017941 */ /* 0x000fea0003800200 */
.L_x_104:
        /* <DEDUP_REMOVED lines=21> */
.L_x_107:
[----:B------:R-:W-:Y:S05]  /*66d0*/  BSYNC.RECONVERGENT B1 ;  /* 0x0000000000017941 */ /* 0x000fea0003800200 */
.L_x_106:
        /* <DEDUP_REMOVED lines=23> */
.L_x_109:
[----:B------:R-:W-:Y:S05]  /*6850*/  BSYNC.RECONVERGENT B1 ;  /* 0x0000000000017941 */ /* 0x000fea0003800200 */
.L_x_108:
        /* <DEDUP_REMOVED lines=21> */
.L_x_111:
[----:B------:R-:W-:Y:S05]  /*69b0*/  BSYNC.RECONVERGENT B1 ;  /* 0x0000000000017941 */ /* 0x000fea0003800200 */
.L_x_110:
        /* <DEDUP_REMOVED lines=21> */
.L_x_113:
[----:B------:R-:W-:Y:S05]  /*6b10*/  BSYNC.RECONVERGENT B1 ;  /* 0x0000000000017941 */ /* 0x000fea0003800200 */
.L_x_112:
        /* <DEDUP_REMOVED lines=20> */
.L_x_34:
[----:B------:R-:W-:Y:S05]  /*6c60*/  BSYNC.RECONVERGENT B0 ;  /* 0x0000000000007941 */ /* 0x000fea0003800200 */
.L_x_1:
[----:B------:R-:W-:Y:S05]  /*6c70*/  @P1 EXIT ;  /* 0x000000000000194d */ /* 0x000fea0003800000 */
[----:B012---:R-:W0:Y:S02]  /*6c80*/  LDC.64 R4, c[0x0][0x388] ;  /* 0x0000e200ff047b82 */ /* 0x007e240000000a00 */
[----:B0-----:R-:W-:Y:S04]  /*6c90*/  STG.E.64 desc[UR10][R4.64], R2 ;  /* 0x0000000204007986 */ /* 0x001fe8000c101b0a */
[----:B------:R-:W-:Y:S01]  /*6ca0*/  STG.E.64 desc[UR10][R4.64+0x8], R14 ;  /* 0x0000080e04007986 */ /* 0x000fe2000c101b0a */
[----:B------:R-:W-:Y:S05]  /*6cb0*/  EXIT ;  /* 0x000000000000794d */ /* 0x000fea0003800000 */
.L_x_114:
        /* <DEDUP_REMOVED lines=12> */
.L_x_728:


//--------------------- .text._ZN6thrust24THRUST_300001_SM_1000_NS8cuda_cub4core6detail13_kernel_agentINS1_8__reduce10DrainAgentIlEEJN3cub18CUB_300001_SM_10009GridQueueIyEElEEEvDpT0_ --------------------------
	.section	.text._ZN6thrust24THRUST_300001_SM_1000_NS8cuda_cub4core6detail13_kernel_agentINS1_8__reduce10DrainAgentIlEEJN3cub18CUB_300001_SM_10009GridQueueIyEElEEEvDpT0_,"ax",@progbits
	.align	128
        .global         _ZN6thrust24THRUST_300001_SM_1000_NS8cuda_cub4core6detail13_kernel_agentINS1_8__reduce10DrainAgentIlEEJN3cub18CUB_300001_SM_10009GridQueueIyEElEEEvDpT0_
        .type           _ZN6thrust24THRUST_300001_SM_1000_NS8cuda_cub4core6detail13_kernel_agentINS1_8__reduce10DrainAgentIlEEJN3cub18CUB_300001_SM_10009GridQueueIyEElEEEvDpT0_,@function
        .size           _ZN6thrust24THRUST_300001_SM_1000_NS8cuda_cub4core6detail13_kernel_agentINS1_8__reduce10DrainAgentIlEEJN3cub18CUB_300001_SM_10009GridQueueIyEElEEEvDpT0_,(.L_x_729 - _ZN6thrust24THRUST_300001_SM_1000_NS8cuda_cub4core6detail13_kernel_agentINS1_8__reduce10DrainAgentIlEEJN3cub18CUB_300001_SM_10009GridQueueIyEElEEEvDpT0_)
        .other          _ZN6thrust24THRUST_300001_SM_1000_NS8cuda_cub4core6detail13_kernel_agentINS1_8__reduce10DrainAgentIlEEJN3cub18CUB_300001_SM_10009GridQueueIyEElEEEvDpT0_,@"STO_CUDA_ENTRY STV_DEFAULT"
_ZN6thrust24THRUST_300001_SM_1000_NS8cuda_cub4core6detail13_kernel_agentINS1_8__reduce10DrainAgentIlEEJN3cub18CUB_300001_SM_10009GridQueueIyEElEEEvDpT0_:
.text._ZN6thrust24THRUST_300001_SM_1000_NS8cuda_cub4core6detail13_kernel_agentINS1_8__reduce10DrainAgentIlEEJN3cub18CUB_300001_SM_10009GridQueueIyEElEEEvDpT0_:
[----:B------:R-:W-:Y:S08]  /*0000*/  LDC R1, c[0x0][0x37c] ;  /* 0x0000df00ff017b82 */ /* 0x000ff00000000800 */
[----:B------:R-:W0:Y:S01]  /*0010*/  LDC.64 R2, c[0x0][0x380] ;  /* 0x0000e000ff027b82 */ /* 0x000e220000000a00 */
[----:B------:R-:W0:Y:S07]  /*0020*/  LDCU.64 UR4, c[0x0][0x358] ;  /* 0x00006b00ff0477ac */ /* 0x000e2e0008000a00 */
[----:B------:R-:W1:Y:S01]  /*0030*/  LDC.64 R4, c[0x0][0x388] ;  /* 0x0000e200ff047b82 */ /* 0x000e620000000a00 */
[----:B0-----:R-:W-:Y:S04]  /*0040*/  STG.E.64 desc[UR4][R2.64+0x8], RZ ;  /* 0x000008ff02007986 */ /* 0x001fe8000c101b04 */
[----:B-1----:R-:W-:Y:S01]  /*0050*/  STG.E.64 desc[UR4][R2.64], R4 ;  /* 0x0000000402007986 */ /* 0x002fe2000c101b04 */
[----:B------:R-:W-:Y:S05]  /*0060*/  EXIT ;  /* 0x000000000000794d */ /* 0x000fea0003800000 */
.L_x_115:
        /* <DEDUP_REMOVED lines=9> */
.L_x_729:


//--------------------- .text._ZN6thrust24THRUST_300001_SM_1000_NS8cuda_cub4core6detail13_kernel_agentINS1_8__reduce11ReduceAgentINS0_12zip_iteratorIN4cuda3std3__45tupleIJNS0_10device_ptrIdEENS0_17counting_iteratorIlNS0_11use_defaultESF_SF_EEEEEEEPNSB_IJdlEEESJ_lNS1_9__extrema9arg_max_fIdl10comparatorEEEEJSI_SK_lN3cub18CUB_300001_SM_100013GridEvenShareIlEENSR_9GridQueueIyEESO_EEEvDpT0_ --------------------------
	.section	.text._ZN6thrust24THRUST_300001_SM_1000_NS8cuda_cub4core6detail13_kernel_agentINS1_8__reduce11ReduceAgentINS0_12zip_iteratorIN4cuda3std3__45tupleIJNS0_10device_ptrIdEENS0_17counting_iteratorIlNS0_11use_defaultESF_SF_EEEEEEEPNSB_IJdlEEESJ_lNS1_9__extrema9arg_max_fIdl10comparatorEEEEJSI_SK_lN3cub18CUB_300001_SM_100013GridEvenShareIlEENSR_9GridQueueIyEESO_EEEvDpT0_,"ax",@progbits
	.align	128
        .global         _ZN6thrust24THRUST_300001_SM_1000_NS8cuda_cub4core6detail13_kernel_agentINS1_8__reduce11ReduceAgentINS0_12zip_iteratorIN4cuda3std3__45tupleIJNS0_10device_ptrIdEENS0_17counting_iteratorIlNS0_11use_defaultESF_SF_EEEEEEEPNSB_IJdlEEESJ_lNS1_9__extrema9arg_max_fIdl10comparatorEEEEJSI_SK_lN3cub18CUB_300001_SM_100013GridEvenShareIlEENSR_9GridQueueIyEESO_EEEvDpT0_
        .type           _ZN6thrust24THRUST_300001_SM_1000_NS8cuda_cub4core6detail13_kernel_agentINS1_8__reduce11ReduceAgentINS0_12zip_iteratorIN4cuda3std3__45tupleIJNS0_10device_ptrIdEENS0_17counting_iteratorIlNS0_11use_defaultESF_SF_EEEEEEEPNSB_IJdlEEESJ_lNS1_9__extrema9arg_max_fIdl10comparatorEEEEJSI_SK_lN3cub18CUB_300001_SM_100013GridEvenShareIlEENSR_9GridQueueIyEESO_EEEvDpT0_,@function
        .size           _ZN6thrust24THRUST_300001_SM_1000_NS8cuda_cub4core6detail13_kernel_agentINS1_8__reduce11ReduceAgentINS0_12zip_iteratorIN4cuda3std3__45tupleIJNS0_10device_ptrIdEENS0_17counting_iteratorIlNS0_11use_defaultESF_SF_EEEEEEEPNSB_IJdlEEESJ_lNS1_9__extrema9arg_max_fIdl10comparatorEEEEJSI_SK_lN3cub18CUB_300001_SM_100013GridEvenShareIlEENSR_9GridQueueIyEESO_EEEvDpT0_,(.L_x_730 - _ZN6thrust24THRUST_300001_SM_1000_NS8cuda_cub4core6detail13_kernel_agentINS1_8__reduce11ReduceAgentINS0_12zip_iteratorIN4cuda3std3__45tupleIJNS0_10device_ptrIdEENS0_17counting_iteratorIlNS0_11use_defaultESF_SF_EEEEEEEPNSB_IJdlEEESJ_lNS1_9__extrema9arg_max_fIdl10comparatorEEEEJSI_SK_lN3cub18CUB_300001_SM_100013GridEvenShareIlEENSR_9GridQueueIyEESO_EEEvDpT0_)
        .other          _ZN6thrust24THRUST_300001_SM_1000_NS8cuda_cub4core6detail13_kernel_agentINS1_8__reduce11ReduceAgentINS0_12zip_iteratorIN4cuda3std3__45tupleIJNS0_10device_ptrIdEENS0_17counting_iteratorIlNS0_11use_defaultESF_SF_EEEEEEEPNSB_IJdlEEESJ_lNS1_9__extrema9arg_max_fIdl10comparatorEEEEJSI_SK_lN3cub18CUB_300001_SM_100013GridEvenShareIlEENSR_9GridQueueIyEESO_EEEvDpT0_,@"STO_CUDA_ENTRY STV_DEFAULT"
_ZN6thrust24THRUST_300001_SM_1000_NS8cuda_cub4core6detail13_kernel_agentINS1_8__reduce11ReduceAgentINS0_12zip_iteratorIN4cuda3std3__45tupleIJNS0_10device_ptrIdEENS0_17counting_iteratorIlNS0_11use_defaultESF_SF_EEEEEEEPNSB_IJdlEEESJ_lNS1_9__extrema9arg_max_fIdl10comparatorEEEEJSI_SK_lN3cub18CUB_300001_SM_100013GridEvenShareIlEENSR_9GridQueueIyEESO_EEEvDpT0_:
.text._ZN6thrust24THRUST_300001_SM_1000_NS8cuda_cub4core6detail13_kernel_agentINS1_8__reduce11ReduceAgentINS0_12zip_iteratorIN4cuda3std3__45tupleIJNS0_10device_ptrIdEENS0_17counting_iteratorIlNS0_11use_defaultESF_SF_EEEEEEEPNSB_IJdlEEESJ_lNS1_9__extrema9arg_max_fIdl10comparatorEEEEJSI_SK_lN3cub18CUB_300001_SM_100013GridEvenShareIlEENSR_9GridQueueIyEESO_EEEvDpT0_:
[----:B------:R-:W-:Y:S01]  /*0000*/  LDC R1, c[0x0][0x37c] ;  /* 0x0000df00ff017b82 */ /* 0x000fe20000000800 */
[----:B------:R-:W0:Y:S01]  /*0010*/  S2R R0, SR_CTAID.X ;  /* 0x0000000000007919 */ /* 0x000e220000002500 */
[----:B------:R-:W1:Y:S01]  /*0020*/  LDCU.64 UR4, c[0x0][0x398] ;  /* 0x00007300ff0477ac */ /* 0x000e620008000a00 */
[----:B------:R-:W-:Y:S01]  /*0030*/  BSSY.RECONVERGENT B0, `(.L_x_116) ;  /* 0x0000689000007945 */ /* 0x000fe20003800200 */
[----:B------:R-:W2:Y:S01]  /*0040*/  LDCU UR6, c[0x0][0x370] ;  /* 0x00006e00ff0677ac */ /* 0x000ea20008000800 */
[----:B------:R-:W3:Y:S01]  /*0050*/  LDCU.64 UR10, c[0x0][0x358] ;  /* 0x00006b00ff0a77ac */ /* 0x000ee20008000a00 */
[----:B-1----:R-:W-:Y:S02]  /*0060*/  IMAD.U32 R25, RZ, RZ, UR4 ;  /* 0x00000004ff197e24 */ /* 0x002fe4000f8e00ff */
[----:B------:R-:W-:Y:S01]  /*0070*/  IMAD.U32 R16, RZ, RZ, UR5 ;  /* 0x00000005ff107e24 */ /* 0x000fe2000f8e00ff */
[----:B--2---:R-:W-:Y:S01]  /*0080*/  UIMAD UR6, UR6, 0x500, URZ ;  /* 0x00000500060678a4 */ /* 0x004fe2000f8e02ff */
[----:B0-----:R-:W-:-:S05]  /*0090*/  IMAD R8, R0, 0x500, RZ ;  /* 0x0000050000087824 */ /* 0x001fca00078e02ff */
[----:B------:R-:W-:-:S04]  /*00a0*/  IADD3 R2, P1, PT, R8, 0x500, RZ ;  /* 0x0000050008027810 */ /* 0x000fc80007f3e0ff */
[----:B------:R-:W-:Y:S01]  /*00b0*/  ISETP.GT.U32.AND P0, PT, R2, R25, PT ;  /* 0x000000190200720c */ /* 0x000fe20003f04070 */
[----:B------:R-:W-:-:S05]  /*00c0*/  IMAD.X R3, RZ, RZ, RZ, P1 ;  /* 0x000000ffff037224 */ /* 0x000fca00008e06ff */
[----:B------:R-:W-:-:S13]  /*00d0*/  ISETP.GT.AND.EX P0, PT, R3, R16, PT, P0 ;  /* 0x000000100300720c */ /* 0x000fda0003f04300 */
[----:B---3--:R-:W-:Y:S05]  /*00e0*/  @!P0 BRA `(.L_x_117) ;  /* 0x0000003800e48947 */ /* 0x008fea0003800000 */
[----:B------:R-:W0:Y:S01]  /*00f0*/  S2R R10, SR_TID.X ;  /* 0x00000000000a7919 */ /* 0x000e220000002100 */
[----:B------:R-:W-:Y:S01]  /*0100*/  IMAD.IADD R9, R25, 0x1, -R8 ;  /* 0x0000000119097824 */ /* 0x000fe200078e0a08 */
[----:B------:R-:W-:Y:S01]  /*0110*/  BSSY.RECONVERGENT B1, `(.L_x_118) ;  /* 0x000000f000017945 */ /* 0x000fe20003800200 */
[----:B------:R-:W-:Y:S02]  /*0120*/  CS2R R20, SRZ ;  /* 0x0000000000147805 */ /* 0x000fe4000001ff00 */
[----:B------:R-:W-:Y:S02]  /*0130*/  CS2R R14, SRZ ;  /* 0x00000000000e7805 */ /* 0x000fe4000001ff00 */
[----:B0-----:R-:W-:Y:S01]  /*0140*/  ISETP.GE.AND P0, PT, R10, R9, PT ;  /* 0x000000090a00720c */ /* 0x001fe20003f06270 */
[----:B------:R-:W-:-:S12]  /*0150*/  IMAD.MOV.U32 R6, RZ, RZ, R10 ;  /* 0x000000ffff067224 */ /* 0x000fd800078e000a */
[----:B------:R-:W-:Y:S05]  /*0160*/  @P0 BRA `(.L_x_119) ;  /* 0x0000000000240947 */ /* 0x000fea0003800000 */
[----:B------:R-:W0:Y:S01]  /*0170*/  LDCU.128 UR4, c[0x0][0x380] ;  /* 0x00007000ff0477ac */ /* 0x000e220008000c00 */
[----:B------:R-:W-:-:S05]  /*0180*/  IADD3 R21, P0, PT, R8, R10, RZ ;  /* 0x0000000a08157210 */ /* 0x000fca0007f1e0ff */
[----:B------:R-:W-:Y:S01]  /*0190*/  IMAD.X R20, RZ, RZ, RZ, P0 ;  /* 0x000000ffff147224 */ /* 0x000fe200000e06ff */
[----:B0-----:R-:W-:-:S04]  /*01a0*/  LEA R14, P1, R21, UR4, 0x3 ;  /* 0x00000004150e7c11 */ /* 0x001fc8000f8218ff */
[----:B------:R-:W-:-:S06]  /*01b0*/  LEA.HI.X R15, R21, UR5, R20, 0x3, P1 ;  /* 0x00000005150f7c11 */ /* 0x000fcc00088f1c14 */
[----:B------:R-:W5:Y:S01]  /*01c0*/  LDG.E.64 R14, desc[UR10][R14.64] ;  /* 0x0000000a0e0e7981 */ /* 0x000f62000c1e1b00 */
[----:B------:R-:W-:Y:S01]  /*01d0*/  IADD3 R21, P0, PT, R21, UR6, RZ ;  /* 0x0000000615157c10 */ /* 0x000fe2000ff1e0ff */
[----:B------:R-:W-:-:S03]  /*01e0*/  VIADD R6, R10, 0x100 ;  /* 0x000001000a067836 */ /* 0x000fc60000000000 */
[----:B------:R-:W-:-:S09]  /*01f0*/  IADD3.X R20, PT, PT, R20, UR7, RZ, P0, !PT ;  /* 0x0000000714147c10 */ /* 0x000fd200087fe4ff */
.L_x_119:
[----:B------:R-:W-:Y:S05]  /*0200*/  BSYNC.RECONVERGENT B1 ;  /* 0x0000000000017941 */ /* 0x000fea0003800200 */
.L_x_118:
[----:B------:R-:W-:Y:S01]  /*0210*/  ISETP.GE.AND P0, PT, R6, R9, PT ;  /* 0x000000090600720c */ /* 0x000fe20003f06270 */
[----:B------:R-:W-:-:S12]  /*0220*/  BSSY.RECONVERGENT B1, `(.L_x_120) ;  /* 0x00000af000017945 */ /* 0x000fd80003800200 */
[----:B------:R-:W-:Y:S05]  /*0230*/  @P0 BRA `(.L_x_121) ;  /* 0x0000000800b40947 */ /* 0x000fea0003800000 */
[----:B------:R-:W-:Y:S01]  /*0240*/  LOP3.LUT R2, RZ, R6, RZ, 0x33, !PT ;  /* 0x00000006ff027212 */ /* 0x000fe200078e33ff */
[----:B------:R-:W-:Y:S03]  /*0250*/  BSSY.RECONVERGENT B2, `(.L_x_122) ;  /* 0x0000034000027945 */ /* 0x000fe60003800200 */
[----:B------:R-:W-:-:S04]  /*0260*/  IADD3 R25, PT, PT, -R8, R25, R2 ;  /* 0x0000001908197210 */ /* 0x000fc80007ffe102 */
[----:B------:R-:W-:-:S04]  /*0270*/  LOP3.LUT R2, R25, 0x300, RZ, 0xc0, !PT ;  /* 0x0000030019027812 */ /* 0x000fc800078ec0ff */
[----:B------:R-:W-:-:S13]  /*0280*/  ISETP.NE.AND P0, PT, R2, 0x300, PT ;  /* 0x000003000200780c */ /* 0x000fda0003f05270 */
[----:B------:R-:W-:Y:S05]  /*0290*/  @!P0 BRA `(.L_x_123) ;  /* 0x0000000000bc8947 */ /* 0x000fea0003800000 */
[----:B------:R-:W0:Y:S01]  /*02a0*/  LDCU.128 UR4, c[0x0][0x380] ;  /* 0x00007000ff0477ac */ /* 0x000e220008000c00 */
[----:B------:R-:W-:Y:S02]  /*02b0*/  IADD3 R12, P0, PT, R8, R6, RZ ;  /* 0x00000006080c7210 */ /* 0x000fe40007f1e0ff */
[----:B------:R-:W-:-:S03]  /*02c0*/  LEA.HI R2, R25, 0x1, RZ, 0x18 ;  /* 0x0000000119027811 */ /* 0x000fc600078fc0ff */
[----:B------:R-:W-:Y:S01]  /*02d0*/  IMAD.X R3, RZ, RZ, RZ, P0 ;  /* 0x000000ffff037224 */ /* 0x000fe200000e06ff */
[----:B------:R-:W-:-:S05]  /*02e0*/  LOP3.LUT R2, R2, 0x3, RZ, 0xc0, !PT ;  /* 0x0000000302027812 */ /* 0x000fca00078ec0ff */
[----:B------:R-:W-:Y:S01]  /*02f0*/  IMAD.MOV R7, RZ, RZ, -R2 ;  /* 0x000000ffff077224 */ /* 0x000fe200078e0a02 */
[C---:B0-----:R-:W-:Y:S02]  /*0300*/  IADD3 R13, P1, PT, R12.reuse, UR6, RZ ;  /* 0x000000060c0d7c10 */ /* 0x041fe4000ff3e0ff */
[C---:B------:R-:W-:Y:S02]  /*0310*/  LEA R11, P2, R12.reuse, UR4, 0x3 ;  /* 0x000000040c0b7c11 */ /* 0x040fe4000f8418ff */
[----:B------:R-:W-:Y:S02]  /*0320*/  IADD3.X R16, PT, PT, R3, UR7, RZ, P1, !PT ;  /* 0x0000000703107c10 */ /* 0x000fe40008ffe4ff */
[----:B------:R-:W-:-:S09]  /*0330*/  LEA.HI.X R12, R12, UR5, R3, 0x3, P2 ;  /* 0x000000050c0c7c11 */ /* 0x000fd200090f1c03 */
.L_x_126:
[----:B------:R-:W-:Y:S02]  /*0340*/  IMAD.MOV.U32 R2, RZ, RZ, R11 ;  /* 0x000000ffff027224 */ /* 0x000fe400078e000b */
[----:B------:R-:W-:-:S06]  /*0350*/  IMAD.MOV.U32 R3, RZ, RZ, R12 ;  /* 0x000000ffff037224 */ /* 0x000fcc00078e000c */
[----:B------:R-:W2:Y:S01]  /*0360*/  LDG.E.64 R2, desc[UR10][R2.64] ;  /* 0x0000000a02027981 */ /* 0x000ea2000c1e1b00 */
[----:B------:R-:W-:Y:S01]  /*0370*/  VIADD R7, R7, 0x1 ;  /* 0x0000000107077836 */ /* 0x000fe20000000000 */
[----:B------:R-:W-:Y:S01]  /*0380*/  BSSY.RECONVERGENT B3, `(.L_x_124) ;  /* 0x000001b000037945 */ /* 0x000fe20003800200 */
[----:B------:R-:W-:Y:S01]  /*0390*/  IMAD.MOV.U32 R18, RZ, RZ, R21 ;  /* 0x000000ffff127224 */ /* 0x000fe200078e0015 */
[----:B------:R-:W-:Y:S01]  /*03a0*/  IADD3 R11, P3, PT, R11, 0x800, RZ ;  /* 0x000008000b0b7810 */ /* 0x000fe20007f7e0ff */
[----:B------:R-:W-:Y:S01]  /*03b0*/  IMAD.MOV.U32 R17, RZ, RZ, R20 ;  /* 0x000000ffff117224 */ /* 0x000fe200078e0014 */
[----:B------:R-:W-:Y:S01]  /*03c0*/  ISETP.NE.AND P2, PT, R7, RZ, PT ;  /* 0x000000ff0700720c */ /* 0x000fe20003f45270 */
[----:B-----5:R-:W-:Y:S02]  /*03d0*/  IMAD.MOV.U32 R4, RZ, RZ, R14 ;  /* 0x000000ffff047224 */ /* 0x020fe400078e000e */
[----:B------:R-:W-:Y:S02]  /*03e0*/  IMAD.MOV.U32 R5, RZ, RZ, R15 ;  /* 0x000000ffff057224 */ /* 0x000fe400078e000f */
[----:B------:R-:W-:-:S02]  /*03f0*/  IMAD.MOV.U32 R21, RZ, RZ, R13 ;  /* 0x000000ffff157224 */ /* 0x000fc400078e000d */
[----:B------:R-:W-:Y:S01]  /*0400*/  IMAD.MOV.U32 R20, RZ, RZ, R16 ;  /* 0x000000ffff147224 */ /* 0x000fe200078e0010 */
[----:B--2---:R-:W-:Y:S01]  /*0410*/  DSETP.GEU.AND P0, PT, |R14|, |R2|, PT ;  /* 0x400000020e00722a */ /* 0x004fe20003f0e200 */
[----:B------:R-:W-:Y:S02]  /*0420*/  IMAD.MOV.U32 R14, RZ, RZ, R2 ;  /* 0x000000ffff0e7224 */ /* 0x000fe400078e0002 */
[----:B------:R-:W-:-:S11]  /*0430*/  IMAD.MOV.U32 R15, RZ, RZ, R3 ;  /* 0x000000ffff0f7224 */ /* 0x000fd600078e0003 */
        /* <DEDUP_REMOVED lines=15> */
.L_x_125:
[----:B------:R-:W-:Y:S05]  /*0530*/  BSYNC.RECONVERGENT B3 ;  /* 0x0000000000037941 */ /* 0x000fea0003800200 */
.L_x_124:
[----:B------:R-:W-:Y:S01]  /*0540*/  IADD3 R13, P0, PT, R13, 0x100, RZ ;  /* 0x000001000d0d7810 */ /* 0x000fe20007f1e0ff */
[----:B------:R-:W-:Y:S02]  /*0550*/  VIADD R6, R6, 0x100 ;  /* 0x0000010006067836 */ /* 0x000fe40000000000 */
[----:B------:R-:W-:Y:S02]  /*0560*/  IMAD.X R12, RZ, RZ, R12, P3 ;  /* 0x000000ffff0c7224 */ /* 0x000fe400018e060c */
[----:B------:R-:W-:Y:S01]  /*0570*/  IMAD.X R16, RZ, RZ, R16, P0 ;  /* 0x000000ffff107224 */ /* 0x000fe200000e0610 */
[----:B------:R-:W-:Y:S07]  /*0580*/  @P2 BRA `(.L_x_126) ;  /* 0xfffffffc006c2947 */ /* 0x000fee000383ffff */
.L_x_123:
[----:B------:R-:W-:Y:S05]  /*0590*/  BSYNC.RECONVERGENT B2 ;  /* 0x0000000000027941 */ /* 0x000fea0003800200 */
.L_x_122:
[----:B------:R-:W-:-:S13]  /*05a0*/  ISETP.GE.U32.AND P0, PT, R25, 0x300, PT ;  /* 0x000003001900780c */ /* 0x000fda0003f06070 */
[----:B------:R-:W-:Y:S05]  /*05b0*/  @!P0 BRA `(.L_x_121) ;  /* 0x0000000400d48947 */ /* 0x000fea0003800000 */
[----:B------:R-:W0:Y:S01]  /*05c0*/  LDC.64 R4, c[0x0][0x380] ;  /* 0x0000e000ff047b82 */ /* 0x000e220000000a00 */
[----:B------:R-:W-:-:S07]  /*05d0*/  VIADD R11, R6, 0x200 ;  /* 0x00000200060b7836 */ /* 0x000fce0000000000 */
[----:B------:R-:W1:Y:S02]  /*05e0*/  LDC.64 R2, c[0x0][0x388] ;  /* 0x0000e200ff027b82 */ /* 0x000e640000000a00 */
.L_x_135:
[----:B------:R-:W-:-:S05]  /*05f0*/  VIADD R7, R11, 0xfffffe00 ;  /* 0xfffffe000b077836 */ /* 0x000fca0000000000 */
[----:B------:R-:W-:-:S04]  /*0600*/  IADD3 R13, P0, PT, R8, R7, RZ ;  /* 0x00000007080d7210 */ /* 0x000fc80007f1e0ff */
[----:B------:R-:W-:Y:S02]  /*0610*/  LEA.HI.X.SX32 R12, R7, RZ, 0x1, P0 ;  /* 0x000000ff070c7211 */ /* 0x000fe400000f0eff */
[----:B0-----:R-:W-:-:S04]  /*0620*/  LEA R16, P0, R13, R4, 0x3 ;  /* 0x000000040d107211 */ /* 0x001fc800078018ff */
[----:B------:R-:W-:-:S05]  /*0630*/  LEA.HI.X R17, R13, R5, R12, 0x3, P0 ;  /* 0x000000050d117211 */ /* 0x000fca00000f1c0c */
[----:B------:R-:W2:Y:S04]  /*0640*/  LDG.E.64 R18, desc[UR10][R16.64] ;  /* 0x0000000a10127981 */ /* 0x000ea8000c1e1b00 */
[----:B-----5:R0:W5:Y:S01]  /*0650*/  LDG.E.64 R6, desc[UR10][R16.64+0x800] ;  /* 0x0008000a10067981 */ /* 0x020162000c1e1b00 */
[----:B-1----:R-:W-:Y:S01]  /*0660*/  IADD3 R24, P1, PT, R13, R2, RZ ;  /* 0x000000020d187210 */ /* 0x002fe20007f3e0ff */
[----:B------:R-:W-:Y:S04]  /*0670*/  BSSY.RECONVERGENT B2, `(.L_x_127) ;  /* 0x0000016000027945 */ /* 0x000fe80003800200 */
[----:B------:R-:W-:-:S02]  /*0680*/  IMAD.X R25, R12, 0x1, R3, P1 ;  /* 0x000000010c197824 */ /* 0x000fc400008e0603 */
[----:B------:R-:W-:Y:S02]  /*0690*/  IMAD.MOV.U32 R23, RZ, RZ, R24 ;  /* 0x000000ffff177224 */ /* 0x000fe400078e0018 */
[----:B------:R-:W-:Y:S01]  /*06a0*/  IMAD.MOV.U32 R22, RZ, RZ, R25 ;  /* 0x000000ffff167224 */ /* 0x000fe200078e0019 */
[----:B--2---:R-:W-:Y:S01]  /*06b0*/  DSETP.GEU.AND P0, PT, |R14|, |R18|, PT ;  /* 0x400000120e00722a */ /* 0x004fe20003f0e200 */
[----:B------:R-:W-:Y:S02]  /*06c0*/  IMAD.MOV.U32 R12, RZ, RZ, R18 ;  /* 0x000000ffff0c7224 */ /* 0x000fe400078e0012 */
[----:B------:R-:W-:-:S11]  /*06d0*/  IMAD.MOV.U32 R13, RZ, RZ, R19 ;  /* 0x000000ffff0d7224 */ /* 0x000fd600078e0013 */
        /* <DEDUP_REMOVED lines=15> */
.L_x_128:
[----:B------:R-:W-:Y:S05]  /*07d0*/  BSYNC.RECONVERGENT B2 ;  /* 0x0000000000027941 */ /* 0x000fea0003800200 */
.L_x_127:
[----:B------:R0:W5:Y:S04]  /*07e0*/  LDG.E.64 R14, desc[UR10][R16.64+0x1000] ;  /* 0x0010000a100e7981 */ /* 0x000168000c1e1b00 */
[----:B------:R0:W5:Y:S02]  /*07f0*/  LDG.E.64 R18, desc[UR10][R16.64+0x1800] ;  /* 0x0018000a10127981 */ /* 0x000164000c1e1b00 */
[----:B-----5:R-:W-:Y:S01]  /*0800*/  DSETP.GEU.AND P0, PT, |R12|, |R6|, PT ;  /* 0x400000060c00722a */ /* 0x020fe20003f0e200 */
[----:B------:R-:W-:Y:S01]  /*0810*/  VIADD R21, R11, 0xffffff00 ;  /* 0xffffff000b157836 */ /* 0x000fe20000000000 */
[----:B------:R-:W-:Y:S04]  /*0820*/  BSSY.RECONVERGENT B2, `(.L_x_129) ;  /* 0x0000017000027945 */ /* 0x000fe80003800200 */
[----:B------:R-:W-:-:S02]  /*0830*/  SHF.R.S32.HI R20, RZ, 0x1f, R21 ;  /* 0x0000001fff147819 */ /* 0x000fc40000011415 */
[----:B------:R-:W-:Y:S01]  /*0840*/  IADD3 R26, P1, P2, R21, R2, R8 ;  /* 0x00000002151a7210 */ /* 0x000fe20007a3e008 */
[----:B------:R-:W-:-:S03]  /*0850*/  IMAD.MOV.U32 R21, RZ, RZ, R7 ;  /* 0x000000ffff157224 */ /* 0x000fc600078e0007 */
[----:B------:R-:W-:Y:S01]  /*0860*/  IADD3.X R27, PT, PT, R20, R3, RZ, P1, P2 ;  /* 0x00000003141b7210 */ /* 0x000fe20000fe44ff */
[----:B------:R-:W-:Y:S02]  /*0870*/  IMAD.MOV.U32 R24, RZ, RZ, R26 ;  /* 0x000000ffff187224 */ /* 0x000fe400078e001a */
[----:B------:R-:W-:Y:S02]  /*0880*/  IMAD.MOV.U32 R20, RZ, RZ, R6 ;  /* 0x000000ffff147224 */ /* 0x000fe400078e0006 */
[----:B------:R-:W-:Y:S01]  /*0890*/  IMAD.MOV.U32 R25, RZ, RZ, R27 ;  /* 0x000000ffff197224 */ /* 0x000fe200078e001b */
[----:B0-----:R-:W-:Y:S06]  /*08a0*/  @!P0 BRA `(.L_x_130) ;  /* 0x0000000000388947 */ /* 0x001fec0003800000 */
        /* <DEDUP_REMOVED lines=14> */
.L_x_130:
[----:B------:R-:W-:Y:S05]  /*0990*/  BSYNC.RECONVERGENT B2 ;  /* 0x0000000000027941 */ /* 0x000fea0003800200 */
.L_x_129:
[----:B------:R-:W-:Y:S01]  /*09a0*/  DSETP.GEU.AND P0, PT, |R20|, |R14|, PT ;  /* 0x4000000e1400722a */ /* 0x000fe20003f0e200 */
[----:B------:R-:W-:Y:S01]  /*09b0*/  SHF.R.S32.HI R6, RZ, 0x1f, R11 ;  /* 0x0000001fff067819 */ /* 0x000fe2000001140b */
[----:B------:R-:W-:Y:S01]  /*09c0*/  BSSY.RECONVERGENT B2, `(.L_x_131) ;  /* 0x0000017000027945 */ /* 0x000fe20003800200 */
[C---:B------:R-:W-:Y:S01]  /*09d0*/  IADD3 R23, P1, P2, R11.reuse, R2, R8 ;  /* 0x000000020b177210 */ /* 0x040fe20007a3e008 */
[----:B------:R-:W-:Y:S02]  /*09e0*/  VIADD R17, R11, 0x100 ;  /* 0x000001000b117836 */ /* 0x000fe40000000000 */
[----:B------:R-:W-:Y:S01]  /*09f0*/  IMAD.MOV.U32 R7, RZ, RZ, R15 ;  /* 0x000000ffff077224 */ /* 0x000fe200078e000f */
[----:B------:R-:W-:Y:S01]  /*0a00*/  IADD3.X R16, PT, PT, R6, R3, RZ, P1, P2 ;  /* 0x0000000306107210 */ /* 0x000fe20000fe44ff */
[----:B------:R-:W-:Y:S02]  /*0a10*/  IMAD.MOV.U32 R12, RZ, RZ, R23 ;  /* 0x000000ffff0c7224 */ /* 0x000fe400078e0017 */
[----:B------:R-:W-:-:S02]  /*0a20*/  IMAD.MOV.U32 R6, RZ, RZ, R14 ;  /* 0x000000ffff067224 */ /* 0x000fc400078e000e */
[----:B------:R-:W-:Y:S02]  /*0a30*/  IMAD.MOV.U32 R13, RZ, RZ, R16 ;  /* 0x000000ffff0d7224 */ /* 0x000fe400078e0010 */
        /* <DEDUP_REMOVED lines=15> */
.L_x_132:
[----:B------:R-:W-:Y:S05]  /*0b30*/  BSYNC.RECONVERGENT B2 ;  /* 0x0000000000027941 */ /* 0x000fea0003800200 */
.L_x_131:
[----:B------:R-:W-:Y:S01]  /*0b40*/  DSETP.GEU.AND P0, PT, |R6|, |R18|, PT ;  /* 0x400000120600722a */ /* 0x000fe20003f0e200 */
[----:B------:R-:W-:Y:S01]  /*0b50*/  SHF.R.S32.HI R14, RZ, 0x1f, R17 ;  /* 0x0000001fff0e7819 */ /* 0x000fe20000011411 */
[----:B------:R-:W-:Y:S01]  /*0b60*/  BSSY.RECONVERGENT B2, `(.L_x_133) ;  /* 0x0000016000027945 */ /* 0x000fe20003800200 */
[----:B------:R-:W-:Y:S01]  /*0b70*/  IADD3 R17, P1, P2, R17, R2, R8 ;  /* 0x0000000211117210 */ /* 0x000fe20007a3e008 */
[----:B------:R-:W-:-:S03]  /*0b80*/  IMAD.MOV.U32 R15, RZ, RZ, R19 ;  /* 0x000000ffff0f7224 */ /* 0x000fc600078e0013 */
[----:B------:R-:W-:Y:S01]  /*0b90*/  IADD3.X R16, PT, PT, R14, R3, RZ, P1, P2 ;  /* 0x000000030e107210 */ /* 0x000fe20000fe44ff */
[----:B------:R-:W-:Y:S02]  /*0ba0*/  IMAD.MOV.U32 R21, RZ, RZ, R17 ;  /* 0x000000ffff157224 */ /* 0x000fe400078e0011 */
[----:B------:R-:W-:Y:S02]  /*0bb0*/  IMAD.MOV.U32 R14, RZ, RZ, R18 ;  /* 0x000000ffff0e7224 */ /* 0x000fe400078e0012 */
        /* <DEDUP_REMOVED lines=16> */
.L_x_134:
[----:B------:R-:W-:Y:S05]  /*0cc0*/  BSYNC.RECONVERGENT B2 ;  /* 0x0000000000027941 */ /* 0x000fea0003800200 */
.L_x_133:
[C---:B------:R-:W-:Y:S02]  /*0cd0*/  VIADD R6, R11.reuse, 0x200 ;  /* 0x000002000b067836 */ /* 0x040fe40000000000 */
[----:B------:R-:W-:-:S03]  /*0ce0*/  VIADD R11, R11, 0x400 ;  /* 0x000004000b0b7836 */ /* 0x000fc60000000000 */
[----:B------:R-:W-:-:S13]  /*0cf0*/  ISETP.GE.AND P0, PT, R6, R9, PT ;  /* 0x000000090600720c */ /* 0x000fda0003f06270 */
[----:B------:R-:W-:Y:S05]  /*0d00*/  @!P0 BRA `(.L_x_135) ;  /* 0xfffffff800388947 */ /* 0x000fea000383ffff */
.L_x_121:
[----:B------:R-:W-:Y:S05]  /*0d10*/  BSYNC.RECONVERGENT B1 ;  /* 0x0000000000017941 */ /* 0x000fea0003800200 */
.L_x_120:
[----:B------:R-:W-:-:S13]  /*0d20*/  ISETP.GE.AND P0, PT, R9, 0x100, PT ;  /* 0x000001000900780c */ /* 0x000fda0003f06270 */
[----:B------:R-:W-:Y:S05]  /*0d30*/  @!P0 BRA `(.L_x_136) ;  /* 0x0000001400508947 */ /* 0x000fea0003800000 */
[----:B------:R-:W0:Y:S01]  /*0d40*/  S2R R11, SR_LANEID ;  /* 0x00000000000b7919 */ /* 0x000e220000000000 */
[----:B------:R-:W-:Y:S01]  /*0d50*/  BSSY.RECONVERGENT B1, `(.L_x_137) ;  /* 0x000001f000017945 */ /* 0x000fe20003800200 */
[----:B------:R-:W-:Y:S01]  /*0d60*/  IMAD.MOV.U32 R12, RZ, RZ, R21 ;  /* 0x000000ffff0c7224 */ /* 0x000fe200078e0015 */
[----:B-----5:R1:W2:Y:S01]  /*0d70*/  SHFL.DOWN PT, R4, R14, 0x1, 0x1f ;  /* 0x08201f000e047f89 */ /* 0x0202a200000e0000 */
        /* <DEDUP_REMOVED lines=9> */
[----:B------:R-:W-:Y:S01]  /*0e10*/  IMAD.MOV.U32 R12, RZ, RZ, R6 ;  /* 0x000000ffff0c7224 */ /* 0x000fe200078e0006 */
[----:B------:R-:W-:Y:S01]  /*0e20*/  MOV R13, R7 ;  /* 0x00000007000d7202 */ /* 0x000fe20000000f00 */
[----:B------:R-:W-:Y:S02]  /*0e30*/  IMAD.MOV.U32 R2, RZ, RZ, R4 ;  /* 0x000000ffff027224 */ /* 0x000fe400078e0004 */
[----:B------:R-:W-:-:S09]  /*0e40*/  IMAD.MOV.U32 R3, RZ, RZ, R5 ;  /* 0x000000ffff037224 */ /* 0x000fd200078e0005 */
        /* <DEDUP_REMOVED lines=15> */
.L_x_138:
[----:B------:R-:W-:Y:S05]  /*0f40*/  BSYNC.RECONVERGENT B1 ;  /* 0x0000000000017941 */ /* 0x000fea0003800200 */
.L_x_137:
        /* <DEDUP_REMOVED lines=31> */
.L_x_140:
[----:B------:R-:W-:Y:S05]  /*1140*/  BSYNC.RECONVERGENT B1 ;  /* 0x0000000000017941 */ /* 0x000fea0003800200 */
.L_x_139:
[----:B------:R-:W-:Y:S01]  /*1150*/  ISETP.GT.AND P0, PT, R11, 0x1b, PT ;  /* 0x0000001b0b00780c */ /* 0x000fe20003f04270 */
[----:B-1----:R1:W1:Y:S01]  /*1160*/  SHFL.DOWN PT, R6, R4, 0x4, 0x1f ;  /* 0x08801f0004067f89 */ /* 0x00226200000e0000 */
[----:B------:R-:W-:Y:S01]  /*1170*/  BSSY.RECONVERGENT B1, `(.L_x_141) ;  /* 0x000001d000017945 */ /* 0x000fe20003800200 */
[----:B----4-:R-:W-:Y:S02]  /*1180*/  IMAD.MOV.U32 R14, RZ, RZ, R8 ;  /* 0x000000ffff0e7224 */ /* 0x010fe400078e0008 */
[----:B--2---:R2:W4:Y:S01]  /*1190*/  SHFL.DOWN PT, R7, R5, 0x4, 0x1f ;  /* 0x08801f0005077f89 */ /* 0x00452200000e0000 */
[----:B---3--:R-:W-:Y:S02]  /*11a0*/  IMAD.MOV.U32 R15, RZ, RZ, R9 ;  /* 0x000000ffff0f7224 */ /* 0x008fe400078e0009 */
[----:B0-----:R-:W-:Y:S01]  /*11b0*/  IMAD.MOV.U32 R2, RZ, RZ, R4 ;  /* 0x000000ffff027224 */ /* 0x001fe200078e0004 */
[----:B------:R2:W0:Y:S01]  /*11c0*/  SHFL.DOWN PT, R13, R8, 0x4, 0x1f ;  /* 0x08801f00080d7f89 */ /* 0x00042200000e0000 */
[----:B------:R-:W-:-:S03]  /*11d0*/  IMAD.MOV.U32 R3, RZ, RZ, R5 ;  /* 0x000000ffff037224 */ /* 0x000fc600078e0005 */
[----:B------:R2:W3:Y:S01]  /*11e0*/  SHFL.DOWN PT, R12, R9, 0x4, 0x1f ;  /* 0x08801f00090c7f89 */ /* 0x0004e200000e0000 */
[----:B------:R-:W-:Y:S05]  /*11f0*/  @P0 BRA `(.L_x_142) ;  /* 0x0000000000500947 */ /* 0x000fea0003800000 */
[----:B-1--4-:R-:W-:Y:S01]  /*1200*/  DSETP.GEU.AND P0, PT, |R4|, |R6|, PT ;  /* 0x400000060400722a */ /* 0x012fe20003f0e200 */
[----:B0-----:R-:W-:Y:S02]  /*1210*/  IMAD.MOV.U32 R14, RZ, RZ, R13 ;  /* 0x000000ffff0e7224 */ /* 0x001fe400078e000d */
        /* <DEDUP_REMOVED lines=18> */
.L_x_142:
[----:B------:R-:W-:Y:S05]  /*1340*/  BSYNC.RECONVERGENT B1 ;  /* 0x0000000000017941 */ /* 0x000fea0003800200 */
.L_x_141:
[----:B------:R-:W-:Y:S01]  /*1350*/  ISETP.GT.AND P0, PT, R11, 0x17, PT ;  /* 0x000000170b00780c */ /* 0x000fe20003f04270 */
[----:B-1----:R1:W1:Y:S01]  /*1360*/  SHFL.DOWN PT, R4, R2, 0x8, 0x1f ;  /* 0x09001f0002047f89 */ /* 0x00226200000e0000 */
[----:B------:R-:W-:Y:S01]  /*1370*/  BSSY.RECONVERGENT B1, `(.L_x_143) ;  /* 0x000001d000017945 */ /* 0x000fe20003800200 */
[----:B---3--:R-:W-:Y:S02]  /*1380*/  IMAD.MOV.U32 R12, RZ, RZ, R14 ;  /* 0x000000ffff0c7224 */ /* 0x008fe400078e000e */
[----:B--2---:R2:W3:Y:S01]  /*1390*/  SHFL.DOWN PT, R5, R3, 0x8, 0x1f ;  /* 0x09001f0003057f89 */ /* 0x0044e200000e0000 */
[----:B0-----:R-:W-:Y:S02]  /*13a0*/  IMAD.MOV.U32 R13, RZ, RZ, R15 ;  /* 0x000000ffff0d7224 */ /* 0x001fe400078e000f */
[----:B------:R-:W-:Y:S01]  /*13b0*/  IMAD.MOV.U32 R8, RZ, RZ, R2 ;  /* 0x000000ffff087224 */ /* 0x000fe200078e0002 */
[----:B----4-:R2:W0:Y:S01]  /*13c0*/  SHFL.DOWN PT, R7, R14, 0x8, 0x1f ;  /* 0x09001f000e077f89 */ /* 0x01042200000e0000 */
[----:B------:R-:W-:-:S03]  /*13d0*/  IMAD.MOV.U32 R9, RZ, RZ, R3 ;  /* 0x000000ffff097224 */ /* 0x000fc600078e0003 */
[----:B------:R2:W4:Y:S01]  /*13e0*/  SHFL.DOWN PT, R6, R15, 0x8, 0x1f ;  /* 0x09001f000f067f89 */ /* 0x00052200000e0000 */
[----:B------:R-:W-:Y:S05]  /*13f0*/  @P0 BRA `(.L_x_144) ;  /* 0x0000000000500947 */ /* 0x000fea0003800000 */
[----:B-1-3--:R-:W-:Y:S01]  /*1400*/  DSETP.GEU.AND P0, PT, |R2|, |R4|, PT ;  /* 0x400000040200722a */ /* 0x00afe20003f0e200 */
[----:B0-----:R-:W-:Y:S02]  /*1410*/  IMAD.MOV.U32 R12, RZ, RZ, R7 ;  /* 0x000000ffff0c7224 */ /* 0x001fe400078e0007 */
        /* <DEDUP_REMOVED lines=18> */
.L_x_144:
[----:B------:R-:W-:Y:S05]  /*1540*/  BSYNC.RECONVERGENT B1 ;  /* 0x0000000000017941 */ /* 0x000fea0003800200 */
.L_x_143:
[----:B------:R-:W-:Y:S01]  /*1550*/  ISETP.GT.AND P0, PT, R11, 0xf, PT ;  /* 0x0000000f0b00780c */ /* 0x000fe20003f04270 */
[----:B-1----:R1:W1:Y:S01]  /*1560*/  SHFL.DOWN PT, R2, R8, 0x10, 0x1f ;  /* 0x0a001f0008027f89 */ /* 0x00226200000e0000 */
[----:B------:R-:W-:Y:S01]  /*1570*/  BSSY.RECONVERGENT B1, `(.L_x_145) ;  /* 0x000001d000017945 */ /* 0x000fe20003800200 */
[----:B------:R-:W-:Y:S02]  /*1580*/  IMAD.MOV.U32 R4, RZ, RZ, R12 ;  /* 0x000000ffff047224 */ /* 0x000fe400078e000c */
[----:B--2---:R2:W1:Y:S01]  /*1590*/  SHFL.DOWN PT, R3, R9, 0x10, 0x1f ;  /* 0x0a001f0009037f89 */ /* 0x00446200000e0000 */
[----:B---3--:R-:W-:Y:S02]  /*15a0*/  IMAD.MOV.U32 R5, RZ, RZ, R13 ;  /* 0x000000ffff057224 */ /* 0x008fe400078e000d */
[----:B----4-:R-:W-:Y:S01]  /*15b0*/  IMAD.MOV.U32 R6, RZ, RZ, R8 ;  /* 0x000000ffff067224 */ /* 0x010fe200078e0008 */
[----:B------:R2:W3:Y:S01]  /*15c0*/  SHFL.DOWN PT, R15, R12, 0x10, 0x1f ;  /* 0x0a001f000c0f7f89 */ /* 0x0004e200000e0000 */
[----:B0-----:R-:W-:-:S03]  /*15d0*/  IMAD.MOV.U32 R7, RZ, RZ, R9 ;  /* 0x000000ffff077224 */ /* 0x001fc600078e0009 */
[----:B------:R2:W0:Y:S01]  /*15e0*/  SHFL.DOWN PT, R14, R13, 0x10, 0x1f ;  /* 0x0a001f000d0e7f89 */ /* 0x00042200000e0000 */
[----:B------:R-:W-:Y:S05]  /*15f0*/  @P0 BRA `(.L_x_146) ;  /* 0x0000000000500947 */ /* 0x000fea0003800000 */
[----:B-1----:R-:W-:Y:S01]  /*1600*/  DSETP.GEU.AND P0, PT, |R8|, |R2|, PT ;  /* 0x400000020800722a */ /* 0x002fe20003f0e200 */
[----:B---3--:R-:W-:Y:S02]  /*1610*/  IMAD.MOV.U32 R4, RZ, RZ, R15 ;  /* 0x000000ffff047224 */ /* 0x008fe400078e000f */
        /* <DEDUP_REMOVED lines=18> */
.L_x_146:
[----:B------:R-:W-:Y:S05]  /*1740*/  BSYNC.RECONVERGENT B1 ;  /* 0x0000000000017941 */ /* 0x000fea0003800200 */
.L_x_145:
        /* <DEDUP_REMOVED lines=11> */
.L_x_148:
[----:B------:R-:W-:Y:S05]  /*1800*/  BSYNC.RECONVERGENT B1 ;  /* 0x0000000000017941 */ /* 0x000fea0003800200 */
.L_x_147:
[----:B------:R-:W-:Y:S01]  /*1810*/  BAR.SYNC.DEFER_BLOCKING 0x0 ;  /* 0x0000000000007b1d */ /* 0x000fe20000010000 */
[----:B------:R-:W-:-:S13]  /*1820*/  ISETP.NE.AND P1, PT, R10, RZ, PT ;  /* 0x000000ff0a00720c */ /* 0x000fda0003f25270 */
[----:B------:R-:W-:Y:S05]  /*1830*/  @P1 BRA `(.L_x_149) ;  /* 0x0000005000201947 */ /* 0x000fea0003800000 */
[----:B-1--4-:R-:W1:Y:S01]  /*1840*/  S2R R3, SR_CgaCtaId ;  /* 0x0000000000037919 */ /* 0x012e620000008800 */
[----:B------:R-:W-:Y:S01]  /*1850*/  MOV R20, 0x400 ;  /* 0x0000040000147802 */ /* 0x000fe20000000f00 */
[----:B------:R-:W-:Y:S03]  /*1860*/  BSSY.RECONVERGENT B1, `(.L_x_150) ;  /* 0x000001a000017945 */ /* 0x000fe60003800200 */
[----:B-1----:R-:W-:-:S05]  /*1870*/  LEA R20, R3, R20, 0x18 ;  /* 0x0000001403147211 */ /* 0x002fca00078ec0ff */
[----:B------:R-:W1:Y:S04]  /*1880*/  LDS.64 R16, [R20+0x18] ;  /* 0x0000180014107984 */ /* 0x000e680000000a00 */
[----:B--2---:R-:W2:Y:S04]  /*1890*/  LDS.128 R8, [R20+0x20] ;  /* 0x0000200014087984 */ /* 0x004ea80000000c00 */
[----:B------:R4:W4:Y:S04]  /*18a0*/  LDS.64 R2, [R20+0x80] ;  /* 0x0000800014027984 */ /* 0x0009280000000a00 */
[----:B0--3--:R0:W3:Y:S01]  /*18b0*/  LDS.128 R12, [R20+0x30] ;  /* 0x00003000140c7984 */ /* 0x0090e20000000c00 */
[----:B-1----:R-:W-:Y:S01]  /*18c0*/  DSETP.GEU.AND P0, PT, |R6|, |R16|, PT ;  /* 0x400000100600722a */ /* 0x002fe20003f0e200 */
[----:B------:R-:W-:-:S02]  /*18d0*/  IMAD.MOV.U32 R22, RZ, RZ, R16 ;  /* 0x000000ffff167224 */ /* 0x000fc400078e0010 */
[----:B------:R-:W-:Y:S02]  /*18e0*/  IMAD.MOV.U32 R23, RZ, RZ, R17 ;  /* 0x000000ffff177224 */ /* 0x000fe400078e0011 */
[----:B--2---:R-:W-:Y:S02]  /*18f0*/  IMAD.MOV.U32 R24, RZ, RZ, R8 ;  /* 0x000000ffff187224 */ /* 0x004fe400078e0008 */
[----:B------:R-:W-:-:S07]  /*1900*/  IMAD.MOV.U32 R25, RZ, RZ, R9 ;  /* 0x000000ffff197224 */ /* 0x000fce00078e0009 */
[----:B0--34-:R-:W-:Y:S05]  /*1910*/  @!P0 BRA `(.L_x_151) ;  /* 0x0000000000388947 */ /* 0x019fea0003800000 */
[----:B------:R-:W-:Y:S01]  /*1920*/  DSETP.GEU.AND P0, PT, |R16|, |R6|, PT ;  /* 0x400000061000722a */ /* 0x000fe20003f0e200 */
[----:B------:R-:W-:Y:S01]  /*1930*/  IMAD.MOV.U32 R22, RZ, RZ, R6 ;  /* 0x000000ffff167224 */ /* 0x000fe200078e0006 */
[----:B------:R-:W-:Y:S01]  /*1940*/  MOV R25, R5 ;  /* 0x0000000500197202 */ /* 0x000fe20000000f00 */
[----:B------:R-:W-:Y:S02]  /*1950*/  IMAD.MOV.U32 R23, RZ, RZ, R7 ;  /* 0x000000ffff177224 */ /* 0x000fe400078e0007 */
[----:B------:R-:W-:-:S09]  /*1960*/  IMAD.MOV.U32 R24, RZ, RZ, R4 ;  /* 0x000000ffff187224 */ /* 0x000fd200078e0004 */
        /* <DEDUP_REMOVED lines=9> */
.L_x_151:
[----:B------:R-:W-:Y:S05]  /*1a00*/  BSYNC.RECONVERGENT B1 ;  /* 0x0000000000017941 */ /* 0x000fea0003800200 */
.L_x_150:
        /* <DEDUP_REMOVED lines=23> */
.L_x_153:
[----:B------:R-:W-:Y:S05]  /*1b80*/  BSYNC.RECONVERGENT B1 ;  /* 0x0000000000017941 */ /* 0x000fea0003800200 */
.L_x_152:
        /* <DEDUP_REMOVED lines=21> */
.L_x_155:
[----:B------:R-:W-:Y:S05]  /*1ce0*/  BSYNC.RECONVERGENT B1 ;  /* 0x0000000000017941 */ /* 0x000fea0003800200 */
.L_x_154:
        /* <DEDUP_REMOVED lines=23> */
.L_x_157:
[----:B------:R-:W-:Y:S05]  /*1e60*/  BSYNC.RECONVERGENT B1 ;  /* 0x0000000000017941 */ /* 0x000fea0003800200 */
.L_x_156:
        /* <DEDUP_REMOVED lines=21> */
.L_x_159:
[----:B------:R-:W-:Y:S05]  /*1fc0*/  BSYNC.RECONVERGENT B1 ;  /* 0x0000000000017941 */ /* 0x000fea0003800200 */
.L_x_158:
        /* <DEDUP_REMOVED lines=21> */
.L_x_161:
[----:B------:R-:W-:Y:S05]  /*2120*/  BSYNC.RECONVERGENT B1 ;  /* 0x0000000000017941 */ /* 0x000fea0003800200 */
.L_x_160:
        /* <DEDUP_REMOVED lines=21> */
.L_x_136:
[----:B------:R-:W0:Y:S01]  /*2280*/  S2R R2, SR_LANEID ;  /* 0x0000000000027919 */ /* 0x000e220000000000 */
[----:B------:R-:W-:Y:S01]  /*2290*/  LOP3.LUT R3, R10, 0x3e0, RZ, 0xc0, !PT ;  /* 0x000003e00a037812 */ /* 0x000fe200078ec0ff */
[----:B------:R-:W-:Y:S01]  /*22a0*/  BSSY.RECONVERGENT B1, `(.L_x_162) ;  /* 0x0000024000017945 */ /* 0x000fe20003800200 */
[----:B------:R-:W-:Y:S02]  /*22b0*/  IMAD.MOV.U32 R18, RZ, RZ, R21 ;  /* 0x000000ffff127224 */ /* 0x000fe400078e0015 */
[----:B------:R-:W-:Y:S01]  /*22c0*/  LOP3.LUT R6, RZ, R3, RZ, 0x33, !PT ;  /* 0x00000003ff067212 */ /* 0x000fe200078e33ff */
[----:B------:R-:W-:Y:S02]  /*22d0*/  VIADD R4, R3, 0x20 ;  /* 0x0000002003047836 */ /* 0x000fe40000000000 */
[----:B------:R-:W-:Y:S02]  /*22e0*/  IMAD.MOV.U32 R22, RZ, RZ, R20 ;  /* 0x000000ffff167224 */ /* 0x000fe400078e0014 */
[----:B------:R-:W-:Y:S01]  /*22f0*/  IMAD.IADD R3, R9, 0x1, R6 ;  /* 0x0000000109037824 */ /* 0x000fe200078e0206 */
[----:B------:R-:W-:Y:S01]  /*2300*/  ISETP.GT.AND P0, PT, R4, R9, PT ;  /* 0x000000090400720c */ /* 0x000fe20003f04270 */
[----:B-----5:R-:W-:-:S02]  /*2310*/  IMAD.MOV.U32 R4, RZ, RZ, R14 ;  /* 0x000000ffff047224 */ /* 0x020fc400078e000e */
[----:B------:R-:W-:Y:S01]  /*2320*/  IMAD.MOV.U32 R5, RZ, RZ, R15 ;  /* 0x000000ffff057224 */ /* 0x000fe200078e000f */
[----:B------:R-:W-:-:S05]  /*2330*/  SEL R3, R3, 0x1f, P0 ;  /* 0x0000001f03037807 */ /* 0x000fca0000000000 */
[----:B------:R1:W2:Y:S04]  /*2340*/  SHFL.DOWN PT, R6, R14, 0x1, R3 ;  /* 0x082000000e067989 */ /* 0x0002a800000e0003 */
[----:B------:R1:W3:Y:S04]  /*2350*/  SHFL.DOWN PT, R7, R15, 0x1, R3 ;  /* 0x082000000f077989 */ /* 0x0002e800000e0003 */
[----:B------:R1:W4:Y:S01]  /*2360*/  SHFL.DOWN PT, R8, R21, 0x1, R3 ;  /* 0x0820000015087989 */ /* 0x00032200000e0003 */
[----:B0-----:R-:W-:-:S03]  /*2370*/  ISETP.GE.AND P0, PT, R2, R3, PT ;  /* 0x000000030200720c */ /* 0x001fc60003f06270 */
[----:B------:R1:W0:Y:S10]  /*2380*/  SHFL.DOWN PT, R11, R20, 0x1, R3 ;  /* 0x08200000140b7989 */ /* 0x00023400000e0003 */
[----:B-12---:R-:W-:Y:S05]  /*2390*/  @P0 BRA `(.L_x_163) ;  /* 0x0000000000500947 */ /* 0x006fea0003800000 */
[----:B---3--:R-:W-:Y:S01]  /*23a0*/  DSETP.GEU.AND P0, PT, |R14|, |R6|, PT ;  /* 0x400000060e00722a */ /* 0x008fe20003f0e200 */
        /* <DEDUP_REMOVED lines=19> */
.L_x_163:
[----:B------:R-:W-:Y:S05]  /*24e0*/  BSYNC.RECONVERGENT B1 ;  /* 0x0000000000017941 */ /* 0x000fea0003800200 */
.L_x_162:
[----:B------:R-:W-:Y:S01]  /*24f0*/  IADD3 R6, PT, PT, R2, 0x2, RZ ;  /* 0x0000000202067810 */ /* 0x000fe20007ffe0ff */
[----:B------:R1:W2:Y:S01]  /*2500*/  SHFL.DOWN PT, R12, R4, 0x2, R3 ;  /* 0x08400000040c7989 */ /* 0x0002a200000e0003 */
[----:B------:R-:W-:Y:S01]  /*2510*/  BSSY.RECONVERGENT B1, `(.L_x_164) ;  /* 0x000001e000017945 */ /* 0x000fe20003800200 */
[----:B----4-:R-:W-:Y:S01]  /*2520*/  IMAD.MOV.U32 R8, RZ, RZ, R18 ;  /* 0x000000ffff087224 */ /* 0x010fe200078e0012 */
[----:B------:R-:W-:Y:S01]  /*2530*/  ISETP.GT.AND P0, PT, R6, R3, PT ;  /* 0x000000030600720c */ /* 0x000fe20003f04270 */
[----:B------:R1:W4:Y:S01]  /*2540*/  SHFL.DOWN PT, R13, R5, 0x2, R3 ;  /* 0x08400000050d7989 */ /* 0x00032200000e0003 */
[----:B------:R-:W-:Y:S02]  /*2550*/  IMAD.MOV.U32 R16, RZ, RZ, R22 ;  /* 0x000000ffff107224 */ /* 0x000fe400078e0016 */
[----:B------:R-:W-:Y:S01]  /*2560*/  IMAD.MOV.U32 R6, RZ, RZ, R4 ;  /* 0x000000ffff067224 */ /* 0x000fe200078e0004 */
[----:B0-----:R1:W0:Y:S01]  /*2570*/  SHFL.DOWN PT, R11, R18, 0x2, R3 ;  /* 0x08400000120b7989 */ /* 0x00122200000e0003 */
[----:B---3--:R-:W-:-:S03]  /*2580*/  IMAD.MOV.U32 R7, RZ, RZ, R5 ;  /* 0x000000ffff077224 */ /* 0x008fc600078e0005 */
[----:B------:R1:W3:Y:S04]  /*2590*/  SHFL.DOWN PT, R15, R22, 0x2, R3 ;  /* 0x08400000160f7989 */ /* 0x0002e800000e0003 */
[----:B------:R-:W-:Y:S05]  /*25a0*/  @P0 BRA `(.L_x_165) ;  /* 0x0000000000500947 */ /* 0x000fea0003800000 */
[----:B--2-4-:R-:W-:Y:S01]  /*25b0*/  DSETP.GEU.AND P0, PT, |R4|, |R12|, PT ;  /* 0x4000000c0400722a */ /* 0x014fe20003f0e200 */
        /* <DEDUP_REMOVED lines=19> */
.L_x_165:
[----:B------:R-:W-:Y:S05]  /*26f0*/  BSYNC.RECONVERGENT B1 ;  /* 0x0000000000017941 */ /* 0x000fea0003800200 */
.L_x_164:
[----:B-1----:R-:W-:Y:S01]  /*2700*/  VIADD R4, R2, 0x4 ;  /* 0x0000000402047836 */ /* 0x002fe20000000000 */
[----:B--2---:R1:W2:Y:S01]  /*2710*/  SHFL.DOWN PT, R12, R6, 0x4, R3 ;  /* 0x08800000060c7989 */ /* 0x0042a200000e0003 */
[----:B------:R-:W-:Y:S01]  /*2720*/  BSSY.RECONVERGENT B1, `(.L_x_166) ;  /* 0x000001e000017945 */ /* 0x000fe20003800200 */
[----:B------:R-:W-:Y:S02]  /*2730*/  IMAD.MOV.U32 R14, RZ, RZ, R8 ;  /* 0x000000ffff0e7224 */ /* 0x000fe400078e0008 */
[----:B------:R-:W-:Y:S01]  /*2740*/  ISETP.GT.AND P0, PT, R4, R3, PT ;  /* 0x000000030400720c */ /* 0x000fe20003f04270 */
[----:B----4-:R1:W4:Y:S01]  /*2750*/  SHFL.DOWN PT, R13, R7, 0x4, R3 ;  /* 0x08800000070d7989 */ /* 0x01032200000e0003 */
[----:B------:R-:W-:Y:S02]  /*2760*/  IMAD.MOV.U32 R18, RZ, RZ, R16 ;  /* 0x000000ffff127224 */ /* 0x000fe400078e0010 */
[----:B------:R-:W-:Y:S01]  /*2770*/  IMAD.MOV.U32 R4, RZ, RZ, R6 ;  /* 0x000000ffff047224 */ /* 0x000fe200078e0006 */
[----:B0-----:R1:W0:Y:S01]  /*2780*/  SHFL.DOWN PT, R11, R8, 0x4, R3 ;  /* 0x08800000080b7989 */ /* 0x00122200000e0003 */
[----:B------:R-:W-:-:S03]  /*2790*/  IMAD.MOV.U32 R5, RZ, RZ, R7 ;  /* 0x000000ffff057224 */ /* 0x000fc600078e0007 */
[----:B---3--:R1:W3:Y:S04]  /*27a0*/  SHFL.DOWN PT, R15, R16, 0x4, R3 ;  /* 0x08800000100f7989 */ /* 0x0082e800000e0003 */
        /* <DEDUP_REMOVED lines=21> */
.L_x_167:
[----:B------:R-:W-:Y:S05]  /*2900*/  BSYNC.RECONVERGENT B1 ;  /* 0x0000000000017941 */ /* 0x000fea0003800200 */
.L_x_166:
[----:B-1----:R-:W-:Y:S01]  /*2910*/  VIADD R8, R2, 0x8 ;  /* 0x0000000802087836 */ /* 0x002fe20000000000 */
[----:B------:R1:W1:Y:S01]  /*2920*/  SHFL.DOWN PT, R6, R4, 0x8, R3 ;  /* 0x0900000004067989 */ /* 0x00026200000e0003 */
[----:B------:R-:W-:Y:S01]  /*2930*/  BSSY.RECONVERGENT B1, `(.L_x_168) ;  /* 0x000001e000017945 */ /* 0x000fe20003800200 */
[----:B------:R-:W-:Y:S02]  /*2940*/  IMAD.MOV.U32 R16, RZ, RZ, R18 ;  /* 0x000000ffff107224 */ /* 0x000fe400078e0012 */
[----:B------:R-:W-:Y:S01]  /*2950*/  ISETP.GT.AND P0, PT, R8, R3, PT ;  /* 0x000000030800720c */ /* 0x000fe20003f04270 */
[----:B------:R1:W1:Y:S01]  /*2960*/  SHFL.DOWN PT, R7, R5, 0x8, R3 ;  /* 0x0900000005077989 */ /* 0x00026200000e0003 */
[----:B------:R-:W-:Y:S02]  /*2970*/  IMAD.MOV.U32 R8, RZ, RZ, R14 ;  /* 0x000000ffff087224 */ /* 0x000fe400078e000e */
[----:B--2---:R-:W-:Y:S01]  /*2980*/  IMAD.MOV.U32 R12, RZ, RZ, R4 ;  /* 0x000000ffff0c7224 */ /* 0x004fe200078e0004 */
[----:B0-----:R0:W2:Y:S01]  /*2990*/  SHFL.DOWN PT, R11, R14, 0x8, R3 ;  /* 0x090000000e0b7989 */ /* 0x0010a200000e0003 */
[----:B----4-:R-:W-:-:S03]  /*29a0*/  IMAD.MOV.U32 R13, RZ, RZ, R5 ;  /* 0x000000ffff0d7224 */ /* 0x010fc600078e0005 */
[----:B---3--:R0:W3:Y:S04]  /*29b0*/  SHFL.DOWN PT, R15, R18, 0x8, R3 ;  /* 0x09000000120f7989 */ /* 0x0080e800000e0003 */
[----:B------:R-:W-:Y:S05]  /*29c0*/  @P0 BRA `(.L_x_169) ;  /* 0x0000000000500947 */ /* 0x000fea0003800000 */
[----:B-1----:R-:W-:Y:S01]  /*29d0*/  DSETP.GEU.AND P0, PT, |R4|, |R6|, PT ;  /* 0x400000060400722a */ /* 0x002fe20003f0e200 */
[----:B--2---:R-:W-:Y:S02]  /*29e0*/  IMAD.MOV.U32 R8, RZ, RZ, R11 ;  /* 0x000000ffff087224 */ /* 0x004fe400078e000b */
        /* <DEDUP_REMOVED lines=18> */
.L_x_169:
[----:B------:R-:W-:Y:S05]  /*2b10*/  BSYNC.RECONVERGENT B1 ;  /* 0x0000000000017941 */ /* 0x000fea0003800200 */
.L_x_168:
[----:B-1----:R-:W-:Y:S01]  /*2b20*/  VIADD R4, R2, 0x10 ;  /* 0x0000001002047836 */ /* 0x002fe20000000000 */
[----:B0-----:R0:W1:Y:S01]  /*2b30*/  SHFL.DOWN PT, R14, R12, 0x10, R3 ;  /* 0x0a0000000c0e7989 */ /* 0x00106200000e0003 */
[----:B------:R-:W-:Y:S01]  /*2b40*/  BSSY.RECONVERGENT B1, `(.L_x_170) ;  /* 0x000001e000017945 */ /* 0x000fe20003800200 */
[----:B------:R-:W-:Y:S02]  /*2b50*/  IMAD.MOV.U32 R5, RZ, RZ, R16 ;  /* 0x000000ffff057224 */ /* 0x000fe400078e0010 */
[----:B------:R-:W-:Y:S01]  /*2b60*/  ISETP.GT.AND P0, PT, R4, R3, PT ;  /* 0x000000030400720c */ /* 0x000fe20003f04270 */
[----:B---3--:R0:W3:Y:S01]  /*2b70*/  SHFL.DOWN PT, R15, R13, 0x10, R3 ;  /* 0x0a0000000d0f7989 */ /* 0x0080e200000e0003 */
[----:B------:R-:W-:Y:S02]  /*2b80*/  IMAD.MOV.U32 R4, RZ, RZ, R8 ;  /* 0x000000ffff047224 */ /* 0x000fe400078e0008 */
[----:B------:R-:W-:Y:S01]  /*2b90*/  IMAD.MOV.U32 R6, RZ, RZ, R12 ;  /* 0x000000ffff067224 */ /* 0x000fe200078e000c */
[----:B--2---:R0:W2:Y:S01]  /*2ba0*/  SHFL.DOWN PT, R11, R8, 0x10, R3 ;  /* 0x0a000000080b7989 */ /* 0x0040a200000e0003 */
[----:B------:R-:W-:-:S03]  /*2bb0*/  IMAD.MOV.U32 R7, RZ, RZ, R13 ;  /* 0x000000ffff077224 */ /* 0x000fc600078e000d */
[----:B------:R0:W4:Y:S04]  /*2bc0*/  SHFL.DOWN PT, R17, R16, 0x10, R3 ;  /* 0x0a00000010117989 */ /* 0x00012800000e0003 */
[----:B------:R-:W-:Y:S05]  /*2bd0*/  @P0 BRA `(.L_x_171) ;  /* 0x0000000000500947 */ /* 0x000fea0003800000 */
[----:B-1-3--:R-:W-:Y:S01]  /*2be0*/  DSETP.GEU.AND P0, PT, |R12|, |R14|, PT ;  /* 0x4000000e0c00722a */ /* 0x00afe20003f0e200 */
        /* <DEDUP_REMOVED lines=19> */
.L_x_171:
[----:B------:R-:W-:Y:S05]  /*2d20*/  BSYNC.RECONVERGENT B1 ;  /* 0x0000000000017941 */ /* 0x000fea0003800200 */
.L_x_170:
[----:B------:R-:W-:Y:S01]  /*2d30*/  ISETP.NE.AND P0, PT, R2, RZ, PT ;  /* 0x000000ff0200720c */ /* 0x000fe20003f05270 */
[----:B------:R-:W-:-:S12]  /*2d40*/  BSSY.RECONVERGENT B1, `(.L_x_172) ;  /* 0x000000a000017945 */ /* 0x000fd80003800200 */
[----:B------:R-:W-:Y:S05]  /*2d50*/  @P0 BRA `(.L_x_173) ;  /* 0x0000000000200947 */ /* 0x000fea0003800000 */
[----:B0-----:R-:W0:Y:S01]  /*2d60*/  S2R R8, SR_CgaCtaId ;  /* 0x0000000000087919 */ /* 0x001e220000008800 */
[----:B------:R-:W-:Y:S02]  /*2d70*/  MOV R3, 0x400 ;  /* 0x0000040000037802 */ /* 0x000fe40000000f00 */
[----:B------:R-:W-:-:S04]  /*2d80*/  SHF.R.U32.HI R2, RZ, 0x1, R10 ;  /* 0x00000001ff027819 */ /* 0x000fc8000001160a */
[----:B------:R-:W-:Y:S02]  /*2d90*/  LOP3.LUT R2, R2, 0x1f0, RZ, 0xc0, !PT ;  /* 0x000001f002027812 */ /* 0x000fe400078ec0ff */
[----:B0-----:R-:W-:-:S05]  /*2da0*/  LEA R3, R8, R3, 0x18 ;  /* 0x0000000308037211 */ /* 0x001fca00078ec0ff */
[----:B------:R-:W-:-:S05]  /*2db0*/  IMAD.IADD R3, R2, 0x1, R3 ;  /* 0x0000000102037824 */ /* 0x000fca00078e0203 */
[----:B------:R0:W-:Y:S04]  /*2dc0*/  STS.64 [R3+0x10], R4 ;  /* 0x0000100403007388 */ /* 0x0001e80000000a00 */
[----:B------:R0:W-:Y:S02]  /*2dd0*/  STS.64 [R3+0x8], R6 ;  /* 0x0000080603007388 */ /* 0x0001e40000000a00 */
.L_x_173:
[----:B------:R-:W-:Y:S05]  /*2de0*/  BSYNC.RECONVERGENT B1 ;  /* 0x0000000000017941 */ /* 0x000fea0003800200 */
.L_x_172:
[----:B------:R-:W-:Y:S01]  /*2df0*/  BAR.SYNC.DEFER_BLOCKING 0x0 ;  /* 0x0000000000007b1d */ /* 0x000fe20000010000 */
[----:B------:R-:W-:-:S13]  /*2e00*/  ISETP.NE.AND P1, PT, R10, RZ, PT ;  /* 0x000000ff0a00720c */ /* 0x000fda0003f25270 */
[----:B------:R-:W-:Y:S05]  /*2e10*/  @P1 BRA `(.L_x_149) ;  /* 0x0000003800a81947 */ /* 0x000fea0003800000 */
[----:B------:R-:W-:Y:S01]  /*2e20*/  ISETP.GE.AND P0, PT, R9, 0x21, PT ;  /* 0x000000210900780c */ /* 0x000fe20003f06270 */
[----:B0-----:R-:W-:Y:S02]  /*2e30*/  IMAD.MOV.U32 R13, RZ, RZ, R4 ;  /* 0x000000ffff0d7224 */ /* 0x001fe400078e0004 */
[----:B------:R-:W-:Y:S02]  /*2e40*/  IMAD.MOV.U32 R8, RZ, RZ, R5 ;  /* 0x000000ffff087224 */ /* 0x000fe400078e0005 */
[----:B------:R-:W-:Y:S02]  /*2e50*/  IMAD.MOV.U32 R2, RZ, RZ, R6 ;  /* 0x000000ffff027224 */ /* 0x000fe400078e0006 */
[----:B------:R-:W-:-:S06]  /*2e60*/  IMAD.MOV.U32 R3, RZ, RZ, R7 ;  /* 0x000000ffff037224 */ /* 0x000fcc00078e0007 */
[----:B------:R-:W-:Y:S05]  /*2e70*/  @!P0 BRA `(.L_x_174) ;  /* 0x00000000006c8947 */ /* 0x000fea0003800000 */
[----:B------:R-:W0:Y:S01]  /*2e80*/  S2UR UR5, SR_CgaCtaId ;  /* 0x00000000000579c3 */ /* 0x000e220000008800 */
[----:B------:R-:W-:Y:S01]  /*2e90*/  UMOV UR4, 0x400 ;  /* 0x0000040000047882 */ /* 0x000fe20000000000 */
[----:B------:R-:W-:Y:S01]  /*2ea0*/  BSSY.RECONVERGENT B1, `(.L_x_174) ;  /* 0x0000018000017945 */ /* 0x000fe20003800200 */
[----:B0-----:R-:W-:-:S09]  /*2eb0*/  ULEA UR4, UR5, UR4, 0x18 ;  /* 0x0000000405047291 */ /* 0x001fd2000f8ec0ff */
[----:B--2---:R-:W0:Y:S04]  /*2ec0*/  LDS.64 R10, [UR4+0x18] ;  /* 0x00001804ff0a7984 */ /* 0x004e280008000a00 */
[----:B-1-3--:R-:W1:Y:S01]  /*2ed0*/  LDS.64 R14, [UR4+0x20] ;  /* 0x00002004ff0e7984 */ /* 0x00ae620008000a00 */
[----:B0-----:R-:W-:Y:S01]  /*2ee0*/  DSETP.GEU.AND P0, PT, |R6|, |R10|, PT ;  /* 0x4000000a0600722a */ /* 0x001fe20003f0e200 */
[----:B------:R-:W-:Y:S02]  /*2ef0*/  IMAD.MOV.U32 R2, RZ, RZ, R10 ;  /* 0x000000ffff027224 */ /* 0x000fe400078e000a */
[----:B------:R-:W-:Y:S02]  /*2f00*/  IMAD.MOV.U32 R3, RZ, RZ, R11 ;  /* 0x000000ffff037224 */ /* 0x000fe400078e000b */
[----:B-1----:R-:W-:-:S02]  /*2f10*/  IMAD.MOV.U32 R13, RZ, RZ, R14 ;  /* 0x000000ffff0d7224 */ /* 0x002fc400078e000e */
[----:B------:R-:W-:-:S07]  /*2f20*/  IMAD.MOV.U32 R8, RZ, RZ, R15 ;  /* 0x000000ffff087224 */ /* 0x000fce00078e000f */
[----:B------:R-:W-:Y:S05]  /*2f30*/  @!P0 BRA `(.L_x_175) ;  /* 0x0000000000388947 */ /* 0x000fea0003800000 */
        /* <DEDUP_REMOVED lines=14> */
.L_x_175:
[----:B------:R-:W-:Y:S05]  /*3020*/  BSYNC.RECONVERGENT B1 ;  /* 0x0000000000017941 */ /* 0x000fea0003800200 */
.L_x_174:
[----:B------:R-:W-:Y:S01]  /*3030*/  ISETP.GE.AND P0, PT, R9, 0x41, PT ;  /* 0x000000410900780c */ /* 0x000fe20003f06270 */
[----:B--2---:R-:W-:Y:S02]  /*3040*/  IMAD.MOV.U32 R11, RZ, RZ, R13 ;  /* 0x000000ffff0b7224 */ /* 0x004fe400078e000d */
        /* <DEDUP_REMOVED lines=8> */
[----:B------:R-:W0:Y:S04]  /*30d0*/  LDS.64 R6, [UR4+0x28] ;  /* 0x00002804ff067984 */ /* 0x000e280008000a00 */
        /* <DEDUP_REMOVED lines=21> */
.L_x_177:
[----:B------:R-:W-:Y:S05]  /*3230*/  BSYNC.RECONVERGENT B1 ;  /* 0x0000000000017941 */ /* 0x000fea0003800200 */
.L_x_176:
[----:B------:R-:W-:Y:S01]  /*3240*/  ISETP.GE.AND P0, PT, R9, 0x61, PT ;  /* 0x000000610900780c */ /* 0x000fe20003f06270 */
[----:B------:R-:W-:Y:S02]  /*3250*/  IMAD.MOV.U32 R13, RZ, RZ, R11 ;  /* 0x000000ffff0d7224 */ /* 0x000fe400078e000b */
        /* <DEDUP_REMOVED lines=30> */
.L_x_179:
[----:B------:R-:W-:Y:S05]  /*3440*/  BSYNC.RECONVERGENT B1 ;  /* 0x0000000000017941 */ /* 0x000fea0003800200 */
.L_x_178:
        /* <DEDUP_REMOVED lines=32> */
.L_x_181:
[----:B------:R-:W-:Y:S05]  /*3650*/  BSYNC.RECONVERGENT B1 ;  /* 0x0000000000017941 */ /* 0x000fea0003800200 */
.L_x_180:
        /* <DEDUP_REMOVED lines=32> */
.L_x_183:
[----:B------:R-:W-:Y:S05]  /*3860*/  BSYNC.RECONVERGENT B1 ;  /* 0x0000000000017941 */ /* 0x000fea0003800200 */
.L_x_182:
        /* <DEDUP_REMOVED lines=32> */
.L_x_185:
[----:B------:R-:W-:Y:S05]  /*3a70*/  BSYNC.RECONVERGENT B1 ;  /* 0x0000000000017941 */ /* 0x000fea0003800200 */
.L_x_184:
[----:B------:R-:W-:Y:S01]  /*3a80*/  ISETP.GE.AND P0, PT, R9, 0xe1, PT ;  /* 0x000000e10900780c */ /* 0x000fe20003f06270 */
[----:B------:R-:W-:Y:S01]  /*3a90*/  IMAD.MOV.U32 R5, RZ, RZ, R10 ;  /* 0x000000ffff057224 */ /* 0x000fe200078e000a */
[----:B------:R-:W-:Y:S01]  /*3aa0*/  MOV R4, R11 ;  /* 0x0000000b00047202 */ /* 0x000fe20000000f00 */
[----:B------:R-:W-:Y:S02]  /*3ab0*/  IMAD.MOV.U32 R6, RZ, RZ, R2 ;  /* 0x000000ffff067224 */ /* 0x000fe400078e0002 */
[----:B------:R-:W-:-:S08]  /*3ac0*/  IMAD.MOV.U32 R7, RZ, RZ, R3 ;  /* 0x000000ffff077224 */ /* 0x000fd000078e0003 */
[----:B------:R-:W-:Y:S05]  /*3ad0*/  @!P0 BRA `(.L_x_149) ;  /* 0x0000002c00788947 */ /* 0x000fea0003800000 */
[----:B------:R-:W0:Y:S01]  /*3ae0*/  S2UR UR5, SR_CgaCtaId ;  /* 0x00000000000579c3 */ /* 0x000e220000008800 */
[----:B------:R-:W-:Y:S02]  /*3af0*/  UMOV UR4, 0x400 ;  /* 0x0000040000047882 */ /* 0x000fe40000000000 */
[----:B0-----:R-:W-:-:S09]  /*3b00*/  ULEA UR4, UR5, UR4, 0x18 ;  /* 0x0000000405047291 */ /* 0x001fd2000f8ec0ff */
[----:B------:R-:W0:Y:S04]  /*3b10*/  LDS.64 R8, [UR4+0x78] ;  /* 0x00007804ff087984 */ /* 0x000e280008000a00 */
[----:B------:R-:W2:Y:S01]  /*3b20*/  LDS.64 R12, [UR4+0x80] ;  /* 0x00008004ff0c7984 */ /* 0x000ea20008000a00 */
[----:B0-----:R-:W-:Y:S01]  /*3b30*/  DSETP.GEU.AND P0, PT, |R2|, |R8|, PT ;  /* 0x400000080200722a */ /* 0x001fe20003f0e200 */
        /* <DEDUP_REMOVED lines=20> */
.L_x_117:
[----:B------:R-:W0:Y:S01]  /*3c80*/  S2R R3, SR_TID.X ;  /* 0x0000000000037919 */ /* 0x000e220000002100 */
[----:B------:R-:W1:Y:S02]  /*3c90*/  LDCU.128 UR12, c[0x0][0x380] ;  /* 0x00007000ff0c77ac */ /* 0x000e640008000c00 */
[----:B-1----:R-:W-:Y:S02]  /*3ca0*/  IMAD.U32 R2, RZ, RZ, UR12 ;  /* 0x0000000cff027e24 */ /* 0x002fe4000f8e00ff */
[----:B------:R-:W-:Y:S01]  /*3cb0*/  IMAD.U32 R4, RZ, RZ, UR13 ;  /* 0x0000000dff047e24 */ /* 0x000fe2000f8e00ff */
[----:B0-----:R-:W-:-:S05]  /*3cc0*/  IADD3 R5, P0, PT, R8, R3, RZ ;  /* 0x0000000308057210 */ /* 0x001fca0007f1e0ff */
[----:B------:R-:W-:Y:S01]  /*3cd0*/  IMAD.X R6, RZ, RZ, RZ, P0 ;  /* 0x000000ffff067224 */ /* 0x000fe200000e06ff */
[----:B------:R-:W-:-:S04]  /*3ce0*/  LEA R20, P0, R5, R2, 0x3 ;  /* 0x0000000205147211 */ /* 0x000fc800078018ff */
[----:B------:R-:W-:-:S05]  /*3cf0*/  LEA.HI.X R21, R5, R4, R6, 0x3, P0 ;  /* 0x0000000405157211 */ /* 0x000fca00000f1c06 */
[----:B------:R-:W2:Y:S04]  /*3d00*/  LDG.E.64 R6, desc[UR10][R20.64] ;  /* 0x0000000a14067981 */ /* 0x000ea8000c1e1b00 */
[----:B------:R-:W2:Y:S04]  /*3d10*/  LDG.E.64 R14, desc[UR10][R20.64+0x800] ;  /* 0x0008000a140e7981 */ /* 0x000ea8000c1e1b00 */
[----:B------:R-:W3:Y:S04]  /*3d20*/  LDG.E.64 R18, desc[UR10][R20.64+0x1000] ;  /* 0x0010000a14127981 */ /* 0x000ee8000c1e1b00 */
[----:B------:R-:W4:Y:S04]  /*3d30*/  LDG.E.64 R12, desc[UR10][R20.64+0x1800] ;  /* 0x0018000a140c7981 */ /* 0x000f28000c1e1b00 */
[----:B------:R-:W5:Y:S01]  /*3d40*/  LDG.E.64 R10, desc[UR10][R20.64+0x2000] ;  /* 0x0020000a140a7981 */ /* 0x000f62000c1e1b00 */
[----:B------:R-:W-:Y:S01]  /*3d50*/  IMAD.U32 R5, RZ, RZ, UR14 ;  /* 0x0000000eff057e24 */ /* 0x000fe2000f8e00ff */
[----:B------:R-:W-:Y:S01]  /*3d60*/  LOP3.LUT R9, R3, 0x400, RZ, 0xfc, !PT ;  /* 0x0000040003097812 */ /* 0x000fe200078efcff */
[----:B------:R-:W-:Y:S01]  /*3d70*/  BSSY.RECONVERGENT B1, `(.L_x_186) ;  /* 0x0000020000017945 */ /* 0x000fe20003800200 */
[----:B------:R-:W-:-:S04]  /*3d80*/  ISETP.LE.U32.AND P0, PT, R25, UR6, PT ;  /* 0x0000000619007c0c */ /* 0x000fc8000bf03070 */
[----:B------:R-:W-:Y:S01]  /*3d90*/  ISETP.GE.U32.AND.EX P0, PT, RZ, R16, PT, P0 ;  /* 0x00000010ff00720c */ /* 0x000fe20003f06100 */
[----:B--2---:R-:W-:-:S06]  /*3da0*/  DSETP.GEU.AND P2, PT, |R6|, |R14|, PT ;  /* 0x4000000e0600722a */ /* 0x004fcc0003f4e200 */
[----:B------:R-:W-:Y:S02]  /*3db0*/  FSEL R6, R6, R14, P2 ;  /* 0x0000000e06067208 */ /* 0x000fe40001000000 */
[----:B------:R-:W-:-:S06]  /*3dc0*/  FSEL R7, R7, R15, P2 ;  /* 0x0000000f07077208 */ /* 0x000fcc0001000000 */
[----:B---3--:R-:W-:-:S06]  /*3dd0*/  DSETP.GEU.AND P3, PT, |R6|, |R18|, PT ;  /* 0x400000120600722a */ /* 0x008fcc0003f6e200 */
[----:B------:R-:W-:Y:S01]  /*3de0*/  FSEL R14, R6, R18, P3 ;  /* 0x00000012060e7208 */ /* 0x000fe20001800000 */
[----:B------:R-:W-:Y:S01]  /*3df0*/  IMAD.U32 R6, RZ, RZ, UR15 ;  /* 0x0000000fff067e24 */ /* 0x000fe2000f8e00ff */
[----:B------:R-:W-:Y:S01]  /*3e00*/  FSEL R15, R7, R19, P3 ;  /* 0x00000013070f7208 */ /* 0x000fe20001800000 */
[----:B------:R-:W-:-:S05]  /*3e10*/  VIADD R18, R3, 0x100 ;  /* 0x0000010003127836 */ /* 0x000fca0000000000 */
[----:B----4-:R-:W-:-:S06]  /*3e20*/  DSETP.GEU.AND P1, PT, |R14|, |R12|, PT ;  /* 0x4000000c0e00722a */ /* 0x010fcc0003f2e200 */
[----:B------:R-:W-:Y:S01]  /*3e30*/  FSEL R12, R14, R12, P1 ;  /* 0x0000000c0e0c7208 */ /* 0x000fe20000800000 */
[----:B------:R-:W-:Y:S01]  /*3e40*/  VIADD R14, R3, 0x200 ;  /* 0x00000200030e7836 */ /* 0x000fe20000000000 */
[----:B------:R-:W-:Y:S02]  /*3e50*/  FSEL R13, R15, R13, P1 ;  /* 0x0000000d0f0d7208 */ /* 0x000fe40000800000 */
[----:B------:R-:W-:Y:S02]  /*3e60*/  IADD3 R15, P5, PT, R8, R5, RZ ;  /* 0x00000005080f7210 */ /* 0x000fe40007fbe0ff */
[----:B------:R-:W-:Y:S02]  /*3e70*/  @P3 SEL R14, R3, R18, P2 ;  /* 0x00000012030e3207 */ /* 0x000fe40001000000 */
[----:B-----5:R-:W-:Y:S01]  /*3e80*/  DSETP.GEU.AND P4, PT, |R12|, |R10|, PT ;  /* 0x4000000a0c00722a */ /* 0x020fe20003f8e200 */
[----:B------:R-:W-:Y:S01]  /*3e90*/  IMAD.X R17, RZ, RZ, R6, P5 ;  /* 0x000000ffff117224 */ /* 0x000fe200028e0606 */
[----:B------:R-:W-:Y:S01]  /*3ea0*/  IADD3 R7, P5, PT, R9, R15, RZ ;  /* 0x0000000f09077210 */ /* 0x000fe20007fbe0ff */
[----:B------:R-:W-:-:S04]  /*3eb0*/  @!P1 VIADD R14, R3, 0x300 ;  /* 0x00000300030e9836 */ /* 0x000fc80000000000 */
[----:B------:R-:W-:-:S07]  /*3ec0*/  IMAD.X R8, RZ, RZ, R17, P5 ;  /* 0x000000ffff087224 */ /* 0x000fce00028e0611 */
[----:B------:R-:W-:Y:S05]  /*3ed0*/  @!P4 BRA `(.L_x_187) ;  /* 0x000000000024c947 */ /* 0x000fea0003800000 */
[C---:B------:R-:W-:Y:S02]  /*3ee0*/  ISETP.GE.U32.AND P1, PT, R14.reuse, R9, PT ;  /* 0x000000090e00720c */ /* 0x040fe40003f26070 */
[----:B------:R-:W-:Y:S02]  /*3ef0*/  IADD3 R14, P2, PT, R14, R15, RZ ;  /* 0x0000000f0e0e7210 */ /* 0x000fe40007f5e0ff */
[----:B------:R-:W-:-:S03]  /*3f00*/  ISETP.GE.U32.AND.EX P1, PT, RZ, RZ, PT, P1 ;  /* 0x000000ffff00720c */ /* 0x000fc60003f26110 */
[----:B------:R-:W-:-:S10]  /*3f10*/  IMAD.X R9, RZ, RZ, R17, P2 ;  /* 0x000000ffff097224 */ /* 0x000fd400010e0611 */
[----:B------:R-:W-:-:S06]  /*3f20*/  DSETP.LT.OR P1, PT, |R10|, |R12|, !P1 ;  /* 0x4000000c0a00722a */ /* 0x000fcc0004f21600 */
[----:B------:R-:W-:Y:S02]  /*3f30*/  FSEL R10, R12, R10, P1 ;  /* 0x0000000a0c0a7208 */ /* 0x000fe40000800000 */
[----:B------:R-:W-:Y:S02]  /*3f40*/  FSEL R11, R13, R11, P1 ;  /* 0x0000000b0d0b7208 */ /* 0x000fe40000800000 */
[----:B------:R-:W-:Y:S02]  /*3f50*/  SEL R7, R14, R7, P1 ;  /* 0x000000070e077207 */ /* 0x000fe40000800000 */
[----:B------:R-:W-:-:S07]  /*3f60*/  SEL R8, R9, R8, P1 ;  /* 0x0000000809087207 */ /* 0x000fce0000800000 */
.L_x_187:
[----:B------:R-:W-:Y:S05]  /*3f70*/  BSYNC.RECONVERGENT B1 ;  /* 0x0000000000017941 */ /* 0x000fea0003800200 */
.L_x_186:
[----:B------:R-:W-:Y:S05]  /*3f80*/  @P0 BRA `(.L_x_188) ;  /* 0x0000001400000947 */ /* 0x000fea0003800000 */
[----:B------:R-:W0:Y:S01]  /*3f90*/  LDCU.64 UR8, c[0x0][0x3e8] ;  /* 0x00007d00ff0877ac */ /* 0x000e220008000a00 */
[----:B------:R-:W-:Y:S01]  /*3fa0*/  ISETP.NE.AND P0, PT, R3, RZ, PT ;  /* 0x000000ff0300720c */ /* 0x000fe20003f05270 */
[----:B------:R-:W-:Y:S01]  /*3fb0*/  BSSY.RECONVERGENT B1, `(.L_x_189) ;  /* 0x0000012000017945 */ /* 0x000fe20003800200 */
[----:B------:R-:W-:Y:S01]  /*3fc0*/  UMOV UR4, 0x8 ;  /* 0x0000000800047882 */ /* 0x000fe20000000000 */
[----:B------:R-:W-:Y:S02]  /*3fd0*/  UMOV UR5, 0x0 ;  /* 0x0000000000057882 */ /* 0x000fe40000000000 */
[----:B0-----:R-:W-:-:S04]  /*3fe0*/  UIMAD.WIDE.U32 UR4, UR8, 0x1, UR4 ;  /* 0x00000001080478a5 */ /* 0x001fc8000f8e0004 */
[----:B------:R-:W-:Y:S02]  /*3ff0*/  UIADD3 UR7, UPT, UPT, UR5, UR9, URZ ;  /* 0x0000000905077290 */ /* 0x000fe4000fffe0ff */
[----:B------:R-:W-:Y:S02]  /*4000*/  IMAD.U32 R13, RZ, RZ, UR5 ;  /* 0x00000005ff0d7e24 */ /* 0x000fe4000f8e00ff */
[----:B------:R-:W-:Y:S02]  /*4010*/  IMAD.U32 R12, RZ, RZ, UR4 ;  /* 0x00000004ff0c7e24 */ /* 0x000fe4000f8e00ff */
[----:B------:R-:W-:Y:S01]  /*4020*/  IMAD.U32 R13, RZ, RZ, UR7 ;  /* 0x00000007ff0d7e24 */ /* 0x000fe2000f8e00ff */
[----:B------:R-:W-:Y:S06]  /*4030*/  @P0 BRA `(.L_x_190) ;  /* 0x0000000000240947 */ /* 0x000fec0003800000 */
[----:B------:R-:W-:Y:S02]  /*4040*/  IMAD.MOV.U32 R18, RZ, RZ, 0x500 ;  /* 0x00000500ff127424 */ /* 0x000fe400078e00ff */
[----:B------:R-:W-:-:S05]  /*4050*/  IMAD.MOV.U32 R19, RZ, RZ, 0x0 ;  /* 0x00000000ff137424 */ /* 0x000fca00078e00ff */
[----:B------:R-:W2:Y:S01]  /*4060*/  ATOMG.E.ADD.64.STRONG.GPU PT, R14, desc[UR10][R12.64], R18 ;  /* 0x800000120c0e79a8 */ /* 0x000ea200081ef50a */
[----:B------:R-:W0:Y:S01]  /*4070*/  S2UR UR5, SR_CgaCtaId ;  /* 0x00000000000579c3 */ /* 0x000e220000008800 */
[----:B------:R-:W-:Y:S02]  /*4080*/  UMOV UR4, 0x400 ;  /* 0x0000040000047882 */ /* 0x000fe40000000000 */
[----:B0-----:R-:W-:Y:S01]  /*4090*/  ULEA UR4, UR5, UR4, 0x18 ;  /* 0x0000000405047291 */ /* 0x001fe2000f8ec0ff */
[----:B--2---:R-:W-:-:S05]  /*40a0*/  IADD3 R14, P0, PT, R14, UR6, RZ ;  /* 0x000000060e0e7c10 */ /* 0x004fca000ff1e0ff */
[----:B------:R-:W-:-:S05]  /*40b0*/  IMAD.X R15, RZ, RZ, R15, P0 ;  /* 0x000000ffff0f7224 */ /* 0x000fca00000e060f */
[----:B------:R0:W-:Y:S03]  /*40c0*/  STS.64 [UR4+0x98], R14 ;  /* 0x0000980eff007988 */ /* 0x0001e60008000a04 */
.L_x_190:
[----:B------:R-:W-:Y:S05]  /*40d0*/  BSYNC.RECONVERGENT B1 ;  /* 0x0000000000017941 */ /* 0x000fea0003800200 */
.L_x_189:
[----:B------:R-:W1:Y:S08]  /*40e0*/  S2UR UR5, SR_CgaCtaId ;  /* 0x00000000000579c3 */ /* 0x000e700000008800 */
[----:B------:R-:W-:Y:S06]  /*40f0*/  BAR.SYNC.DEFER_BLOCKING 0x0 ;  /* 0x0000000000007b1d */ /* 0x000fec0000010000 */
[----:B------:R-:W-:-:S02]  /*4100*/  UMOV UR4, 0x400 ;  /* 0x0000040000047882 */ /* 0x000fc40000000000 */
[----:B-1----:R-:W-:-:S06]  /*4110*/  ULEA UR4, UR5, UR4, 0x18 ;  /* 0x0000000405047291 */ /* 0x002fcc000f8ec0ff */
[----:B------:R-:W-:-:S05]  /*4120*/  IMAD.U32 R9, RZ, RZ, UR4 ;  /* 0x00000004ff097e24 */ /* 0x000fca000f8e00ff */
[----:B------:R-:W0:Y:S02]  /*4130*/  LDS.64 R18, [R9+0x98] ;  /* 0x0000980009127984 */ /* 0x000e240000000a00 */
[----:B0-----:R-:W-:-:S04]  /*4140*/  IADD3 R14, P1, PT, R18, 0x500, RZ ;  /* 0x00000500120e7810 */ /* 0x001fc80007f3e0ff */
[----:B------:R-:W-:Y:S01]  /*4150*/  ISETP.GT.U32.AND P0, PT, R14, R25, PT ;  /* 0x000000190e00720c */ /* 0x000fe20003f04070 */
[----:B------:R-:W-:-:S05]  /*4160*/  IMAD.X R15, RZ, RZ, R19, P1 ;  /* 0x000000ffff0f7224 */ /* 0x000fca00008e0613 */
[----:B------:R-:W-:-:S13]  /*4170*/  ISETP.GT.AND.EX P0, PT, R15, R16, PT, P0 ;  /* 0x000000100f00720c */ /* 0x000fda0003f04300 */
[----:B------:R-:W-:Y:S05]  /*4180*/  @P0 BRA `(.L_x_191) ;  /* 0x0000000400b40947 */ /* 0x000fea0003800000 */
[----:B------:R-:W-:Y:S01]  /*4190*/  BSSY.RECONVERGENT B1, `(.L_x_191) ;  /* 0x000006c000017945 */ /* 0x000fe20003800200 */
[----:B------:R-:W-:Y:S01]  /*41a0*/  IMAD.MOV.U32 R20, RZ, RZ, R10 ;  /* 0x000000ffff147224 */ /* 0x000fe200078e000a */
[----:B------:R-:W0:Y:S01]  /*41b0*/  LDCU.64 UR8, c[0x0][0x398] ;  /* 0x00007300ff0877ac */ /* 0x000e220008000a00 */
[----:B------:R-:W-:Y:S02]  /*41c0*/  IMAD.MOV.U32 R21, RZ, RZ, R11 ;  /* 0x000000ffff157224 */ /* 0x000fe400078e000b */
[----:B------:R-:W-:Y:S01]  /*41d0*/  IMAD.MOV.U32 R15, RZ, RZ, R7 ;  /* 0x000000ffff0f7224 */ /* 0x000fe200078e0007 */
[----:B------:R-:W1:Y:S01]  /*41e0*/  LDCU.128 UR12, c[0x0][0x380] ;  /* 0x00007000ff0c77ac */ /* 0x000e620008000c00 */
[----:B------:R-:W-:-:S07]  /*41f0*/  IMAD.MOV.U32 R14, RZ, RZ, R8 ;  /* 0x000000ffff0e7224 */ /* 0x000fce00078e0008 */
.L_x_194:
[----:B------:R-:W-:Y:S01]  /*4200*/  IADD3 R7, P0, PT, R3, R18, RZ ;  /* 0x0000001203077210 */ /* 0x000fe20007f1e0ff */
[----:B-1----:R-:W-:Y:S02]  /*4210*/  IMAD.U32 R2, RZ, RZ, UR12 ;  /* 0x0000000cff027e24 */ /* 0x002fe4000f8e00ff */
[----:B------:R-:W-:Y:S02]  /*4220*/  IMAD.U32 R4, RZ, RZ, UR13 ;  /* 0x0000000dff047e24 */ /* 0x000fe4000f8e00ff */
[----:B------:R-:W-:Y:S01]  /*4230*/  IMAD.X R25, RZ, RZ, R19, P0 ;  /* 0x000000ffff197224 */ /* 0x000fe200000e0613 */
[----:B------:R-:W-:-:S04]  /*4240*/  LEA R10, P0, R7, R2, 0x3 ;  /* 0x00000002070a7211 */ /* 0x000fc800078018ff */
[----:B------:R-:W-:-:S05]  /*4250*/  LEA.HI.X R11, R7, R4, R25, 0x3, P0 ;  /* 0x00000004070b7211 */ /* 0x000fca00000f1c19 */
[----:B------:R-:W2:Y:S04]  /*4260*/  LDG.E.64 R16, desc[UR10][R10.64] ;  /* 0x0000000a0a107981 */ /* 0x000ea8000c1e1b00 */
[----:B------:R-:W3:Y:S01]  /*4270*/  LDG.E.64 R18, desc[UR10][R10.64+0x800] ;  /* 0x0008000a0a127981 */ /* 0x000ee2000c1e1b00 */
[----:B------:R-:W-:Y:S02]  /*4280*/  IMAD.U32 R5, RZ, RZ, UR14 ;  /* 0x0000000eff057e24 */ /* 0x000fe4000f8e00ff */
[----:B------:R-:W-:-:S03]  /*4290*/  IMAD.U32 R6, RZ, RZ, UR15 ;  /* 0x0000000fff067e24 */ /* 0x000fc6000f8e00ff */
[----:B------:R-:W-:-:S04]  /*42a0*/  IADD3 R24, P0, PT, R7, R5, RZ ;  /* 0x0000000507187210 */ /* 0x000fc80007f1e0ff */
[----:B------:R-:W-:Y:S01]  /*42b0*/  IADD3 R27, P3, PT, R24, 0x100, RZ ;  /* 0x00000100181b7810 */ /* 0x000fe20007f7e0ff */
[----:B------:R-:W-:-:S04]  /*42c0*/  IMAD.X R25, R25, 0x1, R6, P0 ;  /* 0x0000000119197824 */ /* 0x000fc800000e0606 */
[----:B------:R-:W-:Y:S01]  /*42d0*/  IMAD.X R26, RZ, RZ, R25, P3 ;  /* 0x000000ffff1a7224 */ /* 0x000fe200018e0619 */
[----:B--2---:R-:W-:-:S14]  /*42e0*/  DSETP.GEU.AND P2, PT, |R20|, |R16|, PT ;  /* 0x400000101400722a */ /* 0x004fdc0003f4e200 */
[----:B------:R-:W-:-:S04]  /*42f0*/  @P2 ISETP.GE.U32.AND P0, PT, R15, R24, PT ;  /* 0x000000180f00220c */ /* 0x000fc80003f06070 */
[----:B------:R-:W-:-:S13]  /*4300*/  @P2 ISETP.GE.AND.EX P0, PT, R14, R25, PT, P0 ;  /* 0x000000190e00220c */ /* 0x000fda0003f06300 */
[----:B------:R-:W-:-:S06]  /*4310*/  @P2 DSETP.LT.OR P0, PT, |R16|, |R20|, !P0 ;  /* 0x400000141000222a */ /* 0x000fcc0004701600 */
[----:B------:R-:W-:Y:S02]  /*4320*/  @P2 FSEL R7, R20, R16, P0 ;  /* 0x0000001014072208 */ /* 0x000fe40000000000 */
[----:B------:R-:W-:Y:S02]  /*4330*/  @P2 FSEL R20, R21, R17, P0 ;  /* 0x0000001115142208 */ /* 0x000fe40000000000 */
[C---:B------:R-:W-:Y:S01]  /*4340*/  IADD3 R21, P5, PT, R24.reuse, 0x300, RZ ;  /* 0x0000030018157810 */ /* 0x040fe20007fbe0ff */
[----:B------:R-:W-:Y:S01]  /*4350*/  @P2 IMAD.MOV.U32 R16, RZ, RZ, R7 ;  /* 0x000000ffff102224 */ /* 0x000fe200078e0007 */
[C---:B------:R-:W-:Y:S01]  /*4360*/  IADD3 R7, P6, PT, R24.reuse, 0x400, RZ ;  /* 0x0000040018077810 */ /* 0x040fe20007fde0ff */
[----:B------:R-:W-:Y:S01]  /*4370*/  @P2 IMAD.MOV.U32 R17, RZ, RZ, R20 ;  /* 0x000000ffff112224 */ /* 0x000fe200078e0014 */
[----:B------:R-:W-:Y:S01]  /*4380*/  IADD3 R20, P4, PT, R24, 0x200, RZ ;  /* 0x0000020018147810 */ /* 0x000fe20007f9e0ff */
[--C-:B------:R-:W-:Y:S01]  /*4390*/  IMAD.X R23, RZ, RZ, R25.reuse, P5 ;  /* 0x000000ffff177224 */ /* 0x100fe200028e0619 */
[----:B------:R-:W-:Y:S01]  /*43a0*/  @P2 SEL R24, R15, R24, P0 ;  /* 0x000000180f182207 */ /* 0x000fe20000000000 */
[----:B------:R-:W-:-:S02]  /*43b0*/  IMAD.X R8, RZ, RZ, R25, P6 ;  /* 0x000000ffff087224 */ /* 0x000fc400030e0619 */
[----:B------:R-:W-:Y:S01]  /*43c0*/  IMAD.X R22, RZ, RZ, R25, P4 ;  /* 0x000000ffff167224 */ /* 0x000fe200020e0619 */
[----:B------:R-:W-:Y:S01]  /*43d0*/  @P2 SEL R25, R14, R25, P0 ;  /* 0x000000190e192207 */ /* 0x000fe20000000000 */
[----:B---3--:R-:W-:Y:S01]  /*43e0*/  DSETP.GEU.AND P1, PT, |R16|, |R18|, PT ;  /* 0x400000121000722a */ /* 0x008fe20003f2e200 */
[----:B------:R-:W2:-:S13]  /*43f0*/  LDG.E.64 R14, desc[UR10][R10.64+0x1000] ;  /* 0x0010000a0a0e7981 */ /* 0x000e9a000c1e1b00 */
[----:B------:R-:W-:-:S04]  /*4400*/  @P1 ISETP.GE.U32.AND P0, PT, R24, R27, PT ;  /* 0x0000001b1800120c */ /* 0x000fc80003f06070 */
[----:B------:R-:W-:-:S13]  /*4410*/  @P1 ISETP.GE.AND.EX P0, PT, R25, R26, PT, P0 ;  /* 0x0000001a1900120c */ /* 0x000fda0003f06300 */
[----:B------:R-:W-:-:S06]  /*4420*/  @P1 DSETP.LT.OR P0, PT, |R18|, |R16|, !P0 ;  /* 0x400000101200122a */ /* 0x000fcc0004701600 */
[----:B------:R-:W-:Y:S02]  /*4430*/  @P1 FSEL R28, R16, R18, P0 ;  /* 0x00000012101c1208 */ /* 0x000fe40000000000 */
[----:B------:R-:W-:Y:S02]  /*4440*/  @P1 FSEL R29, R17, R19, P0 ;  /* 0x00000013111d1208 */ /* 0x000fe40000000000 */
[----:B------:R-:W3:Y:S01]  /*4450*/  LDG.E.64 R16, desc[UR10][R10.64+0x1800] ;  /* 0x0018000a0a107981 */ /* 0x000ee2000c1e1b00 */
[----:B------:R-:W-:Y:S02]  /*4460*/  @P1 IMAD.MOV.U32 R18, RZ, RZ, R28 ;  /* 0x000000ffff121224 */ /* 0x000fe400078e001c */
[----:B------:R-:W-:Y:S01]  /*4470*/  @P1 IMAD.MOV.U32 R19, RZ, RZ, R29 ;  /* 0x000000ffff131224 */ /* 0x000fe200078e001d */
[----:B------:R-:W-:Y:S02]  /*4480*/  @P1 SEL R27, R24, R27, P0 ;  /* 0x0000001b181b1207 */ /* 0x000fe40000000000 */
[----:B------:R-:W-:Y:S01]  /*4490*/  @P1 SEL R26, R25, R26, P0 ;  /* 0x0000001a191a1207 */ /* 0x000fe20000000000 */
[----:B------:R-:W-:Y:S01]  /*44a0*/  BSSY.RECONVERGENT B2, `(.L_x_192) ;  /* 0x000001d000027945 */ /* 0x000fe20003800200 */
[----:B------:R-:W5:Y:S01]  /*44b0*/  LDG.E.64 R10, desc[UR10][R10.64+0x2000] ;  /* 0x0020000a0a0a7981 */ /* 0x000f62000c1e1b00 */
[----:B------:R-:W-:Y:S06]  /*44c0*/  BAR.SYNC.DEFER_BLOCKING 0x0 ;  /* 0x0000000000007b1d */ /* 0x000fec0000010000 */
[----:B--2---:R-:W-:-:S14]  /*44d0*/  DSETP.GEU.AND P2, PT, |R18|, |R14|, PT ;  /* 0x4000000e1200722a */ /* 0x004fdc0003f4e200 */
[----:B------:R-:W-:-:S04]  /*44e0*/  @P2 ISETP.GE.U32.AND P0, PT, R27, R20, PT ;  /* 0x000000141b00220c */ /* 0x000fc80003f06070 */
[----:B------:R-:W-:-:S13]  /*44f0*/  @P2 ISETP.GE.AND.EX P0, PT, R26, R22, PT, P0 ;  /* 0x000000161a00220c */ /* 0x000fda0003f06300 */
[----:B------:R-:W-:-:S06]  /*4500*/  @P2 DSETP.LT.OR P0, PT, |R14|, |R18|, !P0 ;  /* 0x400000120e00222a */ /* 0x000fcc0004701600 */
[----:B------:R-:W-:Y:S02]  /*4510*/  @P2 FSEL R18, R18, R14, P0 ;  /* 0x0000000e12122208 */ /* 0x000fe40000000000 */
[----:B------:R-:W-:-:S03]  /*4520*/  @P2 FSEL R19, R19, R15, P0 ;  /* 0x0000000f13132208 */ /* 0x000fc60000000000 */
[----:B------:R-:W-:Y:S02]  /*4530*/  @P2 IMAD.MOV.U32 R14, RZ, RZ, R18 ;  /* 0x000000ffff0e2224 */ /* 0x000fe400078e0012 */
[----:B------:R-:W-:-:S06]  /*4540*/  @P2 IMAD.MOV.U32 R15, RZ, RZ, R19 ;  /* 0x000000ffff0f2224 */ /* 0x000fcc00078e0013 */
[----:B---3--:R-:W-:Y:S01]  /*4550*/  DSETP.GEU.AND P1, PT, |R14|, |R16|, PT ;  /* 0x400000100e00722a */ /* 0x008fe20003f2e200 */
[----:B------:R-:W-:Y:S02]  /*4560*/  @P2 SEL R20, R27, R20, P0 ;  /* 0x000000141b142207 */ /* 0x000fe40000000000 */
[----:B------:R-:W-:Y:S02]  /*4570*/  @P2 SEL R22, R26, R22, P0 ;  /* 0x000000161a162207 */ /* 0x000fe40000000000 */
[----:B------:R-:W-:-:S09]  /*4580*/  ISETP.NE.AND P2, PT, R3, RZ, PT ;  /* 0x000000ff0300720c */ /* 0x000fd20003f45270 */
[----:B------:R-:W-:-:S04]  /*4590*/  @P1 ISETP.GE.U32.AND P0, PT, R20, R21, PT ;  /* 0x000000151400120c */ /* 0x000fc80003f06070 */
[----:B------:R-:W-:-:S13]  /*45a0*/  @P1 ISETP.GE.AND.EX P0, PT, R22, R23, PT, P0 ;  /* 0x000000171600120c */ /* 0x000fda0003f06300 */
[----:B------:R-:W-:Y:S01]  /*45b0*/  @P1 DSETP.LT.OR P0, PT, |R16|, |R14|, !P0 ;  /* 0x4000000e1000122a */ /* 0x000fe20004701600 */
[----:B------:R-:W-:-:S13]  /*45c0*/  @P2 BRA `(.L_x_193) ;  /* 0x0000000000282947 */ /* 0x000fda0003800000 */
[----:B------:R-:W-:Y:S02]  /*45d0*/  IMAD.MOV.U32 R24, RZ, RZ, 0x500 ;  /* 0x00000500ff187424 */ /* 0x000fe400078e00ff */
[----:B------:R-:W-:-:S06]  /*45e0*/  IMAD.MOV.U32 R25, RZ, RZ, 0x0 ;  /* 0x00000000ff197424 */ /* 0x000fcc00078e00ff */
[----:B------:R-:W2:Y:S01]  /*45f0*/  ATOMG.E.ADD.64.STRONG.GPU PT, R24, desc[UR10][R12.64], R24 ;  /* 0x800000180c1879a8 */ /* 0x000ea200081ef50a */
[----:B------:R-:W1:Y:S01]  /*4600*/  S2UR UR5, SR_CgaCtaId ;  /* 0x00000000000579c3 */ /* 0x000e620000008800 */
[----:B------:R-:W-:Y:S02]  /*4610*/  UMOV UR4, 0x400 ;  /* 0x0000040000047882 */ /* 0x000fe40000000000 */
[----:B-1----:R-:W-:-:S06]  /*4620*/  ULEA UR4, UR5, UR4, 0x18 ;  /* 0x0000000405047291 */ /* 0x002fcc000f8ec0ff */
[----:B------:R-:W-:Y:S01]  /*4630*/  IMAD.U32 R9, RZ, RZ, UR4 ;  /* 0x00000004ff097e24 */ /* 0x000fe2000f8e00ff */
[----:B--2---:R-:W-:-:S05]  /*4640*/  IADD3 R18, P2, PT, R24, UR6, RZ ;  /* 0x0000000618127c10 */ /* 0x004fca000ff5e0ff */
[----:B------:R-:W-:-:S05]  /*4650*/  IMAD.X R19, RZ, RZ, R25, P2 ;  /* 0x000000ffff137224 */ /* 0x000fca00010e0619 */
[----:B------:R1:W-:Y:S03]  /*4660*/  STS.64 [R9+0x98], R18 ;  /* 0x0000981209007388 */ /* 0x0003e60000000a00 */
.L_x_193:
[----:B0-----:R-:W-:Y:S05]  /*4670*/  BSYNC.RECONVERGENT B2 ;  /* 0x0000000000027941 */ /* 0x001fea0003800200 */
.L_x_192:
[----:B------:R-:W-:Y:S01]  /*4680*/  BAR.SYNC.DEFER_BLOCKING 0x0 ;  /* 0x0000000000007b1d */ /* 0x000fe20000010000 */
[----:B------:R-:W-:Y:S01]  /*4690*/  @P1 FSEL R14, R14, R16, P0 ;  /* 0x000000100e0e1208 */ /* 0x000fe20000000000 */
[----:B------:R-:W-:Y:S01]  /*46a0*/  IMAD.U32 R25, RZ, RZ, UR8 ;  /* 0x00000008ff197e24 */ /* 0x000fe2000f8e00ff */
[----:B------:R-:W-:Y:S02]  /*46b0*/  @P1 FSEL R15, R15, R17, P0 ;  /* 0x000000110f0f1208 */ /* 0x000fe40000000000 */
[----:B------:R-:W-:Y:S01]  /*46c0*/  @P1 SEL R21, R20, R21, P0 ;  /* 0x0000001514151207 */ /* 0x000fe20000000000 */
[----:B------:R-:W-:Y:S01]  /*46d0*/  @P1 IMAD.MOV.U32 R16, RZ, RZ, R14 ;  /* 0x000000ffff101224 */ /* 0x000fe200078e000e */
[----:B------:R-:W-:Y:S01]  /*46e0*/  @P1 SEL R23, R22, R23, P0 ;  /* 0x0000001716171207 */ /* 0x000fe20000000000 */
[----:B------:R-:W-:-:S06]  /*46f0*/  @P1 IMAD.MOV.U32 R17, RZ, RZ, R15 ;  /* 0x000000ffff111224 */ /* 0x000fcc00078e000f */
[----:B-----5:R-:W-:Y:S01]  /*4700*/  DSETP.GEU.AND P2, PT, |R16|, |R10|, PT ;  /* 0x4000000a1000722a */ /* 0x020fe20003f4e200 */
[----:B-1----:R-:W0:-:S13]  /*4710*/  LDS.64 R18, [R9+0x98] ;  /* 0x0000980009127984 */ /* 0x002e1a0000000a00 */
[----:B------:R-:W-:-:S04]  /*4720*/  @P2 ISETP.GE.U32.AND P0, PT, R21, R7, PT ;  /* 0x000000071500220c */ /* 0x000fc80003f06070 */
[----:B------:R-:W-:-:S13]  /*4730*/  @P2 ISETP.GE.AND.EX P0, PT, R23, R8, PT, P0 ;  /* 0x000000081700220c */ /* 0x000fda0003f06300 */
[----:B------:R-:W-:-:S06]  /*4740*/  @P2 DSETP.LT.OR P0, PT, |R10|, |R16|, !P0 ;  /* 0x400000100a00222a */ /* 0x000fcc0004701600 */
[----:B------:R-:W-:Y:S02]  /*4750*/  @P2 FSEL R17, R17, R11, P0 ;  /* 0x0000000b11112208 */ /* 0x000fe40000000000 */
[----:B------:R-:W-:Y:S02]  /*4760*/  @P2 SEL R7, R21, R7, P0 ;  /* 0x0000000715072207 */ /* 0x000fe40000000000 */
[----:B------:R-:W-:Y:S01]  /*4770*/  @P2 SEL R8, R23, R8, P0 ;  /* 0x0000000817082207 */ /* 0x000fe20000000000 */
[----:B------:R-:W-:-:S04]  /*4780*/  @P2 IMAD.MOV.U32 R11, RZ, RZ, R17 ;  /* 0x000000ffff0b2224 */ /* 0x000fc800078e0011 */
[----:B------:R-:W-:Y:S01]  /*4790*/  IMAD.MOV.U32 R21, RZ, RZ, R11 ;  /* 0x000000ffff157224 */ /* 0x000fe200078e000b */
[----:B0-----:R-:W-:-:S04]  /*47a0*/  IADD3 R14, P3, PT, R18, 0x500, RZ ;  /* 0x00000500120e7810 */ /* 0x001fc80007f7e0ff */
[----:B------:R-:W-:Y:S01]  /*47b0*/  ISETP.GT.U32.AND P1, PT, R14, R25, PT ;  /* 0x000000190e00720c */ /* 0x000fe20003f24070 */
[----:B------:R-:W-:Y:S01]  /*47c0*/  IMAD.X R15, RZ, RZ, R19, P3 ;  /* 0x000000ffff0f7224 */ /* 0x000fe200018e0613 */
[----:B------:R-:W-:Y:S01]  /*47d0*/  @P2 FSEL R14, R16, R10, P0 ;  /* 0x0000000a100e2208 */ /* 0x000fe20000000000 */
[----:B------:R-:W-:-:S04]  /*47e0*/  IMAD.U32 R16, RZ, RZ, UR9 ;  /* 0x00000009ff107e24 */ /* 0x000fc8000f8e00ff */
[----:B------:R-:W-:Y:S01]  /*47f0*/  @P2 IMAD.MOV.U32 R10, RZ, RZ, R14 ;  /* 0x000000ffff0a2224 */ /* 0x000fe200078e000e */
[----:B------:R-:W-:Y:S01]  /*4800*/  ISETP.GT.AND.EX P0, PT, R15, R16, PT, P1 ;  /* 0x000000100f00720c */ /* 0x000fe20003f04310 */
[----:B------:R-:W-:Y:S01]  /*4810*/  IMAD.MOV.U32 R14, RZ, RZ, R8 ;  /* 0x000000ffff0e7224 */ /* 0x000fe200078e0008 */
[----:B------:R-:W-:Y:S01]  /*4820*/  MOV R15, R7 ;  /* 0x00000007000f7202 */ /* 0x000fe20000000f00 */
[----:B------:R-:W-:-:S10]  /*4830*/  IMAD.MOV.U32 R20, RZ, RZ, R10 ;  /* 0x000000ffff147224 */ /* 0x000fd400078e000a */
[----:B------:R-:W-:Y:S05]  /*4840*/  @!P0 BRA `(.L_x_194) ;  /* 0xfffffff8006c8947 */ /* 0x000fea000383ffff */
[----:B------:R-:W-:Y:S05]  /*4850*/  BSYNC.RECONVERGENT B1 ;  /* 0x0000000000017941 */ /* 0x000fea0003800200 */
.L_x_191:
[----:B------:R-:W-:Y:S01]  /*4860*/  ISETP.GE.U32.AND P0, PT, R18, R25, PT ;  /* 0x000000191200720c */ /* 0x000fe20003f06070 */
[----:B------:R-:W-:Y:S03]  /*4870*/  BSSY.RECONVERGENT B1, `(.L_x_188) ;  /* 0x00000b1000017945 */ /* 0x000fe60003800200 */
[----:B------:R-:W-:-:S13]  /*4880*/  ISETP.GE.AND.EX P0, PT, R19, R16, PT, P0 ;  /* 0x000000101300720c */ /* 0x000fda0003f06300 */
[----:B------:R-:W-:Y:S05]  /*4890*/  @P0 BRA `(.L_x_195) ;  /* 0x0000000800b80947 */ /* 0x000fea0003800000 */
[----:B------:R-:W-:-:S05]  /*48a0*/  IMAD.IADD R20, R25, 0x1, -R18 ;  /* 0x0000000119147824 */ /* 0x000fca00078e0a12 */
[----:B------:R-:W-:-:S13]  /*48b0*/  ISETP.GE.AND P0, PT, R3, R20, PT ;  /* 0x000000140300720c */ /* 0x000fda0003f06270 */
[----:B------:R-:W-:Y:S05]  /*48c0*/  @P0 BRA `(.L_x_195) ;  /* 0x0000000800ac0947 */ /* 0x000fea0003800000 */
[----:B------:R-:W-:Y:S01]  /*48d0*/  LOP3.LUT R9, RZ, R3, RZ, 0x33, !PT ;  /* 0x00000003ff097212 */ /* 0x000fe200078e33ff */
[----:B------:R-:W-:Y:S03]  /*48e0*/  BSSY.RECONVERGENT B2, `(.L_x_196) ;  /* 0x0000035000027945 */ /* 0x000fe60003800200 */
[----:B------:R-:W-:-:S04]  /*48f0*/  IADD3 R25, PT, PT, -R18, R25, R9 ;  /* 0x0000001912197210 */ /* 0x000fc80007ffe109 */
[----:B------:R-:W-:-:S04]  /*4900*/  LOP3.LUT R9, R25, 0x300, RZ, 0xc0, !PT ;  /* 0x0000030019097812 */ /* 0x000fc800078ec0ff */
[----:B------:R-:W-:Y:S01]  /*4910*/  ISETP.NE.AND P0, PT, R9, 0x300, PT ;  /* 0x000003000900780c */ /* 0x000fe20003f05270 */
[----:B------:R-:W-:-:S12]  /*4920*/  IMAD.MOV.U32 R9, RZ, RZ, R3 ;  /* 0x000000ffff097224 */ /* 0x000fd800078e0003 */
[----:B------:R-:W-:Y:S05]  /*4930*/  @!P0 BRA `(.L_x_197) ;  /* 0x0000000000bc8947 */ /* 0x000fea0003800000 */
[----:B------:R-:W-:Y:S02]  /*4940*/  IADD3 R15, P0, PT, R3, R18, RZ ;  /* 0x00000012030f7210 */ /* 0x000fe40007f1e0ff */
[----:B------:R-:W-:Y:S02]  /*4950*/  LEA.HI R9, R25, 0x1, RZ, 0x18 ;  /* 0x0000000119097811 */ /* 0x000fe400078fc0ff */
[C---:B------:R-:W-:Y:S01]  /*4960*/  LEA R2, P1, R15.reuse, R2, 0x3 ;  /* 0x000000020f027211 */ /* 0x040fe200078218ff */
[----:B------:R-:W-:Y:S01]  /*4970*/  IMAD.X R13, RZ, RZ, R19, P0 ;  /* 0x000000ffff0d7224 */ /* 0x000fe200000e0613 */
[----:B------:R-:W-:Y:S02]  /*4980*/  IADD3 R14, P0, PT, R15, R5, RZ ;  /* 0x000000050f0e7210 */ /* 0x000fe40007f1e0ff */
[----:B------:R-:W-:Y:S01]  /*4990*/  LOP3.LUT R5, R9, 0x3, RZ, 0xc0, !PT ;  /* 0x0000000309057812 */ /* 0x000fe200078ec0ff */
[----:B------:R-:W-:Y:S01]  /*49a0*/  IMAD.MOV.U32 R9, RZ, RZ, R3 ;  /* 0x000000ffff097224 */ /* 0x000fe200078e0003 */
[----:B------:R-:W-:Y:S01]  /*49b0*/  LEA.HI.X R15, R15, R4, R13, 0x3, P1 ;  /* 0x000000040f0f7211 */ /* 0x000fe200008f1c0d */
[----:B------:R-:W-:-:S02]  /*49c0*/  IMAD.X R16, R13, 0x1, R6, P0 ;  /* 0x000000010d107824 */ /* 0x000fc400000e0606 */
[----:B------:R-:W-:-:S07]  /*49d0*/  IMAD.MOV R6, RZ, RZ, -R5 ;  /* 0x000000ffff067224 */ /* 0x000fce00078e0a05 */
.L_x_200:
        /* <DEDUP_REMOVED lines=9> */
[----:B------:R-:W-:Y:S02]  /*4a70*/  IMAD.MOV.U32 R4, RZ, RZ, R10 ;  /* 0x000000ffff047224 */ /* 0x000fe400078e000a */
        /* <DEDUP_REMOVED lines=21> */
.L_x_199:
[----:B------:R-:W-:Y:S05]  /*4bd0*/  BSYNC.RECONVERGENT B3 ;  /* 0x0000000000037941 */ /* 0x000fea0003800200 */
.L_x_198:
[----:B------:R-:W-:Y:S01]  /*4be0*/  IADD3 R14, P0, PT, R14, 0x100, RZ ;  /* 0x000001000e0e7810 */ /* 0x000fe20007f1e0ff */
[----:B------:R-:W-:Y:S02]  /*4bf0*/  VIADD R9, R9, 0x100 ;  /* 0x0000010009097836 */ /* 0x000fe40000000000 */
[----:B------:R-:W-:Y:S02]  /*4c00*/  IMAD.X R15, RZ, RZ, R15, P3 ;  /* 0x000000ffff0f7224 */ /* 0x000fe400018e060f */
[----:B------:R-:W-:Y:S01]  /*4c10*/  IMAD.X R16, RZ, RZ, R16, P0 ;  /* 0x000000ffff107224 */ /* 0x000fe200000e0610 */
[----:B------:R-:W-:Y:S07]  /*4c20*/  @P2 BRA `(.L_x_200) ;  /* 0xfffffffc006c2947 */ /* 0x000fee000383ffff */
.L_x_197:
[----:B------:R-:W-:Y:S05]  /*4c30*/  BSYNC.RECONVERGENT B2 ;  /* 0x0000000000027941 */ /* 0x000fea0003800200 */
.L_x_196:
[----:B------:R-:W-:-:S13]  /*4c40*/  ISETP.GE.U32.AND P0, PT, R25, 0x300, PT ;  /* 0x000003001900780c */ /* 0x000fda0003f06070 */
[----:B------:R-:W-:Y:S05]  /*4c50*/  @!P0 BRA `(.L_x_195) ;  /* 0x0000000400c88947 */ /* 0x000fea0003800000 */
[----:B------:R-:W0:Y:S01]  /*4c60*/  LDC.64 R16, c[0x0][0x380] ;  /* 0x0000e000ff107b82 */ /* 0x000e220000000a00 */
[----:B------:R-:W-:-:S07]  /*4c70*/  VIADD R21, R9, 0x200 ;  /* 0x0000020009157836 */ /* 0x000fce0000000000 */
[----:B------:R-:W1:Y:S02]  /*4c80*/  LDC.64 R14, c[0x0][0x388] ;  /* 0x0000e200ff0e7b82 */ /* 0x000e640000000a00 */
.L_x_209:
[----:B------:R-:W-:-:S05]  /*4c90*/  VIADD R5, R21, 0xfffffe00 ;  /* 0xfffffe0015057836 */ /* 0x000fca0000000000 */
[----:B------:R-:W-:-:S05]  /*4ca0*/  IADD3 R5, P0, PT, R5, R18, RZ ;  /* 0x0000001205057210 */ /* 0x000fca0007f1e0ff */
[----:B------:R-:W-:Y:S01]  /*4cb0*/  IMAD.X R2, RZ, RZ, R19, P0 ;  /* 0x000000ffff027224 */ /* 0x000fe200000e0613 */
[----:B0-----:R-:W-:-:S04]  /*4cc0*/  LEA R22, P0, R5, R16, 0x3 ;  /* 0x0000001005167211 */ /* 0x001fc800078018ff */
[----:B------:R-:W-:-:S05]  /*4cd0*/  LEA.HI.X R23, R5, R17, R2, 0x3, P0 ;  /* 0x0000001105177211 */ /* 0x000fca00000f1c02 */
[----:B------:R-:W2:Y:S04]  /*4ce0*/  LDG.E.64 R24, desc[UR10][R22.64] ;  /* 0x0000000a16187981 */ /* 0x000ea8000c1e1b00 */
[----:B------:R0:W5:Y:S01]  /*4cf0*/  LDG.E.64 R12, desc[UR10][R22.64+0x800] ;  /* 0x0008000a160c7981 */ /* 0x000162000c1e1b00 */
        /* <DEDUP_REMOVED lines=23> */
.L_x_202:
[----:B------:R-:W-:Y:S05]  /*4e70*/  BSYNC.RECONVERGENT B2 ;  /* 0x0000000000027941 */ /* 0x000fea0003800200 */
.L_x_201:
[----:B------:R0:W5:Y:S04]  /*4e80*/  LDG.E.64 R6, desc[UR10][R22.64+0x1000] ;  /* 0x0010000a16067981 */ /* 0x000168000c1e1b00 */
[----:B------:R0:W5:Y:S02]  /*4e90*/  LDG.E.64 R24, desc[UR10][R22.64+0x1800] ;  /* 0x0018000a16187981 */ /* 0x000164000c1e1b00 */
[----:B-----5:R-:W-:Y:S01]  /*4ea0*/  DSETP.GEU.AND P0, PT, |R4|, |R12|, PT ;  /* 0x4000000c0400722a */ /* 0x020fe20003f0e200 */
[----:B------:R-:W-:Y:S01]  /*4eb0*/  VIADD R11, R21, 0xffffff00 ;  /* 0xffffff00150b7836 */ /* 0x000fe20000000000 */
[----:B------:R-:W-:Y:S01]  /*4ec0*/  BSSY.RECONVERGENT B2, `(.L_x_203) ;  /* 0x0000016000027945 */ /* 0x000fe20003800200 */
[----:B------:R-:W-:-:S03]  /*4ed0*/  IMAD.MOV.U32 R10, RZ, RZ, R12 ;  /* 0x000000ffff0a7224 */ /* 0x000fc600078e000c */
[----:B------:R-:W-:Y:S01]  /*4ee0*/  IADD3 R28, P1, P2, R18, R14, R11 ;  /* 0x0000000e121c7210 */ /* 0x000fe20007a3e00b */
[----:B------:R-:W-:-:S03]  /*4ef0*/  IMAD.MOV.U32 R11, RZ, RZ, R13 ;  /* 0x000000ffff0b7224 */ /* 0x000fc600078e000d */
[----:B------:R-:W-:Y:S01]  /*4f00*/  IADD3.X R27, PT, PT, R19, R15, RZ, P1, P2 ;  /* 0x0000000f131b7210 */ /* 0x000fe20000fe44ff */
[----:B------:R-:W-:-:S04]  /*4f10*/  IMAD.MOV.U32 R8, RZ, RZ, R28 ;  /* 0x000000ffff087224 */ /* 0x000fc800078e001c */
        /* <DEDUP_REMOVED lines=16> */
.L_x_204:
[----:B------:R-:W-:Y:S05]  /*5020*/  BSYNC.RECONVERGENT B2 ;  /* 0x0000000000027941 */ /* 0x000fea0003800200 */
.L_x_203:
[----:B------:R-:W-:Y:S01]  /*5030*/  DSETP.GEU.AND P0, PT, |R10|, |R6|, PT ;  /* 0x400000060a00722a */ /* 0x000fe20003f0e200 */
[----:B------:R-:W-:Y:S01]  /*5040*/  IADD3 R23, P1, P2, R18, R14, R21 ;  /* 0x0000000e12177210 */ /* 0x000fe20007a3e015 */
[----:B------:R-:W-:Y:S01]  /*5050*/  BSSY.RECONVERGENT B2, `(.L_x_205) ;  /* 0x0000016000027945 */ /* 0x000fe20003800200 */
[----:B------:R-:W-:Y:S02]  /*5060*/  VIADD R13, R21, 0x100 ;  /* 0x00000100150d7836 */ /* 0x000fe40000000000 */
[----:B------:R-:W-:Y:S01]  /*5070*/  IADD3.X R27, PT, PT, R19, R15, RZ, P1, P2 ;  /* 0x0000000f131b7210 */ /* 0x000fe20000fe44ff */
[----:B------:R-:W-:Y:S02]  /*5080*/  IMAD.MOV.U32 R2, RZ, RZ, R23 ;  /* 0x000000ffff027224 */ /* 0x000fe400078e0017 */
        /* <DEDUP_REMOVED lines=18> */
.L_x_206:
[----:B------:R-:W-:Y:S05]  /*51b0*/  BSYNC.RECONVERGENT B2 ;  /* 0x0000000000027941 */ /* 0x000fea0003800200 */
.L_x_205:
[----:B------:R-:W-:Y:S01]  /*51c0*/  DSETP.GEU.AND P0, PT, |R4|, |R24|, PT ;  /* 0x400000180400722a */ /* 0x000fe20003f0e200 */
[----:B------:R-:W-:Y:S01]  /*51d0*/  IADD3 R13, P1, P2, R18, R14, R13 ;  /* 0x0000000e120d7210 */ /* 0x000fe20007a3e00d */
[----:B------:R-:W-:Y:S01]  /*51e0*/  BSSY.RECONVERGENT B2, `(.L_x_207) ;  /* 0x0000015000027945 */ /* 0x000fe20003800200 */
[----:B------:R-:W-:Y:S02]  /*51f0*/  IMAD.MOV.U32 R10, RZ, RZ, R24 ;  /* 0x000000ffff0a7224 */ /* 0x000fe400078e0018 */
[----:B------:R-:W-:Y:S01]  /*5200*/  IADD3.X R6, PT, PT, R19, R15, RZ, P1, P2 ;  /* 0x0000000f13067210 */ /* 0x000fe20000fe44ff */
[----:B------:R-:W-:Y:S02]  /*5210*/  IMAD.MOV.U32 R7, RZ, RZ, R13 ;  /* 0x000000ffff077224 */ /* 0x000fe400078e000d */
[----:B------:R-:W-:Y:S02]  /*5220*/  IMAD.MOV.U32 R11, RZ, RZ, R25 ;  /* 0x000000ffff0b7224 */ /* 0x000fe400078e0019 */
[----:B------:R-:W-:-:S04]  /*5230*/  IMAD.MOV.U32 R8, RZ, RZ, R6 ;  /* 0x000000ffff087224 */ /* 0x000fc800078e0006 */
[----:B------:R-:W-:Y:S05]  /*5240*/  @!P0 BRA `(.L_x_208) ;  /* 0x0000000000388947 */ /* 0x000fea0003800000 */
[----:B------:R-:W-:Y:S01]  /*5250*/  DSETP.GEU.AND P0, PT, |R24|, |R4|, PT ;  /* 0x400000041800722a */ /* 0x000fe20003f0e200 */
[----:B------:R-:W-:Y:S01]  /*5260*/  MOV R7, R2 ;  /* 0x0000000200077202 */ /* 0x000fe20000000f00 */
[----:B------:R-:W-:Y:S02]  /*5270*/  IMAD.MOV.U32 R8, RZ, RZ, R9 ;  /* 0x000000ffff087224 */ /* 0x000fe400078e0009 */
[----:B------:R-:W-:Y:S02]  /*5280*/  IMAD.MOV.U32 R10, RZ, RZ, R4 ;  /* 0x000000ffff0a7224 */ /* 0x000fe400078e0004 */
[----:B------:R-:W-:-:S08]  /*5290*/  IMAD.MOV.U32 R11, RZ, RZ, R5 ;  /* 0x000000ffff0b7224 */ /* 0x000fd000078e0005 */
        /* <DEDUP_REMOVED lines=9> */
.L_x_208:
[----:B------:R-:W-:Y:S05]  /*5330*/  BSYNC.RECONVERGENT B2 ;  /* 0x0000000000027941 */ /* 0x000fea0003800200 */
.L_x_207:
[C---:B------:R-:W-:Y:S02]  /*5340*/  VIADD R5, R21.reuse, 0x200 ;  /* 0x0000020015057836 */ /* 0x040fe40000000000 */
[----:B------:R-:W-:-:S03]  /*5350*/  VIADD R21, R21, 0x400 ;  /* 0x0000040015157836 */ /* 0x000fc60000000000 */
[----:B------:R-:W-:-:S13]  /*5360*/  ISETP.GE.AND P0, PT, R5, R20, PT ;  /* 0x000000140500720c */ /* 0x000fda0003f06270 */
[----:B------:R-:W-:Y:S05]  /*5370*/  @!P0 BRA `(.L_x_209) ;  /* 0xfffffff800448947 */ /* 0x000fea000383ffff */
.L_x_195:
[----:B------:R-:W-:Y:S05]  /*5380*/  BSYNC.RECONVERGENT B1 ;  /* 0x0000000000017941 */ /* 0x000fea0003800200 */
.L_x_188:
        /* <DEDUP_REMOVED lines=32> */
.L_x_211:
[----:B------:R-:W-:Y:S05]  /*5590*/  BSYNC.RECONVERGENT B1 ;  /* 0x0000000000017941 */ /* 0x000fea0003800200 */
.L_x_210:
        /* <DEDUP_REMOVED lines=31> */
.L_x_213:
[----:B------:R-:W-:Y:S05]  /*5790*/  BSYNC.RECONVERGENT B1 ;  /* 0x0000000000017941 */ /* 0x000fea0003800200 */
.L_x_212:
        /* <DEDUP_REMOVED lines=31> */
.L_x_215:
[----:B------:R-:W-:Y:S05]  /*5990*/  BSYNC.RECONVERGENT B1 ;  /* 0x0000000000017941 */ /* 0x000fea0003800200 */
.L_x_214:
[----:B------:R-:W-:Y:S01]  /*59a0*/  ISETP.GT.AND P0, PT, R2, 0x17, PT ;  /* 0x000000170200780c */ /* 0x000fe20003f04270 */
[----:B-1----:R1:W1:Y:S01]  /*59b0*/  SHFL.DOWN PT, R6, R4, 0x8, 0x1f ;  /* 0x09001f0004067f89 */ /* 0x00226200000e0000 */
[----:B------:R-:W-:Y:S01]  /*59c0*/  BSSY.RECONVERGENT B1, `(.L_x_216) ;  /* 0x000001d000017945 */ /* 0x000fe20003800200 */
[----:B--2---:R-:W-:Y:S02]  /*59d0*/  IMAD.MOV.U32 R12, RZ, RZ, R10 ;  /* 0x000000ffff0c7224 */ /* 0x004fe400078e000a */
[----:B------:R2:W1:Y:S01]  /*59e0*/  SHFL.DOWN PT, R7, R5, 0x8, 0x1f ;  /* 0x09001f0005077f89 */ /* 0x00046200000e0000 */
[----:B------:R-:W-:Y:S02]  /*59f0*/  IMAD.MOV.U32 R13, RZ, RZ, R11 ;  /* 0x000000ffff0d7224 */ /* 0x000fe400078e000b */
[----:B------:R-:W-:Y:S01]  /*5a00*/  IMAD.MOV.U32 R8, RZ, RZ, R4 ;  /* 0x000000ffff087224 */ /* 0x000fe200078e0004 */
[----:B0-----:R2:W0:Y:S01]  /*5a10*/  SHFL.DOWN PT, R15, R10, 0x8, 0x1f ;  /* 0x09001f000a0f7f89 */ /* 0x00142200000e0000 */
[----:B----4-:R-:W-:-:S03]  /*5a20*/  IMAD.MOV.U32 R9, RZ, RZ, R5 ;  /* 0x000000ffff097224 */ /* 0x010fc600078e0005 */
[----:B---3--:R2:W3:Y:S01]  /*5a30*/  SHFL.DOWN PT, R14, R11, 0x8, 0x1f ;  /* 0x09001f000b0e7f89 */ /* 0x0084e200000e0000 */
[----:B------:R-:W-:Y:S05]  /*5a40*/  @P0 BRA `(.L_x_217) ;  /* 0x0000000000500947 */ /* 0x000fea0003800000 */
[----:B-1----:R-:W-:Y:S01]  /*5a50*/  DSETP.GEU.AND P0, PT, |R4|, |R6|, PT ;  /* 0x400000060400722a */ /* 0x002fe20003f0e200 */
        /* <DEDUP_REMOVED lines=19> */
.L_x_217:
[----:B------:R-:W-:Y:S05]  /*5b90*/  BSYNC.RECONVERGENT B1 ;  /* 0x0000000000017941 */ /* 0x000fea0003800200 */
.L_x_216:
[----:B------:R-:W-:Y:S01]  /*5ba0*/  ISETP.GT.AND P0, PT, R2, 0xf, PT ;  /* 0x0000000f0200780c */ /* 0x000fe20003f04270 */
[----:B--2---:R2:W4:Y:S01]  /*5bb0*/  SHFL.DOWN PT, R10, R8, 0x10, 0x1f ;  /* 0x0a001f00080a7f89 */ /* 0x00452200000e0000 */
[----:B------:R-:W-:Y:S01]  /*5bc0*/  BSSY.RECONVERGENT B1, `(.L_x_218) ;  /* 0x000001d000017945 */ /* 0x000fe20003800200 */
[----:B-1----:R-:W-:Y:S02]  /*5bd0*/  IMAD.MOV.U32 R4, RZ, RZ, R12 ;  /* 0x000000ffff047224 */ /* 0x002fe400078e000c */
[----:B------:R2:W1:Y:S01]  /*5be0*/  SHFL.DOWN PT, R11, R9, 0x10, 0x1f ;  /* 0x0a001f00090b7f89 */ /* 0x00046200000e0000 */
[----:B------:R-:W-:Y:S02]  /*5bf0*/  IMAD.MOV.U32 R5, RZ, RZ, R13 ;  /* 0x000000ffff057224 */ /* 0x000fe400078e000d */
[----:B------:R-:W-:Y:S01]  /*5c00*/  IMAD.MOV.U32 R6, RZ, RZ, R8 ;  /* 0x000000ffff067224 */ /* 0x000fe200078e0008 */
[----:B0-----:R2:W0:Y:S01]  /*5c10*/  SHFL.DOWN PT, R15, R12, 0x10, 0x1f ;  /* 0x0a001f000c0f7f89 */ /* 0x00142200000e0000 */
[----:B------:R-:W-:-:S03]  /*5c20*/  IMAD.MOV.U32 R7, RZ, RZ, R9 ;  /* 0x000000ffff077224 */ /* 0x000fc600078e0009 */
[----:B---3--:R2:W3:Y:S01]  /*5c30*/  SHFL.DOWN PT, R14, R13, 0x10, 0x1f ;  /* 0x0a001f000d0e7f89 */ /* 0x0084e200000e0000 */
        /* <DEDUP_REMOVED lines=21> */
.L_x_219:
[----:B------:R-:W-:Y:S05]  /*5d90*/  BSYNC.RECONVERGENT B1 ;  /* 0x0000000000017941 */ /* 0x000fea0003800200 */
.L_x_218:
[----:B------:R-:W-:Y:S01]  /*5da0*/  ISETP.NE.AND P0, PT, R2, RZ, PT ;  /* 0x000000ff0200720c */ /* 0x000fe20003f05270 */
[----:B------:R-:W-:-:S12]  /*5db0*/  BSSY.RECONVERGENT B1, `(.L_x_220) ;  /* 0x000000a000017945 */ /* 0x000fd80003800200 */
[----:B------:R-:W-:Y:S05]  /*5dc0*/  @P0 BRA `(.L_x_221) ;  /* 0x0000000000200947 */ /* 0x000fea0003800000 */
[----:B--2---:R-:W2:Y:S01]  /*5dd0*/  S2R R9, SR_CgaCtaId ;  /* 0x0000000000097919 */ /* 0x004ea20000008800 */
[----:B------:R-:W-:Y:S02]  /*5de0*/  MOV R8, 0x400 ;  /* 0x0000040000087802 */ /* 0x000fe40000000f00 */
[----:B------:R-:W-:-:S04]  /*5df0*/  SHF.R.U32.HI R2, RZ, 0x1, R3 ;  /* 0x00000001ff027819 */ /* 0x000fc80000011603 */
[----:B------:R-:W-:Y:S02]  /*5e00*/  LOP3.LUT R2, R2, 0x1f0, RZ, 0xc0, !PT ;  /* 0x000001f002027812 */ /* 0x000fe400078ec0ff */
[----:B--2---:R-:W-:-:S05]  /*5e10*/  LEA R9, R9, R8, 0x18 ;  /* 0x0000000809097211 */ /* 0x004fca00078ec0ff */
[----:B------:R-:W-:-:S05]  /*5e20*/  IMAD.IADD R9, R2, 0x1, R9 ;  /* 0x0000000102097824 */ /* 0x000fca00078e0209 */
[----:B------:R2:W-:Y:S04]  /*5e30*/  STS.64 [R9+0x10], R4 ;  /* 0x0000100409007388 */ /* 0x0005e80000000a00 */
[----:B------:R2:W-:Y:S02]  /*5e40*/  STS.64 [R9+0x8], R6 ;  /* 0x0000080609007388 */ /* 0x0005e40000000a00 */
.L_x_221:
[----:B------:R-:W-:Y:S05]  /*5e50*/  BSYNC.RECONVERGENT B1 ;  /* 0x0000000000017941 */ /* 0x000fea0003800200 */
.L_x_220:
[----:B------:R-:W-:Y:S01]  /*5e60*/  BAR.SYNC.DEFER_BLOCKING 0x0 ;  /* 0x0000000000007b1d */ /* 0x000fe20000010000 */
[----:B------:R-:W-:-:S13]  /*5e70*/  ISETP.NE.AND P1, PT, R3, RZ, PT ;  /* 0x000000ff0300720c */ /* 0x000fda0003f25270 */
[----:B------:R-:W-:Y:S05]  /*5e80*/  @P1 BRA `(.L_x_149) ;  /* 0x00000008008c1947 */ /* 0x000fea0003800000 */
[----:B------:R-:W5:Y:S01]  /*5e90*/  S2R R3, SR_CgaCtaId ;  /* 0x0000000000037919 */ /* 0x000f620000008800 */
[----:B------:R-:W-:Y:S01]  /*5ea0*/  MOV R20, 0x400 ;  /* 0x0000040000147802 */ /* 0x000fe20000000f00 */
[----:B------:R-:W-:Y:S03]  /*5eb0*/  BSSY.RECONVERGENT B1, `(.L_x_222) ;  /* 0x000001a000017945 */ /* 0x000fe60003800200 */
[----:B-----5:R-:W-:-:S05]  /*5ec0*/  LEA R20, R3, R20, 0x18 ;  /* 0x0000001403147211 */ /* 0x020fca00078ec0ff */
[----:B------:R-:W5:Y:S04]  /*5ed0*/  LDS.64 R16, [R20+0x18] ;  /* 0x0000180014107984 */ /* 0x000f680000000a00 */
[----:B-12-4-:R-:W1:Y:S04]  /*5ee0*/  LDS.128 R8, [R20+0x20] ;  /* 0x0000200014087984 */ /* 0x016e680000000c00 */
[----:B------:R2:W4:Y:S04]  /*5ef0*/  LDS.64 R2, [R20+0x80] ;  /* 0x0000800014027984 */ /* 0x0005280000000a00 */
[----:B0--3--:R2:W0:Y:S01]  /*5f00*/  LDS.128 R12, [R20+0x30] ;  /* 0x00003000140c7984 */ /* 0x0094220000000c00 */
[----:B-----5:R-:W-:Y:S01]  /*5f10*/  DSETP.GEU.AND P0, PT, |R6|, |R16|, PT ;  /* 0x400000100600722a */ /* 0x020fe20003f0e200 */
[----:B------:R-:W-:-:S02]  /*5f20*/  IMAD.MOV.U32 R22, RZ, RZ, R16 ;  /* 0x000000ffff167224 */ /* 0x000fc400078e0010 */
[----:B------:R-:W-:Y:S02]  /*5f30*/  IMAD.MOV.U32 R23, RZ, RZ, R17 ;  /* 0x000000ffff177224 */ /* 0x000fe400078e0011 */
[----:B-1----:R-:W-:Y:S02]  /*5f40*/  IMAD.MOV.U32 R25, RZ, RZ, R8 ;  /* 0x000000ffff197224 */ /* 0x002fe400078e0008 */
[----:B------:R-:W-:-:S07]  /*5f50*/  IMAD.MOV.U32 R21, RZ, RZ, R9 ;  /* 0x000000ffff157224 */ /* 0x000fce00078e0009 */
[----:B0-2-4-:R-:W-:Y:S05]  /*5f60*/  @!P0 BRA `(.L_x_223) ;  /* 0x0000000000388947 */ /* 0x015fea0003800000 */
        /* <DEDUP_REMOVED lines=14> */
.L_x_223:
[----:B------:R-:W-:Y:S05]  /*6050*/  BSYNC.RECONVERGENT B1 ;  /* 0x0000000000017941 */ /* 0x000fea0003800200 */
.L_x_222:
        /* <DEDUP_REMOVED lines=23> */
.L_x_225:
[----:B------:R-:W-:Y:S05]  /*61d0*/  BSYNC.RECONVERGENT B1 ;  /* 0x0000000000017941 */ /* 0x000fea0003800200 */
.L_x_224:
        /* <DEDUP_REMOVED lines=21> */
.L_x_227:
[----:B------:R-:W-:Y:S05]  /*6330*/  BSYNC.RECONVERGENT B1 ;  /* 0x0000000000017941 */ /* 0x000fea0003800200 */
.L_x_226:
        /* <DEDUP_REMOVED lines=23> */
.L_x_229:
[----:B------:R-:W-:Y:S05]  /*64b0*/  BSYNC.RECONVERGENT B1 ;  /* 0x0000000000017941 */ /* 0x000fea0003800200 */
.L_x_228:
        /* <DEDUP_REMOVED lines=21> */
.L_x_231:
[----:B------:R-:W-:Y:S05]  /*6610*/  BSYNC.RECONVERGENT B1 ;  /* 0x0000000000017941 */ /* 0x000fea0003800200 */
.L_x_230:
        /* <DEDUP_REMOVED lines=21> */
.L_x_233:
[----:B------:R-:W-:Y:S05]  /*6770*/  BSYNC.RECONVERGENT B1 ;  /* 0x0000000000017941 */ /* 0x000fea0003800200 */
.L_x_232:
        /* <DEDUP_REMOVED lines=20> */
.L_x_149:
[----:B------:R-:W-:Y:S05]  /*68c0*/  BSYNC.RECONVERGENT B0 ;  /* 0x0000000000007941 */ /* 0x000fea0003800200 */
.L_x_116:
[----:B------:R-:W-:Y:S05]  /*68d0*/  @P1 EXIT ;  /* 0x000000000000194d */ /* 0x000fea0003800000 */
[----:B01--4-:R-:W0:Y:S02]  /*68e0*/  LDC.64 R2, c[0x0][0x390] ;  /* 0x0000e400ff027b82 */ /* 0x013e240000000a00 */
[----:B0-----:R-:W-:-:S05]  /*68f0*/  IMAD.WIDE.U32 R2, R0, 0x10, R2 ;  /* 0x0000001000027825 */ /* 0x001fca00078e0002 */
[----:B------:R-:W-:Y:S04]  /*6900*/  STG.E.64 desc[UR10][R2.64], R6 ;  /* 0x0000000602007986 */ /* 0x000fe8000c101b0a */
[----:B------:R-:W-:Y:S01]  /*6910*/  STG.E.64 desc[UR10][R2.64+0x8], R4 ;  /* 0x0000080402007986 */ /* 0x000fe2000c101b0a */
[----:B------:R-:W-:Y:S05]  /*6920*/  EXIT ;  /* 0x000000000000794d */ /* 0x000fea0003800000 */
.L_x_234:
        /* <DEDUP_REMOVED lines=13> */
.L_x_730:


//--------------------- .text._ZN6thrust24THRUST_300001_SM_1000_NS8cuda_cub4core6detail13_kernel_agentINS1_8__reduce11ReduceAgentINS0_12zip_iteratorIN4cuda3std3__45tupleIJNS0_10device_ptrIdEENS0_17counting_iteratorIlNS0_11use_defaultESF_SF_EEEEEEEPNSB_IJdlEEESJ_lNS1_9__extrema9arg_max_fIdl10comparatorEEEEJSI_SK_lSO_EEEvDpT0_ --------------------------
	.section	.text._ZN6thrust24THRUST_300001_SM_1000_NS8cuda_cub4core6detail13_kernel_agentINS1_8__reduce11ReduceAgentINS0_12zip_iteratorIN4cuda3std3__45tupleIJNS0_10device_ptrIdEENS0_17counting_iteratorIlNS0_11use_defaultESF_SF_EEEEEEEPNSB_IJdlEEESJ_lNS1_9__extrema9arg_max_fIdl10comparatorEEEEJSI_SK_lSO_EEEvDpT0_,"ax",@progbits
	.align	128
        .global         _ZN6thrust24THRUST_300001_SM_1000_NS8cuda_cub4core6detail13_kernel_agentINS1_8__reduce11ReduceAgentINS0_12zip_iteratorIN4cuda3std3__45tupleIJNS0_10device_ptrIdEENS0_17counting_iteratorIlNS0_11use_defaultESF_SF_EEEEEEEPNSB_IJdlEEESJ_lNS1_9__extrema9arg_max_fIdl10comparatorEEEEJSI_SK_lSO_EEEvDpT0_
        .type           _ZN6thrust24THRUST_300001_SM_1000_NS8cuda_cub4core6detail13_kernel_agentINS1_8__reduce11ReduceAgentINS0_12zip_iteratorIN4cuda3std3__45tupleIJNS0_10device_ptrIdEENS0_17counting_iteratorIlNS0_11use_defaultESF_SF_EEEEEEEPNSB_IJdlEEESJ_lNS1_9__extrema9arg_max_fIdl10comparatorEEEEJSI_SK_lSO_EEEvDpT0_,@function
        .size           _ZN6thrust24THRUST_300001_SM_1000_NS8cuda_cub4core6detail13_kernel_agentINS1_8__reduce11ReduceAgentINS0_12zip_iteratorIN4cuda3std3__45tupleIJNS0_10device_ptrIdEENS0_17counting_iteratorIlNS0_11use_defaultESF_SF_EEEEEEEPNSB_IJdlEEESJ_lNS1_9__extrema9arg_max_fIdl10comparatorEEEEJSI_SK_lSO_EEEvDpT0_,(.L_x_731 - _ZN6thrust24THRUST_300001_SM_1000_NS8cuda_cub4core6detail13_kernel_agentINS1_8__reduce11ReduceAgentINS0_12zip_iteratorIN4cuda3std3__45tupleIJNS0_10device_ptrIdEENS0_17counting_iteratorIlNS0_11use_defaultESF_SF_EEEEEEEPNSB_IJdlEEESJ_lNS1_9__extrema9arg_max_fIdl10comparatorEEEEJSI_SK_lSO_EEEvDpT0_)
        .other          _ZN6thrust24THRUST_300001_SM_1000_NS8cuda_cub4core6detail13_kernel_agentINS1_8__reduce11ReduceAgentINS0_12zip_iteratorIN4cuda3std3__45tupleIJNS0_10device_ptrIdEENS0_17counting_iteratorIlNS0_11use_defaultESF_SF_EEEEEEEPNSB_IJdlEEESJ_lNS1_9__extrema9arg_max_fIdl10comparatorEEEEJSI_SK_lSO_EEEvDpT0_,@"STO_CUDA_ENTRY STV_DEFAULT"
_ZN6thrust24THRUST_300001_SM_1000_NS8cuda_cub4core6detail13_kernel_agentINS1_8__reduce11ReduceAgentINS0_12zip_iteratorIN4cuda3std3__45tupleIJNS0_10device_ptrIdEENS0_17counting_iteratorIlNS0_11use_defaultESF_SF_EEEEEEEPNSB_IJdlEEESJ_lNS1_9__extrema9arg_max_fIdl10comparatorEEEEJSI_SK_lSO_EEEvDpT0_:
.text._ZN6thrust24THRUST_300001_SM_1000_NS8cuda_cub4core6detail13_kernel_agentINS1_8__reduce11ReduceAgentINS0_12zip_iteratorIN4cuda3std3__45tupleIJNS0_10device_ptrIdEENS0_17counting_iteratorIlNS0_11use_defaultESF_SF_EEEEEEEPNSB_IJdlEEESJ_lNS1_9__extrema9arg_max_fIdl10comparatorEEEEJSI_SK_lSO_EEEvDpT0_:
[----:B------:R-:W-:Y:S01]  /*0000*/  LDC R1, c[0x0][0x37c] ;  /* 0x0000df00ff017b82 */ /* 0x000fe20000000800 */
[----:B------:R-:W0:Y:S02]  /*0010*/  LDCU.64 UR4, c[0x0][0x398] ;  /* 0x00007300ff0477ac */ /* 0x000e240008000a00 */
[----:B0-----:R-:W-:-:S04]  /*0020*/  ISETP.NE.U32.AND P0, PT, RZ, UR4, PT ;  /* 0x00000004ff007c0c */ /* 0x001fc8000bf05070 */
[----:B------:R-:W-:-:S13]  /*0030*/  ISETP.NE.AND.EX P0, PT, RZ, UR5, PT, P0 ;  /* 0x00000005ff007c0c */ /* 0x000fda000bf05300 */
[----:B------:R-:W-:Y:S05]  /*0040*/  @!P0 EXIT ;  /* 0x000000000000894d */ /* 0x000fea0003800000 */
[----:B------:R-:W-:Y:S01]  /*0050*/  UISETP.GT.U32.AND UP0, UPT, UR4, 0x4ff, UPT ;  /* 0x000004ff0400788c */ /* 0x000fe2000bf04070 */
[----:B------:R-:W-:Y:S01]  /*0060*/  BSSY.RECONVERGENT B0, `(.L_x_235) ;  /* 0x000063e000007945 */ /* 0x000fe20003800200 */
[----:B------:R-:W0:Y:S02]  /*0070*/  LDCU.64 UR8, c[0x0][0x358] ;  /* 0x00006b00ff0877ac */ /* 0x000e240008000a00 */
[----:B------:R-:W-:-:S09]  /*0080*/  UISETP.GT.AND.EX UP0, UPT, UR5, URZ, UPT, UP0 ;  /* 0x000000ff0500728c */ /* 0x000fd2000bf04300 */
        /* <DEDUP_REMOVED lines=9> */
[----:B------:R-:W1:Y:S01]  /*0120*/  LDC.64 R2, c[0x0][0x380] ;  /* 0x0000e000ff027b82 */ /* 0x000e620000000a00 */
[----:B------:R-:W2:Y:S01]  /*0130*/  LDCU.64 UR6, c[0x0][0x388] ;  /* 0x00007100ff0677ac */ /* 0x000ea20008000a00 */
[----:B-1----:R-:W-:-:S06]  /*0140*/  IMAD.WIDE.U32 R2, R0, 0x8, R2 ;  /* 0x0000000800027825 */ /* 0x002fcc00078e0002 */
[----:B0-----:R-:W5:Y:S01]  /*0150*/  LDG.E.64 R2, desc[UR8][R2.64] ;  /* 0x0000000802027981 */ /* 0x001f62000c1e1b00 */
[C---:B--2---:R-:W-:Y:S01]  /*0160*/  IADD3 R9, P0, PT, R0.reuse, UR6, RZ ;  /* 0x0000000600097c10 */ /* 0x044fe2000ff1e0ff */
[----:B------:R-:W-:-:S04]  /*0170*/  VIADD R10, R0, 0x100 ;  /* 0x00000100000a7836 */ /* 0x000fc80000000000 */
[----:B------:R-:W-:-:S08]  /*0180*/  IMAD.X R8, RZ, RZ, UR7, P0 ;  /* 0x00000007ff087e24 */ /* 0x000fd000080e06ff */
.L_x_238:
[----:B0-----:R-:W-:Y:S05]  /*0190*/  BSYNC.RECONVERGENT B1 ;  /* 0x0000000000017941 */ /* 0x001fea0003800200 */
.L_x_237:
[----:B------:R-:W-:Y:S01]  /*01a0*/  ISETP.GE.AND P0, PT, R10, UR4, PT ;  /* 0x000000040a007c0c */ /* 0x000fe2000bf06270 */
[----:B------:R-:W-:-:S12]  /*01b0*/  BSSY.RECONVERGENT B1, `(.L_x_239) ;  /* 0x00000a9000017945 */ /* 0x000fd80003800200 */
[----:B------:R-:W-:Y:S05]  /*01c0*/  @P0 BRA `(.L_x_240) ;  /* 0x00000008009c0947 */ /* 0x000fea0003800000 */
[----:B------:R-:W-:Y:S01]  /*01d0*/  LOP3.LUT R4, RZ, R10, RZ, 0x33, !PT ;  /* 0x0000000aff047212 */ /* 0x000fe200078e33ff */
[----:B------:R-:W-:Y:S04]  /*01e0*/  BSSY.RECONVERGENT B2, `(.L_x_241) ;  /* 0x0000034000027945 */ /* 0x000fe80003800200 */
[----:B------:R-:W-:-:S05]  /*01f0*/  VIADD R16, R4, UR4 ;  /* 0x0000000404107c36 */ /* 0x000fca0008000000 */
[----:B------:R-:W-:-:S04]  /*0200*/  LOP3.LUT R4, R16, 0x300, RZ, 0xc0, !PT ;  /* 0x0000030010047812 */ /* 0x000fc800078ec0ff */
[----:B------:R-:W-:-:S13]  /*0210*/  ISETP.NE.AND P0, PT, R4, 0x300, PT ;  /* 0x000003000400780c */ /* 0x000fda0003f05270 */
[----:B------:R-:W-:Y:S05]  /*0220*/  @!P0 BRA `(.L_x_242) ;  /* 0x0000000000bc8947 */ /* 0x000fea0003800000 */
[----:B------:R-:W0:Y:S01]  /*0230*/  LDC.64 R4, c[0x0][0x380] ;  /* 0x0000e000ff047b82 */ /* 0x000e220000000a00 */
[----:B------:R-:W1:Y:S01]  /*0240*/  LDCU.64 UR6, c[0x0][0x388] ;  /* 0x00007100ff0677ac */ /* 0x000e620008000a00 */
[----:B------:R-:W-:-:S04]  /*0250*/  LEA.HI R6, R16, 0x1, RZ, 0x18 ;  /* 0x0000000110067811 */ /* 0x000fc800078fc0ff */
[----:B------:R-:W-:-:S05]  /*0260*/  LOP3.LUT R6, R6, 0x3, RZ, 0xc0, !PT ;  /* 0x0000000306067812 */ /* 0x000fca00078ec0ff */
[----:B------:R-:W-:Y:S01]  /*0270*/  IMAD.MOV R11, RZ, RZ, -R6 ;  /* 0x000000ffff0b7224 */ /* 0x000fe200078e0a06 */
[C---:B-1----:R-:W-:Y:S01]  /*0280*/  IADD3 R14, P0, PT, R10.reuse, UR6, RZ ;  /* 0x000000060a0e7c10 */ /* 0x042fe2000ff1e0ff */
[----:B0-----:R-:W-:-:S04]  /*0290*/  IMAD.WIDE.U32 R4, R10, 0x8, R4 ;  /* 0x000000080a047825 */ /* 0x001fc800078e0004 */
[----:B------:R-:W-:Y:S02]  /*02a0*/  IMAD.MOV.U32 R12, RZ, RZ, R4 ;  /* 0x000000ffff0c7224 */ /* 0x000fe400078e0004 */
[----:B------:R-:W-:Y:S02]  /*02b0*/  IMAD.MOV.U32 R13, RZ, RZ, R5 ;  /* 0x000000ffff0d7224 */ /* 0x000fe400078e0005 */
[----:B------:R-:W-:-:S07]  /*02c0*/  IMAD.X R15, RZ, RZ, UR7, P0 ;  /* 0x00000007ff0f7e24 */ /* 0x000fce00080e06ff */
.L_x_245:
        /* <DEDUP_REMOVED lines=31> */
.L_x_244:
[----:B------:R-:W-:Y:S05]  /*04c0*/  BSYNC.RECONVERGENT B3 ;  /* 0x0000000000037941 */ /* 0x000fea0003800200 */
.L_x_243:
[----:B------:R-:W-:Y:S01]  /*04d0*/  IADD3 R14, P0, PT, R14, 0x100, RZ ;  /* 0x000001000e0e7810 */ /* 0x000fe20007f1e0ff */
[----:B------:R-:W-:Y:S02]  /*04e0*/  VIADD R10, R10, 0x100 ;  /* 0x000001000a0a7836 */ /* 0x000fe40000000000 */
[----:B------:R-:W-:Y:S02]  /*04f0*/  IMAD.X R13, RZ, RZ, R13, P3 ;  /* 0x000000ffff0d7224 */ /* 0x000fe400018e060d */
[----:B------:R-:W-:Y:S01]  /*0500*/  IMAD.X R15, RZ, RZ, R15, P0 ;  /* 0x000000ffff0f7224 */ /* 0x000fe200000e060f */
[----:B------:R-:W-:Y:S07]  /*0510*/  @P2 BRA `(.L_x_245) ;  /* 0xfffffffc006c2947 */ /* 0x000fee000383ffff */
.L_x_242:
[----:B------:R-:W-:Y:S05]  /*0520*/  BSYNC.RECONVERGENT B2 ;  /* 0x0000000000027941 */ /* 0x000fea0003800200 */
.L_x_241:
[----:B------:R-:W-:-:S13]  /*0530*/  ISETP.GE.U32.AND P0, PT, R16, 0x300, PT ;  /* 0x000003001000780c */ /* 0x000fda0003f06070 */
[----:B------:R-:W-:Y:S05]  /*0540*/  @!P0 BRA `(.L_x_240) ;  /* 0x0000000400bc8947 */ /* 0x000fea0003800000 */
[----:B------:R-:W0:Y:S01]  /*0550*/  LDC.64 R4, c[0x0][0x380] ;  /* 0x0000e000ff047b82 */ /* 0x000e220000000a00 */
[----:B------:R-:W-:-:S07]  /*0560*/  VIADD R20, R10, 0x200 ;  /* 0x000002000a147836 */ /* 0x000fce0000000000 */
[----:B------:R-:W1:Y:S02]  /*0570*/  LDC.64 R6, c[0x0][0x388] ;  /* 0x0000e200ff067b82 */ /* 0x000e640000000a00 */
.L_x_254:
[----:B------:R-:W-:-:S04]  /*0580*/  VIADD R17, R20, 0xfffffe00 ;  /* 0xfffffe0014117836 */ /* 0x000fc80000000000 */
[----:B0-----:R-:W-:-:S05]  /*0590*/  IMAD.WIDE R24, R17, 0x8, R4 ;  /* 0x0000000811187825 */ /* 0x001fca00078e0204 */
[----:B------:R-:W2:Y:S04]  /*05a0*/  LDG.E.64 R18, desc[UR8][R24.64] ;  /* 0x0000000818127981 */ /* 0x000ea8000c1e1b00 */
[----:B-----5:R0:W5:Y:S04]  /*05b0*/  LDG.E.64 R14, desc[UR8][R24.64+0x800] ;  /* 0x00080008180e7981 */ /* 0x020168000c1e1b00 */
[----:B------:R0:W5:Y:S04]  /*05c0*/  LDG.E.64 R12, desc[UR8][R24.64+0x1000] ;  /* 0x00100008180c7981 */ /* 0x000168000c1e1b00 */
[----:B------:R0:W5:Y:S01]  /*05d0*/  LDG.E.64 R10, desc[UR8][R24.64+0x1800] ;  /* 0x00180008180a7981 */ /* 0x000162000c1e1b00 */
[----:B-1----:R-:W-:Y:S01]  /*05e0*/  IADD3 R26, P1, PT, R17, R6, RZ ;  /* 0x00000006111a7210 */ /* 0x002fe20007f3e0ff */
[----:B------:R-:W-:Y:S01]  /*05f0*/  BSSY.RECONVERGENT B2, `(.L_x_246) ;  /* 0x0000017000027945 */ /* 0x000fe20003800200 */
[----:B------:R-:W-:-:S02]  /*0600*/  VIADD R23, R20, 0xffffff00 ;  /* 0xffffff0014177836 */ /* 0x000fc40000000000 */
[----:B------:R-:W-:Y:S01]  /*0610*/  LEA.HI.X.SX32 R27, R17, R7, 0x1, P1 ;  /* 0x00000007111b7211 */ /* 0x000fe200008f0eff */
[----:B------:R-:W-:-:S04]  /*0620*/  IMAD.MOV.U32 R22, RZ, RZ, R26 ;  /* 0x000000ffff167224 */ /* 0x000fc800078e001a */
        /* <DEDUP_REMOVED lines=19> */
.L_x_247:
[----:B------:R-:W-:Y:S05]  /*0760*/  BSYNC.RECONVERGENT B2 ;  /* 0x0000000000027941 */ /* 0x000fea0003800200 */
.L_x_246:
[----:B-----5:R-:W-:Y:S01]  /*0770*/  DSETP.GEU.AND P0, PT, |R16|, |R14|, PT ;  /* 0x4000000e1000722a */ /* 0x020fe20003f0e200 */
[C---:B------:R-:W-:Y:S01]  /*0780*/  IADD3 R19, P1, PT, R23.reuse, R6, RZ ;  /* 0x0000000617137210 */ /* 0x040fe20007f3e0ff */
[----:B------:R-:W-:Y:S01]  /*0790*/  BSSY.RECONVERGENT B2, `(.L_x_248) ;  /* 0x0000015000027945 */ /* 0x000fe20003800200 */
[----:B------:R-:W-:Y:S02]  /*07a0*/  IMAD.MOV.U32 R2, RZ, RZ, R14 ;  /* 0x000000ffff027224 */ /* 0x000fe400078e000e */
[----:B------:R-:W-:Y:S01]  /*07b0*/  LEA.HI.X.SX32 R18, R23, R7, 0x1, P1 ;  /* 0x0000000717127211 */ /* 0x000fe200008f0eff */
[----:B------:R-:W-:Y:S02]  /*07c0*/  IMAD.MOV.U32 R9, RZ, RZ, R19 ;  /* 0x000000ffff097224 */ /* 0x000fe400078e0013 */
[----:B------:R-:W-:Y:S01]  /*07d0*/  IMAD.MOV.U32 R3, RZ, RZ, R15 ;  /* 0x000000ffff037224 */ /* 0x000fe200078e000f */
[----:B------:R-:W-:-:S05]  /*07e0*/  MOV R8, R18 ;  /* 0x0000001200087202 */ /* 0x000fca0000000f00 */
        /* <DEDUP_REMOVED lines=15> */
.L_x_249:
[----:B------:R-:W-:Y:S05]  /*08e0*/  BSYNC.RECONVERGENT B2 ;  /* 0x0000000000027941 */ /* 0x000fea0003800200 */
.L_x_248:
[----:B------:R-:W-:Y:S01]  /*08f0*/  DSETP.GEU.AND P0, PT, |R2|, |R12|, PT ;  /* 0x4000000c0200722a */ /* 0x000fe20003f0e200 */
[CC--:B------:R-:W-:Y:S01]  /*0900*/  IADD3 R22, P1, PT, R20.reuse, R6.reuse, RZ ;  /* 0x0000000614167210 */ /* 0x0c0fe20007f3e0ff */
[C---:B------:R-:W-:Y:S01]  /*0910*/  VIADD R16, R20.reuse, 0x100 ;  /* 0x0000010014107836 */ /* 0x040fe20000000000 */
[----:B------:R-:W-:Y:S01]  /*0920*/  BSSY.RECONVERGENT B2, `(.L_x_250) ;  /* 0x0000016000027945 */ /* 0x000fe20003800200 */
[----:B------:R-:W-:Y:S01]  /*0930*/  IMAD.MOV.U32 R14, RZ, RZ, R12 ;  /* 0x000000ffff0e7224 */ /* 0x000fe200078e000c */
[----:B------:R-:W-:Y:S01]  /*0940*/  LEA.HI.X.SX32 R19, R20, R7, 0x1, P1 ;  /* 0x0000000714137211 */ /* 0x000fe200008f0eff */
[----:B------:R-:W-:Y:S01]  /*0950*/  IMAD.MOV.U32 R17, RZ, RZ, R22 ;  /* 0x000000ffff117224 */ /* 0x000fe200078e0016 */
[----:B------:R-:W-:Y:S01]  /*0960*/  IADD3 R24, P2, PT, R16, R6, RZ ;  /* 0x0000000610187210 */ /* 0x000fe20007f5e0ff */
[----:B------:R-:W-:Y:S02]  /*0970*/  IMAD.MOV.U32 R15, RZ, RZ, R13 ;  /* 0x000000ffff0f7224 */ /* 0x000fe400078e000d */
[----:B------:R-:W-:-:S04]  /*0980*/  IMAD.MOV.U32 R18, RZ, RZ, R19 ;  /* 0x000000ffff127224 */ /* 0x000fc800078e0013 */
[----:B------:R-:W-:Y:S06]  /*0990*/  @!P0 BRA `(.L_x_251) ;  /* 0x0000000000388947 */ /* 0x000fec0003800000 */
        /* <DEDUP_REMOVED lines=14> */
.L_x_251:
[----:B------:R-:W-:Y:S05]  /*0a80*/  BSYNC.RECONVERGENT B2 ;  /* 0x0000000000027941 */ /* 0x000fea0003800200 */
.L_x_250:
[----:B------:R-:W-:Y:S01]  /*0a90*/  DSETP.GEU.AND P0, PT, |R14|, |R10|, PT ;  /* 0x4000000a0e00722a */ /* 0x000fe20003f0e200 */
[----:B------:R-:W-:Y:S01]  /*0aa0*/  LEA.HI.X.SX32 R13, R16, R7, 0x1, P2 ;  /* 0x00000007100d7211 */ /* 0x000fe200010f0eff */
[----:B------:R-:W-:Y:S01]  /*0ab0*/  BSSY.RECONVERGENT B2, `(.L_x_252) ;  /* 0x0000014000027945 */ /* 0x000fe20003800200 */
[----:B------:R-:W-:Y:S02]  /*0ac0*/  IMAD.MOV.U32 R9, RZ, RZ, R24 ;  /* 0x000000ffff097224 */ /* 0x000fe400078e0018 */
[----:B------:R-:W-:Y:S02]  /*0ad0*/  IMAD.MOV.U32 R2, RZ, RZ, R10 ;  /* 0x000000ffff027224 */ /* 0x000fe400078e000a */
[----:B------:R-:W-:Y:S02]  /*0ae0*/  IMAD.MOV.U32 R8, RZ, RZ, R13 ;  /* 0x000000ffff087224 */ /* 0x000fe400078e000d */
[----:B------:R-:W-:-:S05]  /*0af0*/  IMAD.MOV.U32 R3, RZ, RZ, R11 ;  /* 0x000000ffff037224 */ /* 0x000fca00078e000b */
        /* <DEDUP_REMOVED lines=15> */
.L_x_253:
[----:B------:R-:W-:Y:S05]  /*0bf0*/  BSYNC.RECONVERGENT B2 ;  /* 0x0000000000027941 */ /* 0x000fea0003800200 */
.L_x_252:
[C---:B------:R-:W-:Y:S02]  /*0c00*/  VIADD R10, R20.reuse, 0x200 ;  /* 0x00000200140a7836 */ /* 0x040fe40000000000 */
[----:B------:R-:W-:-:S03]  /*0c10*/  VIADD R20, R20, 0x400 ;  /* 0x0000040014147836 */ /* 0x000fc60000000000 */
[----:B------:R-:W-:-:S13]  /*0c20*/  ISETP.GE.AND P0, PT, R10, UR5, PT ;  /* 0x000000050a007c0c */ /* 0x000fda000bf06270 */
[----:B------:R-:W-:Y:S05]  /*0c30*/  @!P0 BRA `(.L_x_254) ;  /* 0xfffffff800508947 */ /* 0x000fea000383ffff */
.L_x_240:
[----:B------:R-:W-:Y:S05]  /*0c40*/  BSYNC.RECONVERGENT B1 ;  /* 0x0000000000017941 */ /* 0x000fea0003800200 */
.L_x_239:
[----:B------:R-:W0:Y:S02]  /*0c50*/  LDCU UR6, c[0x0][0x398] ;  /* 0x00007300ff0677ac */ /* 0x000e240008000800 */
[----:B0-----:R-:W-:-:S09]  /*0c60*/  UISETP.GE.AND UP0, UPT, UR6, 0x100, UPT ;  /* 0x000001000600788c */ /* 0x001fd2000bf06270 */
[----:B------:R-:W-:Y:S05]  /*0c70*/  BRA.U !UP0, `(.L_x_255) ;  /* 0x0000001508507547 */ /* 0x000fea000b800000 */
        /* <DEDUP_REMOVED lines=32> */
.L_x_257:
[----:B------:R-:W-:Y:S05]  /*0e80*/  BSYNC.RECONVERGENT B1 ;  /* 0x0000000000017941 */ /* 0x000fea0003800200 */
.L_x_256:
        /* <DEDUP_REMOVED lines=31> */
.L_x_259:
[----:B------:R-:W-:Y:S05]  /*1080*/  BSYNC.RECONVERGENT B1 ;  /* 0x0000000000017941 */ /* 0x000fea0003800200 */
.L_x_258:
[----:B------:R-:W-:Y:S01]  /*1090*/  ISETP.GT.AND P0, PT, R10, 0x1b, PT ;  /* 0x0000001b0a00780c */ /* 0x000fe20003f04270 */
[----:B-1----:R1:W1:Y:S01]  /*10a0*/  SHFL.DOWN PT, R6, R2, 0x4, 0x1f ;  /* 0x08801f0002067f89 */ /* 0x00226200000e0000 */
[----:B------:R-:W-:Y:S01]  /*10b0*/  BSSY.RECONVERGENT B1, `(.L_x_260) ;  /* 0x000001d000017945 */ /* 0x000fe20003800200 */
[----:B0-----:R-:W-:Y:S02]  /*10c0*/  IMAD.MOV.U32 R11, RZ, RZ, R8 ;  /* 0x000000ffff0b7224 */ /* 0x001fe400078e0008 */
[----:B--2---:R0:W2:Y:S01]  /*10d0*/  SHFL.DOWN PT, R7, R3, 0x4, 0x1f ;  /* 0x08801f0003077f89 */ /* 0x0040a200000e0000 */
[----:B------:R-:W-:Y:S02]  /*10e0*/  IMAD.MOV.U32 R12, RZ, RZ, R9 ;  /* 0x000000ffff0c7224 */ /* 0x000fe400078e0009 */
[----:B------:R-:W-:Y:S01]  /*10f0*/  IMAD.MOV.U32 R4, RZ, RZ, R2 ;  /* 0x000000ffff047224 */ /* 0x000fe200078e0002 */
[----:B----4-:R0:W4:Y:S01]  /*1100*/  SHFL.DOWN PT, R13, R8, 0x4, 0x1f ;  /* 0x08801f00080d7f89 */ /* 0x01012200000e0000 */
[----:B------:R-:W-:-:S03]  /*1110*/  IMAD.MOV.U32 R5, RZ, RZ, R3 ;  /* 0x000000ffff057224 */ /* 0x000fc600078e0003 */
[----:B---3--:R0:W3:Y:S01]  /*1120*/  SHFL.DOWN PT, R14, R9, 0x4, 0x1f ;  /* 0x08801f00090e7f89 */ /* 0x0080e200000e0000 */
[----:B------:R-:W-:Y:S05]  /*1130*/  @P0 BRA `(.L_x_261) ;  /* 0x0000000000500947 */ /* 0x000fea0003800000 */
[----:B-12---:R-:W-:Y:S01]  /*1140*/  DSETP.GEU.AND P0, PT, |R2|, |R6|, PT ;  /* 0x400000060200722a */ /* 0x006fe20003f0e200 */
[----:B----4-:R-:W-:Y:S02]  /*1150*/  IMAD.MOV.U32 R11, RZ, RZ, R13 ;  /* 0x000000ffff0b7224 */ /* 0x010fe400078e000d */
        /* <DEDUP_REMOVED lines=18> */
.L_x_261:
[----:B------:R-:W-:Y:S05]  /*1280*/  BSYNC.RECONVERGENT B1 ;  /* 0x0000000000017941 */ /* 0x000fea0003800200 */
.L_x_260:
        /* <DEDUP_REMOVED lines=31> */
.L_x_263:
[----:B------:R-:W-:Y:S05]  /*1480*/  BSYNC.RECONVERGENT B1 ;  /* 0x0000000000017941 */ /* 0x000fea0003800200 */
.L_x_262:
[----:B------:R-:W-:Y:S01]  /*1490*/  ISETP.GT.AND P0, PT, R10, 0xf, PT ;  /* 0x0000000f0a00780c */ /* 0x000fe20003f04270 */
[----:B-1----:R1:W1:Y:S01]  /*14a0*/  SHFL.DOWN PT, R4, R2, 0x10, 0x1f ;  /* 0x0a001f0002047f89 */ /* 0x00226200000e0000 */
[----:B------:R-:W-:Y:S01]  /*14b0*/  BSSY.RECONVERGENT B1, `(.L_x_264) ;  /* 0x000001d000017945 */ /* 0x000fe20003800200 */
[----:B---3--:R-:W-:Y:S01]  /*14c0*/  MOV R14, R8 ;  /* 0x00000008000e7202 */ /* 0x008fe20000000f00 */
[----:B------:R-:W-:Y:S01]  /*14d0*/  IMAD.MOV.U32 R15, RZ, RZ, R9 ;  /* 0x000000ffff0f7224 */ /* 0x000fe200078e0009 */
[----:B0-----:R0:W3:Y:S01]  /*14e0*/  SHFL.DOWN PT, R5, R3, 0x10, 0x1f ;  /* 0x0a001f0003057f89 */ /* 0x0010e200000e0000 */
[----:B------:R-:W-:Y:S02]  /*14f0*/  IMAD.MOV.U32 R12, RZ, RZ, R2 ;  /* 0x000000ffff0c7224 */ /* 0x000fe400078e0002 */
[----:B----4-:R-:W-:Y:S01]  /*1500*/  IMAD.MOV.U32 R13, RZ, RZ, R3 ;  /* 0x000000ffff0d7224 */ /* 0x010fe200078e0003 */
[----:B--2---:R0:W2:Y:S04]  /*1510*/  SHFL.DOWN PT, R7, R8, 0x10, 0x1f ;  /* 0x0a001f0008077f89 */ /* 0x0040a800000e0000 */
[----:B------:R0:W4:Y:S01]  /*1520*/  SHFL.DOWN PT, R6, R9, 0x10, 0x1f ;  /* 0x0a001f0009067f89 */ /* 0x00012200000e0000 */
        /* <DEDUP_REMOVED lines=21> */
.L_x_265:
[----:B------:R-:W-:Y:S05]  /*1680*/  BSYNC.RECONVERGENT B1 ;  /* 0x0000000000017941 */ /* 0x000fea0003800200 */
.L_x_264:
        /* <DEDUP_REMOVED lines=11> */
.L_x_267:
[----:B------:R-:W-:Y:S05]  /*1740*/  BSYNC.RECONVERGENT B1 ;  /* 0x0000000000017941 */ /* 0x000fea0003800200 */
.L_x_266:
        /* <DEDUP_REMOVED lines=8> */
[----:B-1234-:R-:W1:Y:S04]  /*17d0*/  LDS.128 R4, [R0+0x20] ;  /* 0x0000200000047984 */ /* 0x01ee680000000c00 */
[----:B------:R2:W3:Y:S04]  /*17e0*/  LDS.64 R2, [R0+0x80] ;  /* 0x0000800000027984 */ /* 0x0004e80000000a00 */
[----:B------:R2:W4:Y:S01]  /*17f0*/  LDS.128 R8, [R0+0x30] ;  /* 0x0000300000087984 */ /* 0x0005220000000c00 */
        /* <DEDUP_REMOVED lines=20> */
.L_x_270:
[----:B------:R-:W-:Y:S05]  /*1940*/  BSYNC.RECONVERGENT B1 ;  /* 0x0000000000017941 */ /* 0x000fea0003800200 */
.L_x_269:
        /* <DEDUP_REMOVED lines=23> */
.L_x_272:
[----:B------:R-:W-:Y:S05]  /*1ac0*/  BSYNC.RECONVERGENT B1 ;  /* 0x0000000000017941 */ /* 0x000fea0003800200 */
.L_x_271:
        /* <DEDUP_REMOVED lines=21> */
.L_x_274:
[----:B------:R-:W-:Y:S05]  /*1c20*/  BSYNC.RECONVERGENT B1 ;  /* 0x0000000000017941 */ /* 0x000fea0003800200 */
.L_x_273:
[----:B------:R0:W1:Y:S01]  /*1c30*/  LDS.128 R8, [R0+0x60] ;  /* 0x0000600000087984 */ /* 0x0000620000000c00 */
[----:B------:R-:W-:Y:S01]  /*1c40*/  DSETP.GEU.AND P0, PT, |R20|, |R14|, PT ;  /* 0x4000000e1400722a */ /* 0x000fe20003f0e200 */
[----:B------:R-:W-:Y:S01]  /*1c50*/  BSSY.RECONVERGENT B1, `(.L_x_275) ;  /* 0x0000015000017945 */ /* 0x000fe20003800200 */
[----:B------:R-:W-:Y:S01]  /*1c60*/  MOV R12, R14 ;  /* 0x0000000e000c7202 */ /* 0x000fe20000000f00 */
        /* <DEDUP_REMOVED lines=19> */
.L_x_276:
[----:B------:R-:W-:Y:S05]  /*1da0*/  BSYNC.RECONVERGENT B1 ;  /* 0x0000000000017941 */ /* 0x000fea0003800200 */
.L_x_275:
        /* <DEDUP_REMOVED lines=21> */
.L_x_278:
[----:B------:R-:W-:Y:S05]  /*1f00*/  BSYNC.RECONVERGENT B1 ;  /* 0x0000000000017941 */ /* 0x000fea0003800200 */
.L_x_277:
        /* <DEDUP_REMOVED lines=21> */
.L_x_280:
[----:B------:R-:W-:Y:S05]  /*2060*/  BSYNC.RECONVERGENT B1 ;  /* 0x0000000000017941 */ /* 0x000fea0003800200 */
.L_x_279:
        /* <DEDUP_REMOVED lines=21> */
.L_x_255:
[----:B------:R-:W0:Y:S01]  /*21c0*/  S2R R4, SR_LANEID ;  /* 0x0000000000047919 */ /* 0x000e220000000000 */
[----:B------:R-:W-:Y:S01]  /*21d0*/  LOP3.LUT R5, R0, 0x3e0, RZ, 0xc0, !PT ;  /* 0x000003e000057812 */ /* 0x000fe200078ec0ff */
[----:B------:R-:W-:Y:S01]  /*21e0*/  BSSY.RECONVERGENT B1, `(.L_x_281) ;  /* 0x0000024000017945 */ /* 0x000fe20003800200 */
[----:B------:R-:W-:Y:S02]  /*21f0*/  IMAD.MOV.U32 R12, RZ, RZ, R9 ;  /* 0x000000ffff0c7224 */ /* 0x000fe400078e0009 */
[----:B------:R-:W-:Y:S02]  /*2200*/  IMAD.MOV.U32 R14, RZ, RZ, R8 ;  /* 0x000000ffff0e7224 */ /* 0x000fe400078e0008 */
[----:B------:R-:W-:Y:S01]  /*2210*/  VIADD R6, R5, 0x20 ;  /* 0x0000002005067836 */ /* 0x000fe20000000000 */
[----:B------:R-:W-:Y:S01]  /*2220*/  LOP3.LUT R5, RZ, R5, RZ, 0x33, !PT ;  /* 0x00000005ff057212 */ /* 0x000fe200078e33ff */
[----:B-----5:R-:W-:-:S03]  /*2230*/  IMAD.MOV.U32 R7, RZ, RZ, R3 ;  /* 0x000000ffff077224 */ /* 0x020fc600078e0003 */
[----:B------:R-:W-:Y:S01]  /*2240*/  ISETP.GT.AND P0, PT, R6, UR6, PT ;  /* 0x0000000606007c0c */ /* 0x000fe2000bf04270 */
[----:B------:R-:W-:Y:S01]  /*2250*/  VIADD R5, R5, UR6 ;  /* 0x0000000605057c36 */ /* 0x000fe20008000000 */
[----:B------:R-:W-:-:S04]  /*2260*/  MOV R6, R2 ;  /* 0x0000000200067202 */ /* 0x000fc80000000f00 */
[----:B------:R-:W-:-:S05]  /*2270*/  SEL R5, R5, 0x1f, P0 ;  /* 0x0000001f05057807 */ /* 0x000fca0000000000 */
[----:B------:R1:W2:Y:S04]  /*2280*/  SHFL.DOWN PT, R10, R2, 0x1, R5 ;  /* 0x08200000020a7989 */ /* 0x0002a800000e0005 */
[----:B------:R1:W3:Y:S04]  /*2290*/  SHFL.DOWN PT, R11, R3, 0x1, R5 ;  /* 0x08200000030b7989 */ /* 0x0002e800000e0005 */
[----:B------:R1:W4:Y:S01]  /*22a0*/  SHFL.DOWN PT, R16, R9, 0x1, R5 ;  /* 0x0820000009107989 */ /* 0x00032200000e0005 */
[----:B0-----:R-:W-:-:S03]  /*22b0*/  ISETP.GE.AND P0, PT, R4, R5, PT ;  /* 0x000000050400720c */ /* 0x001fc60003f06270 */
[----:B------:R1:W0:Y:S10]  /*22c0*/  SHFL.DOWN PT, R13, R8, 0x1, R5 ;  /* 0x08200000080d7989 */ /* 0x00023400000e0005 */
[----:B-1----:R-:W-:Y:S05]  /*22d0*/  @P0 BRA `(.L_x_282) ;  /* 0x0000000000500947 */ /* 0x002fea0003800000 */
[----:B--23--:R-:W-:Y:S01]  /*22e0*/  DSETP.GEU.AND P0, PT, |R2|, |R10|, PT ;  /* 0x4000000a0200722a */ /* 0x00cfe20003f0e200 */
        /* <DEDUP_REMOVED lines=19> */
.L_x_282:
[----:B------:R-:W-:Y:S05]  /*2420*/  BSYNC.RECONVERGENT B1 ;  /* 0x0000000000017941 */ /* 0x000fea0003800200 */
.L_x_281:
[----:B------:R-:W-:Y:S01]  /*2430*/  VIADD R2, R4, 0x2 ;  /* 0x0000000204027836 */ /* 0x000fe20000000000 */
[----:B------:R1:W1:Y:S01]  /*2440*/  SHFL.DOWN PT, R8, R6, 0x2, R5 ;  /* 0x0840000006087989 */ /* 0x00026200000e0005 */
[----:B------:R-:W-:Y:S01]  /*2450*/  BSSY.RECONVERGENT B1, `(.L_x_283) ;  /* 0x000001e000017945 */ /* 0x000fe20003800200 */
[----:B--2---:R-:W-:Y:S02]  /*2460*/  IMAD.MOV.U32 R10, RZ, RZ, R12 ;  /* 0x000000ffff0a7224 */ /* 0x004fe400078e000c */
[----:B------:R-:W-:Y:S01]  /*2470*/  ISETP.GT.AND P0, PT, R2, R5, PT ;  /* 0x000000050200720c */ /* 0x000fe20003f04270 */
[----:B------:R2:W1:Y:S01]  /*2480*/  SHFL.DOWN PT, R9, R7, 0x2, R5 ;  /* 0x0840000007097989 */ /* 0x00046200000e0005 */
[----:B----4-:R-:W-:Y:S02]  /*2490*/  IMAD.MOV.U32 R16, RZ, RZ, R14 ;  /* 0x000000ffff107224 */ /* 0x010fe400078e000e */
[----:B------:R-:W-:Y:S01]  /*24a0*/  IMAD.MOV.U32 R2, RZ, RZ, R6 ;  /* 0x000000ffff027224 */ /* 0x000fe200078e0006 */
[----:B---3--:R2:W3:Y:S01]  /*24b0*/  SHFL.DOWN PT, R11, R12, 0x2, R5 ;  /* 0x084000000c0b7989 */ /* 0x0084e200000e0005 */
[----:B------:R-:W-:-:S03]  /*24c0*/  IMAD.MOV.U32 R3, RZ, RZ, R7 ;  /* 0x000000ffff037224 */ /* 0x000fc600078e0007 */
[----:B0-----:R2:W0:Y:S04]  /*24d0*/  SHFL.DOWN PT, R13, R14, 0x2, R5 ;  /* 0x084000000e0d7989 */ /* 0x00142800000e0005 */
        /* <DEDUP_REMOVED lines=21> */
.L_x_284:
[----:B------:R-:W-:Y:S05]  /*2630*/  BSYNC.RECONVERGENT B1 ;  /* 0x0000000000017941 */ /* 0x000fea0003800200 */
.L_x_283:
[----:B-1----:R-:W-:Y:S01]  /*2640*/  VIADD R6, R4, 0x4 ;  /* 0x0000000404067836 */ /* 0x002fe20000000000 */
[----:B------:R1:W4:Y:S01]  /*2650*/  SHFL.DOWN PT, R8, R2, 0x4, R5 ;  /* 0x0880000002087989 */ /* 0x00032200000e0005 */
[----:B------:R-:W-:Y:S01]  /*2660*/  BSSY.RECONVERGENT B1, `(.L_x_285) ;  /* 0x000001e000017945 */ /* 0x000fe20003800200 */
[----:B--2---:R-:W-:Y:S02]  /*2670*/  IMAD.MOV.U32 R12, RZ, RZ, R10 ;  /* 0x000000ffff0c7224 */ /* 0x004fe400078e000a */
[----:B------:R-:W-:Y:S01]  /*2680*/  ISETP.GT.AND P0, PT, R6, R5, PT ;  /* 0x000000050600720c */ /* 0x000fe20003f04270 */
[----:B------:R1:W2:Y:S01]  /*2690*/  SHFL.DOWN PT, R9, R3, 0x4, R5 ;  /* 0x0880000003097989 */ /* 0x0002a200000e0005 */
[----:B------:R-:W-:Y:S02]  /*26a0*/  IMAD.MOV.U32 R14, RZ, RZ, R16 ;  /* 0x000000ffff0e7224 */ /* 0x000fe400078e0010 */
[----:B------:R-:W-:Y:S01]  /*26b0*/  IMAD.MOV.U32 R6, RZ, RZ, R2 ;  /* 0x000000ffff067224 */ /* 0x000fe200078e0002 */
[----:B---3--:R1:W3:Y:S01]  /*26c0*/  SHFL.DOWN PT, R11, R10, 0x4, R5 ;  /* 0x088000000a0b7989 */ /* 0x0082e200000e0005 */
[----:B------:R-:W-:-:S03]  /*26d0*/  IMAD.MOV.U32 R7, RZ, RZ, R3 ;  /* 0x000000ffff077224 */ /* 0x000fc600078e0003 */
[----:B0-----:R1:W0:Y:S04]  /*26e0*/  SHFL.DOWN PT, R13, R16, 0x4, R5 ;  /* 0x08800000100d7989 */ /* 0x00122800000e0005 */
[----:B------:R-:W-:Y:S05]  /*26f0*/  @P0 BRA `(.L_x_286) ;  /* 0x0000000000500947 */ /* 0x000fea0003800000 */
[----:B--2-4-:R-:W-:Y:S01]  /*2700*/  DSETP.GEU.AND P0, PT, |R2|, |R8|, PT ;  /* 0x400000080200722a */ /* 0x014fe20003f0e200 */
        /* <DEDUP_REMOVED lines=19> */
.L_x_286:
[----:B------:R-:W-:Y:S05]  /*2840*/  BSYNC.RECONVERGENT B1 ;  /* 0x0000000000017941 */ /* 0x000fea0003800200 */
.L_x_285:
[----:B-1----:R-:W-:Y:S01]  /*2850*/  IADD3 R2, PT, PT, R4, 0x8, RZ ;  /* 0x0000000804027810 */ /* 0x002fe20007ffe0ff */
[----:B----4-:R1:W4:Y:S01]  /*2860*/  SHFL.DOWN PT, R8, R6, 0x8, R5 ;  /* 0x0900000006087989 */ /* 0x01032200000e0005 */
[----:B------:R-:W-:Y:S01]  /*2870*/  BSSY.RECONVERGENT B1, `(.L_x_287) ;  /* 0x000001e000017945 */ /* 0x000fe20003800200 */
[----:B------:R-:W-:Y:S01]  /*2880*/  IMAD.MOV.U32 R10, RZ, RZ, R12 ;  /* 0x000000ffff0a7224 */ /* 0x000fe200078e000c */
[----:B------:R-:W-:Y:S01]  /*2890*/  ISETP.GT.AND P0, PT, R2, R5, PT ;  /* 0x000000050200720c */ /* 0x000fe20003f04270 */
[----:B--2---:R1:W2:Y:S01]  /*28a0*/  SHFL.DOWN PT, R9, R7, 0x8, R5 ;  /* 0x0900000007097989 */ /* 0x0042a200000e0005 */
        /* <DEDUP_REMOVED lines=26> */
.L_x_288:
[----:B------:R-:W-:Y:S05]  /*2a50*/  BSYNC.RECONVERGENT B1 ;  /* 0x0000000000017941 */ /* 0x000fea0003800200 */
.L_x_287:
[----:B----4-:R-:W-:Y:S01]  /*2a60*/  VIADD R8, R4, 0x10 ;  /* 0x0000001004087836 */ /* 0x010fe20000000000 */
[----:B-1----:R1:W4:Y:S01]  /*2a70*/  SHFL.DOWN PT, R6, R2, 0x10, R5 ;  /* 0x0a00000002067989 */ /* 0x00232200000e0005 */
[----:B------:R-:W-:Y:S01]  /*2a80*/  BSSY.RECONVERGENT B1, `(.L_x_289) ;  /* 0x000001e000017945 */ /* 0x000fe20003800200 */
[----:B------:R-:W-:Y:S02]  /*2a90*/  IMAD.MOV.U32 R14, RZ, RZ, R10 ;  /* 0x000000ffff0e7224 */ /* 0x000fe400078e000a */
[----:B------:R-:W-:Y:S01]  /*2aa0*/  ISETP.GT.AND P0, PT, R8, R5, PT ;  /* 0x000000050800720c */ /* 0x000fe20003f04270 */
[----:B------:R1:W1:Y:S01]  /*2ab0*/  SHFL.DOWN PT, R7, R3, 0x10, R5 ;  /* 0x0a00000003077989 */ /* 0x00026200000e0005 */
[----:B------:R-:W-:Y:S02]  /*2ac0*/  IMAD.MOV.U32 R15, RZ, RZ, R16 ;  /* 0x000000ffff0f7224 */ /* 0x000fe400078e0010 */
[----:B------:R-:W-:Y:S01]  /*2ad0*/  IMAD.MOV.U32 R12, RZ, RZ, R2 ;  /* 0x000000ffff0c7224 */ /* 0x000fe200078e0002 */
[----:B--2---:R2:W1:Y:S01]  /*2ae0*/  SHFL.DOWN PT, R9, R10, 0x10, R5 ;  /* 0x0a0000000a097989 */ /* 0x00446200000e0005 */
[----:B0-----:R-:W-:-:S03]  /*2af0*/  IMAD.MOV.U32 R13, RZ, RZ, R3 ;  /* 0x000000ffff0d7224 */ /* 0x001fc600078e0003 */
[----:B---3--:R2:W0:Y:S04]  /*2b00*/  SHFL.DOWN PT, R11, R16, 0x10, R5 ;  /* 0x0a000000100b7989 */ /* 0x00842800000e0005 */
[----:B------:R-:W-:Y:S05]  /*2b10*/  @P0 BRA `(.L_x_290) ;  /* 0x0000000000500947 */ /* 0x000fea0003800000 */
[----:B-1--4-:R-:W-:Y:S01]  /*2b20*/  DSETP.GEU.AND P0, PT, |R2|, |R6|, PT ;  /* 0x400000060200722a */ /* 0x012fe20003f0e200 */
[----:B------:R-:W-:Y:S02]  /*2b30*/  IMAD.MOV.U32 R14, RZ, RZ, R9 ;  /* 0x000000ffff0e7224 */ /* 0x000fe400078e0009 */
        /* <DEDUP_REMOVED lines=18> */
.L_x_290:
[----:B------:R-:W-:Y:S05]  /*2c60*/  BSYNC.RECONVERGENT B1 ;  /* 0x0000000000017941 */ /* 0x000fea0003800200 */
.L_x_289:
[----:B------:R-:W-:Y:S01]  /*2c70*/  ISETP.NE.AND P0, PT, R4, RZ, PT ;  /* 0x000000ff0400720c */ /* 0x000fe20003f05270 */
[----:B------:R-:W-:-:S12]  /*2c80*/  BSSY.RECONVERGENT B1, `(.L_x_291) ;  /* 0x000000a000017945 */ /* 0x000fd80003800200 */
[----:B------:R-:W-:Y:S05]  /*2c90*/  @P0 BRA `(.L_x_292) ;  /* 0x0000000000200947 */ /* 0x000fea0003800000 */
[----:B------:R-:W3:Y:S01]  /*2ca0*/  S2R R4, SR_CgaCtaId ;  /* 0x0000000000047919 */ /* 0x000ee20000008800 */
[----:B-1----:R-:W-:Y:S02]  /*2cb0*/  MOV R3, 0x400 ;  /* 0x0000040000037802 */ /* 0x002fe40000000f00 */
[----:B------:R-:W-:-:S04]  /*2cc0*/  SHF.R.U32.HI R2, RZ, 0x1, R0 ;  /* 0x00000001ff027819 */ /* 0x000fc80000011600 */
[----:B------:R-:W-:Y:S02]  /*2cd0*/  LOP3.LUT R2, R2, 0x1f0, RZ, 0xc0, !PT ;  /* 0x000001f002027812 */ /* 0x000fe400078ec0ff */
[----:B---3--:R-:W-:-:S05]  /*2ce0*/  LEA R3, R4, R3, 0x18 ;  /* 0x0000000304037211 */ /* 0x008fca00078ec0ff */
[----:B------:R-:W-:-:S05]  /*2cf0*/  IMAD.IADD R3, R2, 0x1, R3 ;  /* 0x0000000102037824 */ /* 0x000fca00078e0203 */
[----:B------:R3:W-:Y:S04]  /*2d00*/  STS.64 [R3+0x10], R14 ;  /* 0x0000100e03007388 */ /* 0x0007e80000000a00 */
[----:B------:R3:W-:Y:S02]  /*2d10*/  STS.64 [R3+0x8], R12 ;  /* 0x0000080c03007388 */ /* 0x0007e40000000a00 */
.L_x_292:
[----:B------:R-:W-:Y:S05]  /*2d20*/  BSYNC.RECONVERGENT B1 ;  /* 0x0000000000017941 */ /* 0x000fea0003800200 */
.L_x_291:
[----:B------:R-:W-:Y:S01]  /*2d30*/  BAR.SYNC.DEFER_BLOCKING 0x0 ;  /* 0x0000000000007b1d */ /* 0x000fe20000010000 */
[----:B------:R-:W-:-:S13]  /*2d40*/  ISETP.NE.AND P1, PT, R0, RZ, PT ;  /* 0x000000ff0000720c */ /* 0x000fda0003f25270 */
[----:B------:R-:W-:Y:S05]  /*2d50*/  @P1 BRA `(.L_x_268) ;  /* 0x0000003400b81947 */ /* 0x000fea0003800000 */
[----:B------:R-:W-:Y:S01]  /*2d60*/  UISETP.GE.AND UP0, UPT, UR6, 0x21, UPT ;  /* 0x000000210600788c */ /* 0x000fe2000bf06270 */
[----:B0-----:R-:W-:Y:S02]  /*2d70*/  IMAD.MOV.U32 R11, RZ, RZ, R14 ;  /* 0x000000ffff0b7224 */ /* 0x001fe400078e000e */
[----:B------:R-:W-:Y:S02]  /*2d80*/  IMAD.MOV.U32 R8, RZ, RZ, R15 ;  /* 0x000000ffff087224 */ /* 0x000fe400078e000f */
[----:B-1----:R-:W-:Y:S02]  /*2d90*/  IMAD.MOV.U32 R2, RZ, RZ, R12 ;  /* 0x000000ffff027224 */ /* 0x002fe400078e000c */
[----:B---3--:R-:W-:Y:S02]  /*2da0*/  IMAD.MOV.U32 R3, RZ, RZ, R13 ;  /* 0x000000ffff037224 */ /* 0x008fe400078e000d */
[----:B------:R-:W-:Y:S05]  /*2db0*/  BRA.U !UP0, `(.L_x_293) ;  /* 0x00000001086c7547 */ /* 0x000fea000b800000 */
[----:B------:R-:W0:Y:S01]  /*2dc0*/  S2UR UR5, SR_CgaCtaId ;  /* 0x00000000000579c3 */ /* 0x000e220000008800 */
[----:B------:R-:W-:Y:S01]  /*2dd0*/  UMOV UR4, 0x400 ;  /* 0x0000040000047882 */ /* 0x000fe20000000000 */
[----:B------:R-:W-:Y:S01]  /*2de0*/  BSSY.RECONVERGENT B1, `(.L_x_293) ;  /* 0x0000018000017945 */ /* 0x000fe20003800200 */
[----:B0-----:R-:W-:-:S09]  /*2df0*/  ULEA UR4, UR5, UR4, 0x18 ;  /* 0x0000000405047291 */ /* 0x001fd2000f8ec0ff */
[----:B--2---:R-:W0:Y:S04]  /*2e00*/  LDS.64 R4, [UR4+0x18] ;  /* 0x00001804ff047984 */ /* 0x004e280008000a00 */
        /* <DEDUP_REMOVED lines=21> */
.L_x_294:
[----:B------:R-:W-:Y:S05]  /*2f60*/  BSYNC.RECONVERGENT B1 ;  /* 0x0000000000017941 */ /* 0x000fea0003800200 */
.L_x_293:
[----:B------:R-:W-:Y:S01]  /*2f70*/  UISETP.GE.AND UP0, UPT, UR6, 0x41, UPT ;  /* 0x000000410600788c */ /* 0x000fe2000bf06270 */
[----:B------:R-:W-:Y:S02]  /*2f80*/  IMAD.MOV.U32 R9, RZ, RZ, R11 ;  /* 0x000000ffff097224 */ /* 0x000fe400078e000b */
[----:B------:R-:W-:Y:S02]  /*2f90*/  IMAD.MOV.U32 R0, RZ, RZ, R8 ;  /* 0x000000ffff007224 */ /* 0x000fe400078e0008 */
[----:B------:R-:W-:Y:S02]  /*2fa0*/  IMAD.MOV.U32 R4, RZ, RZ, R2 ;  /* 0x000000ffff047224 */ /* 0x000fe400078e0002 */
[----:B--2---:R-:W-:Y:S02]  /*2fb0*/  IMAD.MOV.U32 R5, RZ, RZ, R3 ;  /* 0x000000ffff057224 */ /* 0x004fe400078e0003 */
[----:B------:R-:W-:Y:S05]  /*2fc0*/  BRA.U !UP0, `(.L_x_295) ;  /* 0x00000001086c7547 */ /* 0x000fea000b800000 */
[----:B------:R-:W0:Y:S01]  /*2fd0*/  S2UR UR5, SR_CgaCtaId ;  /* 0x00000000000579c3 */ /* 0x000e220000008800 */
[----:B------:R-:W-:Y:S01]  /*2fe0*/  UMOV UR4, 0x400 ;  /* 0x0000040000047882 */ /* 0x000fe20000000000 */
[----:B------:R-:W-:Y:S01]  /*2ff0*/  BSSY.RECONVERGENT B1, `(.L_x_295) ;  /* 0x0000018000017945 */ /* 0x000fe20003800200 */
[----:B0-----:R-:W-:-:S09]  /*3000*/  ULEA UR4, UR5, UR4, 0x18 ;  /* 0x0000000405047291 */ /* 0x001fd2000f8ec0ff */
[----:B----4-:R-:W0:Y:S04]  /*3010*/  LDS.64 R6, [UR4+0x28] ;  /* 0x00002804ff067984 */ /* 0x010e280008000a00 */
        /* <DEDUP_REMOVED lines=21> */
.L_x_296:
[----:B------:R-:W-:Y:S05]  /*3170*/  BSYNC.RECONVERGENT B1 ;  /* 0x0000000000017941 */ /* 0x000fea0003800200 */
.L_x_295:
        /* <DEDUP_REMOVED lines=32> */
.L_x_298:
[----:B------:R-:W-:Y:S05]  /*3380*/  BSYNC.RECONVERGENT B1 ;  /* 0x0000000000017941 */ /* 0x000fea0003800200 */
.L_x_297:
        /* <DEDUP_REMOVED lines=32> */
.L_x_300:
[----:B------:R-:W-:Y:S05]  /*3590*/  BSYNC.RECONVERGENT B1 ;  /* 0x0000000000017941 */ /* 0x000fea0003800200 */
.L_x_299:
        /* <DEDUP_REMOVED lines=32> */
.L_x_302:
[----:B------:R-:W-:Y:S05]  /*37a0*/  BSYNC.RECONVERGENT B1 ;  /* 0x0000000000017941 */ /* 0x000fea0003800200 */
.L_x_301:
        /* <DEDUP_REMOVED lines=32> */
.L_x_304:
[----:B------:R-:W-:Y:S05]  /*39b0*/  BSYNC.RECONVERGENT B1 ;  /* 0x0000000000017941 */ /* 0x000fea0003800200 */
.L_x_303:
        /* <DEDUP_REMOVED lines=32> */
.L_x_236:
[----:B------:R-:W1:Y:S01]  /*3bc0*/  S2R R0, SR_TID.X ;  /* 0x0000000000007919 */ /* 0x000e620000002100 */
[----:B------:R-:W1:Y:S01]  /*3bd0*/  LDC.64 R2, c[0x0][0x380] ;  /* 0x0000e000ff027b82 */ /* 0x000e620000000a00 */
[----:B------:R-:W2:Y:S01]  /*3be0*/  LDCU.64 UR6, c[0x0][0x388] ;  /* 0x00007100ff0677ac */ /* 0x000ea20008000a00 */
[----:B-1----:R-:W-:-:S05]  /*3bf0*/  IMAD.WIDE.U32 R2, R0, 0x8, R2 ;  /* 0x0000000800027825 */ /* 0x002fca00078e0002 */
[----:B0-----:R-:W3:Y:S04]  /*3c00*/  LDG.E.64 R4, desc[UR8][R2.64] ;  /* 0x0000000802047981 */ /* 0x001ee8000c1e1b00 */
[----:B------:R-:W3:Y:S04]  /*3c10*/  LDG.E.64 R6, desc[UR8][R2.64+0x800] ;  /* 0x0008000802067981 */ /* 0x000ee8000c1e1b00 */
[----:B------:R-:W4:Y:S04]  /*3c20*/  LDG.E.64 R8, desc[UR8][R2.64+0x1000] ;  /* 0x0010000802087981 */ /* 0x000f28000c1e1b00 */
[----:B------:R-:W5:Y:S04]  /*3c30*/  LDG.E.64 R12, desc[UR8][R2.64+0x1800] ;  /* 0x00180008020c7981 */ /* 0x000f68000c1e1b00 */
[----:B------:R-:W5:Y:S01]  /*3c40*/  LDG.E.64 R10, desc[UR8][R2.64+0x2000] ;  /* 0x00200008020a7981 */ /* 0x000f62000c1e1b00 */
[----:B------:R-:W-:Y:S01]  /*3c50*/  BSSY.RECONVERGENT B1, `(.L_x_305) ;  /* 0x000001c000017945 */ /* 0x000fe20003800200 */
[----:B---3--:R-:W-:-:S06]  /*3c60*/  DSETP.GEU.AND P0, PT, |R4|, |R6|, PT ;  /* 0x400000060400722a */ /* 0x008fcc0003f0e200 */
[----:B------:R-:W-:Y:S02]  /*3c70*/  FSEL R4, R4, R6, P0 ;  /* 0x0000000604047208 */ /* 0x000fe40000000000 */
[----:B------:R-:W-:Y:S01]  /*3c80*/  FSEL R5, R5, R7, P0 ;  /* 0x0000000705057208 */ /* 0x000fe20000000000 */
[C---:B------:R-:W-:Y:S01]  /*3c90*/  VIADD R7, R0.reuse, 0x200 ;  /* 0x0000020000077836 */ /* 0x040fe20000000000 */
[----:B------:R-:W-:-:S04]  /*3ca0*/  LOP3.LUT R6, R0, 0x400, RZ, 0xfc, !PT ;  /* 0x0000040000067812 */ /* 0x000fc800078efcff */
[----:B----4-:R-:W-:Y:S01]  /*3cb0*/  DSETP.GEU.AND P1, PT, |R4|, |R8|, PT ;  /* 0x400000080400722a */ /* 0x010fe20003f2e200 */
[----:B--2---:R-:W-:-:S05]  /*3cc0*/  IADD3 R17, P4, PT, R6, UR6, RZ ;  /* 0x0000000606117c10 */ /* 0x004fca000ff9e0ff */
[----:B------:R-:W-:Y:S01]  /*3cd0*/  FSEL R4, R4, R8, P1 ;  /* 0x0000000804047208 */ /* 0x000fe20000800000 */
[----:B------:R-:W-:Y:S01]  /*3ce0*/  IMAD.X R16, RZ, RZ, UR7, P4 ;  /* 0x00000007ff107e24 */ /* 0x000fe2000a0e06ff */
[----:B------:R-:W-:Y:S01]  /*3cf0*/  FSEL R5, R5, R9, P1 ;  /* 0x0000000905057208 */ /* 0x000fe20000800000 */
[----:B------:R-:W-:-:S05]  /*3d00*/  VIADD R9, R0, 0x100 ;  /* 0x0000010000097836 */ /* 0x000fca0000000000 */
[----:B-----5:R-:W-:Y:S01]  /*3d10*/  DSETP.GEU.AND P2, PT, |R4|, |R12|, PT ;  /* 0x4000000c0400722a */ /* 0x020fe20003f4e200 */
[----:B------:R-:W-:-:S05]  /*3d20*/  @P1 SEL R7, R0, R9, P0 ;  /* 0x0000000900071207 */ /* 0x000fca0000000000 */
[----:B------:R-:W-:Y:S02]  /*3d30*/  FSEL R4, R4, R12, P2 ;  /* 0x0000000c04047208 */ /* 0x000fe40001000000 */
[----:B------:R-:W-:-:S06]  /*3d40*/  FSEL R5, R5, R13, P2 ;  /* 0x0000000d05057208 */ /* 0x000fcc0001000000 */
[----:B------:R-:W-:Y:S01]  /*3d50*/  DSETP.GEU.AND P3, PT, |R4|, |R10|, PT ;  /* 0x4000000a0400722a */ /* 0x000fe20003f6e200 */
[----:B------:R-:W-:-:S13]  /*3d60*/  @!P2 VIADD R7, R0, 0x300 ;  /* 0x000003000007a836 */ /* 0x000fda0000000000 */
[----:B------:R-:W-:Y:S05]  /*3d70*/  @!P3 BRA `(.L_x_306) ;  /* 0x000000000024b947 */ /* 0x000fea0003800000 */
[C---:B------:R-:W-:Y:S02]  /*3d80*/  ISETP.GE.U32.AND P0, PT, R7.reuse, R6, PT ;  /* 0x000000060700720c */ /* 0x040fe40003f06070 */
[----:B------:R-:W-:Y:S02]  /*3d90*/  IADD3 R6, P1, PT, R7, UR6, RZ ;  /* 0x0000000607067c10 */ /* 0x000fe4000ff3e0ff */
[----:B------:R-:W-:-:S03]  /*3da0*/  ISETP.GE.U32.AND.EX P0, PT, RZ, RZ, PT, P0 ;  /* 0x000000ffff00720c */ /* 0x000fc60003f06100 */
[----:B------:R-:W-:-:S10]  /*3db0*/  IMAD.X R7, RZ, RZ, UR7, P1 ;  /* 0x00000007ff077e24 */ /* 0x000fd400088e06ff */
[----:B------:R-:W-:-:S06]  /*3dc0*/  DSETP.LT.OR P0, PT, |R10|, |R4|, !P0 ;  /* 0x400000040a00722a */ /* 0x000fcc0004701600 */
[----:B------:R-:W-:Y:S02]  /*3dd0*/  FSEL R10, R4, R10, P0 ;  /* 0x0000000a040a7208 */ /* 0x000fe40000000000 */
[----:B------:R-:W-:Y:S02]  /*3de0*/  FSEL R11, R5, R11, P0 ;  /* 0x0000000b050b7208 */ /* 0x000fe40000000000 */
[----:B------:R-:W-:Y:S02]  /*3df0*/  SEL R17, R6, R17, P0 ;  /* 0x0000001106117207 */ /* 0x000fe40000000000 */
[----:B------:R-:W-:-:S07]  /*3e00*/  SEL R16, R7, R16, P0 ;  /* 0x0000001007107207 */ /* 0x000fce0000000000 */
.L_x_306:
[----:B------:R-:W-:Y:S05]  /*3e10*/  BSYNC.RECONVERGENT B1 ;  /* 0x0000000000017941 */ /* 0x000fea0003800200 */
.L_x_305:
[----:B------:R-:W-:Y:S01]  /*3e20*/  UISETP.GE.U32.AND UP0, UPT, UR4, 0xa00, UPT ;  /* 0x00000a000400788c */ /* 0x000fe2000bf06070 */
[----:B------:R-:W-:Y:S02]  /*3e30*/  IMAD.MOV.U32 R19, RZ, RZ, 0x500 ;  /* 0x00000500ff137424 */ /* 0x000fe400078e00ff */
[----:B------:R-:W-:Y:S01]  /*3e40*/  IMAD.MOV.U32 R18, RZ, RZ, RZ ;  /* 0x000000ffff127224 */ /* 0x000fe200078e00ff */
[----:B------:R-:W-:-:S09]  /*3e50*/  UISETP.GE.U32.AND.EX UP0, UPT, UR5, URZ, UPT, UP0 ;  /* 0x000000ff0500728c */ /* 0x000fd2000bf06100 */
[----:B------:R-:W-:Y:S05]  /*3e60*/  BRA.U !UP0, `(.L_x_307) ;  /* 0x0000000508587547 */ /* 0x000fea000b800000 */
[----:B------:R-:W-:Y:S01]  /*3e70*/  IMAD.MOV.U32 R12, RZ, RZ, R10 ;  /* 0x000000ffff0c7224 */ /* 0x000fe200078e000a */
[----:B------:R-:W0:Y:S01]  /*3e80*/  LDCU.64 UR6, c[0x0][0x388] ;  /* 0x00007100ff0677ac */ /* 0x000e220008000a00 */
[----:B------:R-:W-:Y:S02]  /*3e90*/  IMAD.MOV.U32 R13, RZ, RZ, R11 ;  /* 0x000000ffff0d7224 */ /* 0x000fe400078e000b */
[----:B------:R-:W-:Y:S01]  /*3ea0*/  IMAD.MOV.U32 R21, RZ, RZ, 0x500 ;  /* 0x00000500ff157424 */ /* 0x000fe200078e00ff */
[----:B------:R-:W1:Y:S01]  /*3eb0*/  LDCU.64 UR4, c[0x0][0x398] ;  /* 0x00007300ff0477ac */ /* 0x000e620008000a00 */
[----:B------:R-:W-:-:S07]  /*3ec0*/  IMAD.MOV.U32 R19, RZ, RZ, RZ ;  /* 0x000000ffff137224 */ /* 0x000fce00078e00ff */
.L_x_308:
[----:B------:R-:W-:-:S04]  /*3ed0*/  LEA R24, P0, R21, R2, 0x3 ;  /* 0x0000000215187211 */ /* 0x000fc800078018ff */
[----:B------:R-:W-:-:S05]  /*3ee0*/  LEA.HI.X R25, R21, R3, R19, 0x3, P0 ;  /* 0x0000000315197211 */ /* 0x000fca00000f1c13 */
[----:B------:R-:W2:Y:S04]  /*3ef0*/  LDG.E.64 R14, desc[UR8][R24.64] ;  /* 0x00000008180e7981 */ /* 0x000ea8000c1e1b00 */
[----:B------:R-:W3:Y:S04]  /*3f00*/  LDG.E.64 R8, desc[UR8][R24.64+0x800] ;  /* 0x0008000818087981 */ /* 0x000ee8000c1e1b00 */
[----:B------:R-:W4:Y:S04]  /*3f10*/  LDG.E.64 R6, desc[UR8][R24.64+0x1000] ;  /* 0x0010000818067981 */ /* 0x000f28000c1e1b00 */
[----:B------:R-:W5:Y:S04]  /*3f20*/  LDG.E.64 R4, desc[UR8][R24.64+0x1800] ;  /* 0x0018000818047981 */ /* 0x000f68000c1e1b00 */
[----:B------:R-:W5:Y:S01]  /*3f30*/  LDG.E.64 R10, desc[UR8][R24.64+0x2000] ;  /* 0x00200008180a7981 */ /* 0x000f62000c1e1b00 */
[----:B0-----:R-:W-:-:S04]  /*3f40*/  IADD3 R20, P0, P1, R21, UR6, R0 ;  /* 0x0000000615147c10 */ /* 0x001fc8000f91e000 */
[----:B------:R-:W-:Y:S01]  /*3f50*/  IADD3.X R18, PT, PT, R19, UR7, RZ, P0, P1 ;  /* 0x0000000713127c10 */ /* 0x000fe200087e24ff */
[----:B------:R-:W-:-:S04]  /*3f60*/  IMAD.MOV.U32 R22, RZ, RZ, R20 ;  /* 0x000000ffff167224 */ /* 0x000fc800078e0014 */
[----:B------:R-:W-:Y:S01]  /*3f70*/  IMAD.MOV.U32 R23, RZ, RZ, R18 ;  /* 0x000000ffff177224 */ /* 0x000fe200078e0012 */
[----:B--2---:R-:W-:-:S14]  /*3f80*/  DSETP.GEU.AND P2, PT, |R12|, |R14|, PT ;  /* 0x4000000e0c00722a */ /* 0x004fdc0003f4e200 */
[----:B------:R-:W-:-:S04]  /*3f90*/  @P2 ISETP.GE.U32.AND P0, PT, R17, R22, PT ;  /* 0x000000161100220c */ /* 0x000fc80003f06070 */
[----:B------:R-:W-:-:S13]  /*3fa0*/  @P2 ISETP.GE.AND.EX P0, PT, R16, R23, PT, P0 ;  /* 0x000000171000220c */ /* 0x000fda0003f06300 */
[----:B------:R-:W-:-:S06]  /*3fb0*/  @P2 DSETP.LT.OR P0, PT, |R14|, |R12|, !P0 ;  /* 0x4000000c0e00222a */ /* 0x000fcc0004701600 */
[----:B------:R-:W-:Y:S02]  /*3fc0*/  @P2 FSEL R13, R13, R15, P0 ;  /* 0x0000000f0d0d2208 */ /* 0x000fe40000000000 */
[----:B------:R-:W-:Y:S02]  /*3fd0*/  @P2 FSEL R12, R12, R14, P0 ;  /* 0x0000000e0c0c2208 */ /* 0x000fe40000000000 */
[----:B------:R-:W-:Y:S01]  /*3fe0*/  @P2 SEL R22, R17, R22, P0 ;  /* 0x0000001611162207 */ /* 0x000fe20000000000 */
[----:B------:R-:W-:Y:S01]  /*3ff0*/  @P2 IMAD.MOV.U32 R15, RZ, RZ, R13 ;  /* 0x000000ffff0f2224 */ /* 0x000fe200078e000d */
[----:B------:R-:W-:Y:S01]  /*4000*/  IADD3 R13, P3, PT, R20, 0x100, RZ ;  /* 0x00000100140d7810 */ /* 0x000fe20007f7e0ff */
[----:B------:R-:W-:Y:S01]  /*4010*/  @P2 IMAD.MOV.U32 R14, RZ, RZ, R12 ;  /* 0x000000ffff0e2224 */ /* 0x000fe200078e000c */
[----:B------:R-:W-:-:S03]  /*4020*/  @P2 SEL R23, R16, R23, P0 ;  /* 0x0000001710172207 */ /* 0x000fc60000000000 */
[----:B------:R-:W-:Y:S02]  /*4030*/  IMAD.X R16, RZ, RZ, R18, P3 ;  /* 0x000000ffff107224 */ /* 0x000fe400018e0612 */
[----:B---3--:R-:W-:-:S14]  /*4040*/  DSETP.GEU.AND P1, PT, |R14|, |R8|, PT ;  /* 0x400000080e00722a */ /* 0x008fdc0003f2e200 */
        /* <DEDUP_REMOVED lines=11> */
[----:B----4-:R-:W-:-:S14]  /*4100*/  DSETP.GEU.AND P2, PT, |R8|, |R6|, PT ;  /* 0x400000060800722a */ /* 0x010fdc0003f4e200 */
        /* <DEDUP_REMOVED lines=10> */
[----:B------:R-:W-:Y:S01]  /*41b0*/  IMAD.X R9, RZ, RZ, R18, P3 ;  /* 0x000000ffff097224 */ /* 0x000fe200018e0612 */
[----:B------:R-:W-:Y:S01]  /*41c0*/  IADD3 R17, P3, PT, R20, 0x400, RZ ;  /* 0x0000040014117810 */ /* 0x000fe20007f7e0ff */
[----:B-----5:R-:W-:-:S04]  /*41d0*/  DSETP.GEU.AND P1, PT, |R6|, |R4|, PT ;  /* 0x400000040600722a */ /* 0x020fc80003f2e200 */
[----:B------:R-:W-:-:S10]  /*41e0*/  IMAD.X R16, RZ, RZ, R18, P3 ;  /* 0x000000ffff107224 */ /* 0x000fd400018e0612 */
        /* <DEDUP_REMOVED lines=8> */
[----:B------:R-:W-:Y:S01]  /*4270*/  @P1 IMAD.MOV.U32 R5, RZ, RZ, R7 ;  /* 0x000000ffff051224 */ /* 0x000fe200078e0007 */
[C---:B------:R-:W-:Y:S02]  /*4280*/  IADD3 R6, P1, PT, R21.reuse, 0xa00, RZ ;  /* 0x00000a0015067810 */ /* 0x040fe40007f3e0ff */
[----:B------:R-:W-:-:S02]  /*4290*/  IADD3 R21, P3, PT, R21, 0x500, RZ ;  /* 0x0000050015157810 */ /* 0x000fc40007f7e0ff */
[----:B-1----:R-:W-:Y:S01]  /*42a0*/  ISETP.GT.U32.AND P4, PT, R6, UR4, PT ;  /* 0x0000000406007c0c */ /* 0x002fe2000bf84070 */
[----:B------:R-:W-:Y:S01]  /*42b0*/  DSETP.GEU.AND P2, PT, |R4|, |R10|, PT ;  /* 0x4000000a0400722a */ /* 0x000fe20003f4e200 */
[--C-:B------:R-:W-:Y:S02]  /*42c0*/  IMAD.X R6, RZ, RZ, R19.reuse, P1 ;  /* 0x000000ffff067224 */ /* 0x100fe400008e0613 */
[----:B------:R-:W-:-:S03]  /*42d0*/  IMAD.X R18, RZ, RZ, R19, P3 ;  /* 0x000000ffff127224 */ /* 0x000fc600018e0613 */
[----:B------:R-:W-:Y:S01]  /*42e0*/  ISETP.GT.AND.EX P1, PT, R6, UR5, PT, P4 ;  /* 0x0000000506007c0c */ /* 0x000fe2000bf24340 */
[----:B------:R-:W-:-:S07]  /*42f0*/  IMAD.MOV.U32 R19, RZ, RZ, R18 ;  /* 0x000000ffff137224 */ /* 0x000fce00078e0012 */
        /* <DEDUP_REMOVED lines=8> */
[----:B------:R-:W-:Y:S02]  /*4380*/  @P2 IMAD.MOV.U32 R11, RZ, RZ, R5 ;  /* 0x000000ffff0b2224 */ /* 0x000fe400078e0005 */
[----:B------:R-:W-:Y:S02]  /*4390*/  IMAD.MOV.U32 R12, RZ, RZ, R10 ;  /* 0x000000ffff0c7224 */ /* 0x000fe400078e000a */
[----:B------:R-:W-:Y:S01]  /*43a0*/  IMAD.MOV.U32 R13, RZ, RZ, R11 ;  /* 0x000000ffff0d7224 */ /* 0x000fe200078e000b */
[----:B------:R-:W-:Y:S06]  /*43b0*/  @!P1 BRA `(.L_x_308) ;  /* 0xfffffff800c49947 */ /* 0x000fec000383ffff */
[----:B------:R-:W-:-:S07]  /*43c0*/  IMAD.MOV.U32 R19, RZ, RZ, R21 ;  /* 0x000000ffff137224 */ /* 0x000fce00078e0015 */
.L_x_307:
[----:B------:R-:W-:-:S04]  /*43d0*/  ISETP.GE.U32.AND P0, PT, R19, UR4, PT ;  /* 0x0000000413007c0c */ /* 0x000fc8000bf06070 */
[----:B------:R-:W-:-:S13]  /*43e0*/  ISETP.GE.AND.EX P0, PT, R18, UR5, PT, P0 ;  /* 0x0000000512007c0c */ /* 0x000fda000bf06300 */
[----:B------:R-:W-:Y:S05]  /*43f0*/  @P0 BRA `(.L_x_309) ;  /* 0x0000000800c40947 */ /* 0x000fea0003800000 */
[----:B------:R-:W-:Y:S01]  /*4400*/  IADD3 R21, PT, PT, -R19, UR4, RZ ;  /* 0x0000000413157c10 */ /* 0x000fe2000fffe1ff */
[----:B------:R-:W-:Y:S03]  /*4410*/  BSSY.RECONVERGENT B1, `(.L_x_309) ;  /* 0x00000af000017945 */ /* 0x000fe60003800200 */
[----:B------:R-:W-:-:S13]  /*4420*/  ISETP.GE.AND P0, PT, R0, R21, PT ;  /* 0x000000150000720c */ /* 0x000fda0003f06270 */
[----:B------:R-:W-:Y:S05]  /*4430*/  @P0 BRA `(.L_x_310) ;  /* 0x0000000800b00947 */ /* 0x000fea0003800000 */
[-C--:B------:R-:W-:Y:S01]  /*4440*/  LOP3.LUT R6, RZ, R0.reuse, RZ, 0x33, !PT ;  /* 0x00000000ff067212 */ /* 0x080fe200078e33ff */
[----:B------:R-:W-:Y:S01]  /*4450*/  BSSY.RECONVERGENT B2, `(.L_x_311) ;  /* 0x0000036000027945 */ /* 0x000fe20003800200 */
[----:B------:R-:W-:Y:S02]  /*4460*/  MOV R12, R0 ;  /* 0x00000000000c7202 */ /* 0x000fe40000000f00 */
        /* <DEDUP_REMOVED lines=9> */
[----:B------:R-:W-:Y:S02]  /*4500*/  LOP3.LUT R2, R2, 0x3, RZ, 0xc0, !PT ;  /* 0x0000000302027812 */ /* 0x000fe400078ec0ff */
[----:B------:R-:W-:-:S03]  /*4510*/  IADD3 R13, P0, PT, R9, UR6, RZ ;  /* 0x00000006090d7c10 */ /* 0x000fc6000ff1e0ff */
[----:B------:R-:W-:Y:S01]  /*4520*/  IMAD.MOV R7, RZ, RZ, -R2 ;  /* 0x000000ffff077224 */ /* 0x000fe200078e0a02 */
[----:B0-----:R-:W-:-:S04]  /*4530*/  LEA R8, P1, R9, UR10, 0x3 ;  /* 0x0000000a09087c11 */ /* 0x001fc8000f8218ff */
[----:B------:R-:W-:Y:S02]  /*4540*/  LEA.HI.X R9, R9, UR11, R14, 0x3, P1 ;  /* 0x0000000b09097c11 */ /* 0x000fe400088f1c0e */
[----:B------:R-:W-:-:S07]  /*4550*/  IADD3.X R14, PT, PT, R14, UR7, RZ, P0, !PT ;  /* 0x000000070e0e7c10 */ /* 0x000fce00087fe4ff */
.L_x_315:
        /* <DEDUP_REMOVED lines=31> */
.L_x_314:
[----:B------:R-:W-:Y:S05]  /*4750*/  BSYNC.RECONVERGENT B3 ;  /* 0x0000000000037941 */ /* 0x000fea0003800200 */
.L_x_313:
[----:B------:R-:W-:Y:S01]  /*4760*/  IADD3 R13, P0, PT, R13, 0x100, RZ ;  /* 0x000001000d0d7810 */ /* 0x000fe20007f1e0ff */
[----:B------:R-:W-:Y:S02]  /*4770*/  VIADD R12, R12, 0x100 ;  /* 0x000001000c0c7836 */ /* 0x000fe40000000000 */
[----:B------:R-:W-:Y:S02]  /*4780*/  IMAD.X R9, RZ, RZ, R9, P3 ;  /* 0x000000ffff097224 */ /* 0x000fe400018e0609 */
[----:B------:R-:W-:Y:S01]  /*4790*/  IMAD.X R14, RZ, RZ, R14, P0 ;  /* 0x000000ffff0e7224 */ /* 0x000fe200000e060e */
[----:B------:R-:W-:Y:S07]  /*47a0*/  @P2 BRA `(.L_x_315) ;  /* 0xfffffffc006c2947 */ /* 0x000fee000383ffff */
.L_x_312:
[----:B------:R-:W-:Y:S05]  /*47b0*/  BSYNC.RECONVERGENT B2 ;  /* 0x0000000000027941 */ /* 0x000fea0003800200 */
.L_x_311:
[----:B------:R-:W-:-:S13]  /*47c0*/  ISETP.GE.U32.AND P0, PT, R6, 0x300, PT ;  /* 0x000003000600780c */ /* 0x000fda0003f06070 */
[----:B------:R-:W-:Y:S05]  /*47d0*/  @!P0 BRA `(.L_x_310) ;  /* 0x0000000400c88947 */ /* 0x000fea0003800000 */
[----:B------:R-:W0:Y:S01]  /*47e0*/  LDC.64 R8, c[0x0][0x380] ;  /* 0x0000e000ff087b82 */ /* 0x000e220000000a00 */
[----:B------:R-:W-:-:S07]  /*47f0*/  VIADD R20, R12, 0x200 ;  /* 0x000002000c147836 */ /* 0x000fce0000000000 */
[----:B------:R-:W1:Y:S02]  /*4800*/  LDC.64 R6, c[0x0][0x388] ;  /* 0x0000e200ff067b82 */ /* 0x000e640000000a00 */
.L_x_324:
        /* <DEDUP_REMOVED lines=30> */
.L_x_317:
[----:B------:R-:W-:Y:S05]  /*49f0*/  BSYNC.RECONVERGENT B2 ;  /* 0x0000000000027941 */ /* 0x000fea0003800200 */
.L_x_316:
        /* <DEDUP_REMOVED lines=9> */
[----:B------:R-:W-:-:S03]  /*4a90*/  IMAD.MOV.U32 R24, RZ, RZ, R26 ;  /* 0x000000ffff187224 */ /* 0x000fc600078e001a */
[----:B------:R-:W-:Y:S01]  /*4aa0*/  MOV R25, R27 ;  /* 0x0000001b00197202 */ /* 0x000fe20000000f00 */
        /* <DEDUP_REMOVED lines=15> */
.L_x_319:
[----:B------:R-:W-:Y:S05]  /*4ba0*/  BSYNC.RECONVERGENT B2 ;  /* 0x0000000000027941 */ /* 0x000fea0003800200 */
.L_x_318:
[----:B------:R-:W-:Y:S01]  /*4bb0*/  DSETP.GEU.AND P0, PT, |R16|, |R10|, PT ;  /* 0x4000000a1000722a */ /* 0x000fe20003f0e200 */
[CC--:B------:R-:W-:Y:S01]  /*4bc0*/  IADD3 R13, P1, P4, R19.reuse, R6.reuse, R20 ;  /* 0x00000006130d7210 */ /* 0x0c0fe20007c3e014 */
[----:B------:R-:W-:Y:S01]  /*4bd0*/  VIADD R4, R20, 0x100 ;  /* 0x0000010014047836 */ /* 0x000fe20000000000 */
[----:B------:R-:W-:Y:S01]  /*4be0*/  BSSY.RECONVERGENT B2, `(.L_x_320) ;  /* 0x0000016000027945 */ /* 0x000fe20003800200 */
[----:B------:R-:W-:Y:S01]  /*4bf0*/  IMAD.MOV.U32 R2, RZ, RZ, R10 ;  /* 0x000000ffff027224 */ /* 0x000fe200078e000a */
[----:B------:R-:W-:Y:S01]  /*4c00*/  IADD3.X R22, PT, PT, R18, R7, RZ, P1, P4 ;  /* 0x0000000712167210 */ /* 0x000fe20000fe84ff */
[----:B------:R-:W-:Y:S01]  /*4c10*/  IMAD.MOV.U32 R5, RZ, RZ, R13 ;  /* 0x000000ffff057224 */ /* 0x000fe200078e000d */
[----:B------:R-:W-:Y:S01]  /*4c20*/  IADD3 R4, P2, P3, R19, R6, R4 ;  /* 0x0000000613047210 */ /* 0x000fe20007b5e004 */
        /* <DEDUP_REMOVED lines=17> */
.L_x_321:
[----:B------:R-:W-:Y:S05]  /*4d40*/  BSYNC.RECONVERGENT B2 ;  /* 0x0000000000027941 */ /* 0x000fea0003800200 */
.L_x_320:
[----:B------:R-:W-:Y:S01]  /*4d50*/  DSETP.GEU.AND P0, PT, |R2|, |R14|, PT ;  /* 0x4000000e0200722a */ /* 0x000fe20003f0e200 */
[----:B------:R-:W-:Y:S01]  /*4d60*/  IADD3.X R13, PT, PT, R18, R7, RZ, P2, P3 ;  /* 0x00000007120d7210 */ /* 0x000fe200017e64ff */
        /* <DEDUP_REMOVED lines=20> */
.L_x_323:
[----:B------:R-:W-:Y:S05]  /*4eb0*/  BSYNC.RECONVERGENT B2 ;  /* 0x0000000000027941 */ /* 0x000fea0003800200 */
.L_x_322:
[C---:B------:R-:W-:Y:S02]  /*4ec0*/  VIADD R2, R20.reuse, 0x200 ;  /* 0x0000020014027836 */ /* 0x040fe40000000000 */
[----:B------:R-:W-:-:S03]  /*4ed0*/  VIADD R20, R20, 0x400 ;  /* 0x0000040014147836 */ /* 0x000fc60000000000 */
[----:B------:R-:W-:-:S13]  /*4ee0*/  ISETP.GE.AND P0, PT, R2, R21, PT ;  /* 0x000000150200720c */ /* 0x000fda0003f06270 */
[----:B------:R-:W-:Y:S05]  /*4ef0*/  @!P0 BRA `(.L_x_324) ;  /* 0xfffffff800448947 */ /* 0x000fea000383ffff */
.L_x_310:
[----:B------:R-:W-:Y:S05]  /*4f00*/  BSYNC.RECONVERGENT B1 ;  /* 0x0000000000017941 */ /* 0x000fea0003800200 */
.L_x_309:
        /* <DEDUP_REMOVED lines=32> */
.L_x_326:
[----:B------:R-:W-:Y:S05]  /*5110*/  BSYNC.RECONVERGENT B1 ;  /* 0x0000000000017941 */ /* 0x000fea0003800200 */
.L_x_325:
        /* <DEDUP_REMOVED lines=31> */
.L_x_328:
[----:B------:R-:W-:Y:S05]  /*5310*/  BSYNC.RECONVERGENT B1 ;  /* 0x0000000000017941 */ /* 0x000fea0003800200 */
.L_x_327:
        /* <DEDUP_REMOVED lines=31> */
.L_x_330:
[----:B------:R-:W-:Y:S05]  /*5510*/  BSYNC.RECONVERGENT B1 ;  /* 0x0000000000017941 */ /* 0x000fea0003800200 */
.L_x_329:
[----:B------:R-:W-:Y:S01]  /*5520*/  ISETP.GT.AND P0, PT, R8, 0x17, PT ;  /* 0x000000170800780c */ /* 0x000fe20003f04270 */
[----:B-1----:R1:W1:Y:S01]  /*5530*/  SHFL.DOWN PT, R6, R2, 0x8, 0x1f ;  /* 0x09001f0002067f89 */ /* 0x00226200000e0000 */
[----:B------:R-:W-:Y:S01]  /*5540*/  BSSY.RECONVERGENT B1, `(.L_x_331) ;  /* 0x000001d000017945 */ /* 0x000fe20003800200 */
[----:B--2---:R-:W-:Y:S02]  /*5550*/  IMAD.MOV.U32 R9, RZ, RZ, R11 ;  /* 0x000000ffff097224 */ /* 0x004fe400078e000b */
[----:B---3--:R2:W3:Y:S01]  /*5560*/  SHFL.DOWN PT, R7, R3, 0x8, 0x1f ;  /* 0x09001f0003077f89 */ /* 0x0084e200000e0000 */
[----:B------:R-:W-:Y:S02]  /*5570*/  IMAD.MOV.U32 R10, RZ, RZ, R12 ;  /* 0x000000ffff0a7224 */ /* 0x000fe400078e000c */
[----:B------:R-:W-:Y:S01]  /*5580*/  IMAD.MOV.U32 R4, RZ, RZ, R2 ;  /* 0x000000ffff047224 */ /* 0x000fe200078e0002 */
[----:B0-----:R2:W0:Y:S01]  /*5590*/  SHFL.DOWN PT, R14, R11, 0x8, 0x1f ;  /* 0x09001f000b0e7f89 */ /* 0x00142200000e0000 */
[----:B------:R-:W-:-:S03]  /*55a0*/  IMAD.MOV.U32 R5, RZ, RZ, R3 ;  /* 0x000000ffff057224 */ /* 0x000fc600078e0003 */
[----:B----4-:R2:W4:Y:S01]  /*55b0*/  SHFL.DOWN PT, R13, R12, 0x8, 0x1f ;  /* 0x09001f000c0d7f89 */ /* 0x01052200000e0000 */
        /* <DEDUP_REMOVED lines=21> */
.L_x_332:
[----:B------:R-:W-:Y:S05]  /*5710*/  BSYNC.RECONVERGENT B1 ;  /* 0x0000000000017941 */ /* 0x000fea0003800200 */
.L_x_331:
        /* <DEDUP_REMOVED lines=8> */
[----:B----4-:R-:W-:-:S03]  /*57a0*/  IMAD.MOV.U32 R13, RZ, RZ, R5 ;  /* 0x000000ffff0d7224 */ /* 0x010fc600078e0005 */
[----:B---3--:R3:W4:Y:S01]  /*57b0*/  SHFL.DOWN PT, R7, R10, 0x10, 0x1f ;  /* 0x0a001f000a077f89 */ /* 0x00872200000e0000 */
[----:B------:R-:W-:Y:S05]  /*57c0*/  @P0 BRA `(.L_x_334) ;  /* 0x0000000000500947 */ /* 0x000fea0003800000 */
[----:B-12---:R-:W-:Y:S01]  /*57d0*/  DSETP.GEU.AND P0, PT, |R4|, |R2|, PT ;  /* 0x400000020400722a */ /* 0x006fe20003f0e200 */
        /* <DEDUP_REMOVED lines=19> */
.L_x_334:
[----:B------:R-:W-:Y:S05]  /*5910*/  BSYNC.RECONVERGENT B1 ;  /* 0x0000000000017941 */ /* 0x000fea0003800200 */
.L_x_333:
        /* <DEDUP_REMOVED lines=11> */
.L_x_336:
[----:B------:R-:W-:Y:S05]  /*59d0*/  BSYNC.RECONVERGENT B1 ;  /* 0x0000000000017941 */ /* 0x000fea0003800200 */
.L_x_335:
        /* <DEDUP_REMOVED lines=8> */
[----:B0---4-:R-:W0:Y:S04]  /*5a60*/  LDS.128 R4, [R0+0x20] ;  /* 0x0000200000047984 */ /* 0x011e280000000c00 */
[----:B------:R2:W4:Y:S04]  /*5a70*/  LDS.64 R2, [R0+0x80] ;  /* 0x0000800000027984 */ /* 0x0005280000000a00 */
[----:B---3--:R2:W3:Y:S01]  /*5a80*/  LDS.128 R8, [R0+0x30] ;  /* 0x0000300000087984 */ /* 0x0084e20000000c00 */
[----:B-1----:R-:W-:Y:S01]  /*5a90*/  DSETP.GEU.AND P0, PT, |R12|, |R16|, PT ;  /* 0x400000100c00722a */ /* 0x002fe20003f0e200 */
[----:B------:R-:W-:-:S02]  /*5aa0*/  IMAD.MOV.U32 R20, RZ, RZ, R16 ;  /* 0x000000ffff147224 */ /* 0x000fc400078e0010 */
[----:B------:R-:W-:Y:S02]  /*5ab0*/  IMAD.MOV.U32 R21, RZ, RZ, R17 ;  /* 0x000000ffff157224 */ /* 0x000fe400078e0011 */
[----:B0-----:R-:W-:Y:S02]  /*5ac0*/  IMAD.MOV.U32 R23, RZ, RZ, R4 ;  /* 0x000000ffff177224 */ /* 0x001fe400078e0004 */
        /* <DEDUP_REMOVED lines=16> */
.L_x_338:
[----:B------:R-:W-:Y:S05]  /*5bd0*/  BSYNC.RECONVERGENT B1 ;  /* 0x0000000000017941 */ /* 0x000fea0003800200 */
.L_x_337:
        /* <DEDUP_REMOVED lines=23> */
.L_x_340:
[----:B------:R-:W-:Y:S05]  /*5d50*/  BSYNC.RECONVERGENT B1 ;  /* 0x0000000000017941 */ /* 0x000fea0003800200 */
.L_x_339:
        /* <DEDUP_REMOVED lines=21> */
.L_x_342:
[----:B------:R-:W-:Y:S05]  /*5eb0*/  BSYNC.RECONVERGENT B1 ;  /* 0x0000000000017941 */ /* 0x000fea0003800200 */
.L_x_341:
        /* <DEDUP_REMOVED lines=23> */
.L_x_344:
[----:B------:R-:W-:Y:S05]  /*6030*/  BSYNC.RECONVERGENT B1 ;  /* 0x0000000000017941 */ /* 0x000fea0003800200 */
.L_x_343:
        /* <DEDUP_REMOVED lines=21> */
.L_x_346:
[----:B------:R-:W-:Y:S05]  /*6190*/  BSYNC.RECONVERGENT B1 ;  /* 0x0000000000017941 */ /* 0x000fea0003800200 */
.L_x_345:
        /* <DEDUP_REMOVED lines=21> */
.L_x_348:
[----:B------:R-:W-:Y:S05]  /*62f0*/  BSYNC.RECONVERGENT B1 ;  /* 0x0000000000017941 */ /* 0x000fea0003800200 */
.L_x_347:
        /* <DEDUP_REMOVED lines=20> */
.L_x_268:
[----:B------:R-:W-:Y:S05]  /*6440*/  BSYNC.RECONVERGENT B0 ;  /* 0x0000000000007941 */ /* 0x000fea0003800200 */
.L_x_235:
[----:B------:R-:W-:Y:S05]  /*6450*/  @P1 EXIT ;  /* 0x000000000000194d */ /* 0x000fea0003800000 */
[----:B0123--:R-:W0:Y:S02]  /*6460*/  LDC.64 R2, c[0x0][0x390] ;  /* 0x0000e400ff027b82 */ /* 0x00fe240000000a00 */
[----:B0-----:R-:W-:Y:S04]  /*6470*/  STG.E.64 desc[UR8][R2.64], R12 ;  /* 0x0000000c02007986 */ /* 0x001fe8000c101b08 */
[----:B------:R-:W-:Y:S01]  /*6480*/  STG.E.64 desc[UR8][R2.64+0x8], R14 ;  /* 0x0000080e02007986 */ /* 0x000fe2000c101b08 */
[----:B------:R-:W-:Y:S05]  /*6490*/  EXIT ;  /* 0x000000000000794d */ /* 0x000fea0003800000 */
.L_x_349:
        /* <DEDUP_REMOVED lines=14> */
.L_x_731:


//--------------------- .text._ZN6thrust24THRUST_300001_SM_1000_NS8cuda_cub4core6detail13_kernel_agentINS1_8__reduce11ReduceAgentIPN4cuda3std3__45tupleIJdlEEESC_SB_iNS1_9__extrema9arg_max_fIdl10comparatorEEEEJSC_SC_iSG_EEEvDpT0_ --------------------------
	.section	.text._ZN6thrust24THRUST_300001_SM_1000_NS8cuda_cub4core6detail13_kernel_agentINS1_8__reduce11ReduceAgentIPN4cuda3std3__45tupleIJdlEEESC_SB_iNS1_9__extrema9arg_max_fIdl10comparatorEEEEJSC_SC_iSG_EEEvDpT0_,"ax",@progbits
	.align	128
        .global         _ZN6thrust24THRUST_300001_SM_1000_NS8cuda_cub4core6detail13_kernel_agentINS1_8__reduce11ReduceAgentIPN4cuda3std3__45tupleIJdlEEESC_SB_iNS1_9__extrema9arg_max_fIdl10comparatorEEEEJSC_SC_iSG_EEEvDpT0_
        .type           _ZN6thrust24THRUST_300001_SM_1000_NS8cuda_cub4core6detail13_kernel_agentINS1_8__reduce11ReduceAgentIPN4cuda3std3__45tupleIJdlEEESC_SB_iNS1_9__extrema9arg_max_fIdl10comparatorEEEEJSC_SC_iSG_EEEvDpT0_,@function
        .size           _ZN6thrust24THRUST_300001_SM_1000_NS8cuda_cub4core6detail13_kernel_agentINS1_8__reduce11ReduceAgentIPN4cuda3std3__45tupleIJdlEEESC_SB_iNS1_9__extrema9arg_max_fIdl10comparatorEEEEJSC_SC_iSG_EEEvDpT0_,(.L_x_732 - _ZN6thrust24THRUST_300001_SM_1000_NS8cuda_cub4core6detail13_kernel_agentINS1_8__reduce11ReduceAgentIPN4cuda3std3__45tupleIJdlEEESC_SB_iNS1_9__extrema9arg_max_fIdl10comparatorEEEEJSC_SC_iSG_EEEvDpT0_)
        .other          _ZN6thrust24THRUST_300001_SM_1000_NS8cuda_cub4core6detail13_kernel_agentINS1_8__reduce11ReduceAgentIPN4cuda3std3__45tupleIJdlEEESC_SB_iNS1_9__extrema9arg_max_fIdl10comparatorEEEEJSC_SC_iSG_EEEvDpT0_,@"STO_CUDA_ENTRY STV_DEFAULT"
_ZN6thrust24THRUST_300001_SM_1000_NS8cuda_cub4core6detail13_kernel_agentINS1_8__reduce11ReduceAgentIPN4cuda3std3__45tupleIJdlEEESC_SB_iNS1_9__extrema9arg_max_fIdl10comparatorEEEEJSC_SC_iSG_EEEvDpT0_:
.text._ZN6thrust24THRUST_300001_SM_1000_NS8cuda_cub4core6detail13_kernel_agentINS1_8__reduce11ReduceAgentIPN4cuda3std3__45tupleIJdlEEESC_SB_iNS1_9__extrema9arg_max_fIdl10comparatorEEEEJSC_SC_iSG_EEEvDpT0_:
        /* <DEDUP_REMOVED lines=21> */
.L_x_353:
[----:B0-----:R-:W-:Y:S05]  /*0150*/  BSYNC.RECONVERGENT B1 ;  /* 0x0000000000017941 */ /* 0x001fea0003800200 */
.L_x_352:
        /* <DEDUP_REMOVED lines=15> */
.L_x_360:
        /* <DEDUP_REMOVED lines=31> */
.L_x_359:
[----:B------:R-:W-:Y:S05]  /*0440*/  BSYNC.RECONVERGENT B3 ;  /* 0x0000000000037941 */ /* 0x000fea0003800200 */
.L_x_358:
[----:B------:R-:W-:Y:S02]  /*0450*/  IMAD.X R3, RZ, RZ, R3, P3 ;  /* 0x000000ffff037224 */ /* 0x000fe400018e0603 */
[----:B------:R-:W-:Y:S01]  /*0460*/  VIADD R19, R19, 0x100 ;  /* 0x0000010013137836 */ /* 0x000fe20000000000 */
[----:B------:R-:W-:Y:S06]  /*0470*/  @P2 BRA `(.L_x_360) ;  /* 0xfffffffc00742947 */ /* 0x000fec000383ffff */
.L_x_357:
[----:B------:R-:W-:Y:S05]  /*0480*/  BSYNC.RECONVERGENT B2 ;  /* 0x0000000000027941 */ /* 0x000fea0003800200 */
.L_x_356:
[----:B------:R-:W0:Y:S01]  /*0490*/  LDC.64 R8, c[0x0][0x380] ;  /* 0x0000e000ff087b82 */ /* 0x000e220000000a00 */
[----:B------:R-:W-:-:S13]  /*04a0*/  ISETP.GE.U32.AND P0, PT, R4, 0x300, PT ;  /* 0x000003000400780c */ /* 0x000fda0003f06070 */
[----:B------:R-:W-:Y:S05]  /*04b0*/  @!P0 BRA `(.L_x_355) ;  /* 0x0000000400908947 */ /* 0x000fea0003800000 */
.L_x_369:
        /* <DEDUP_REMOVED lines=13> */
[----:B------:R-:W-:Y:S01]  /*0590*/  IMAD.MOV.U32 R23, RZ, RZ, R12 ;  /* 0x000000ffff177224 */ /* 0x000fe200078e000c */
[----:B------:R-:W-:Y:S01]  /*05a0*/  MOV R25, R13 ;  /* 0x0000000d00197202 */ /* 0x000fe20000000f00 */
[----:B------:R-:W-:Y:S02]  /*05b0*/  IMAD.MOV.U32 R2, RZ, RZ, R14 ;  /* 0x000000ffff027224 */ /* 0x000fe400078e000e */
[----:B------:R-:W-:-:S09]  /*05c0*/  IMAD.MOV.U32 R3, RZ, RZ, R15 ;  /* 0x000000ffff037224 */ /* 0x000fd200078e000f */
        /* <DEDUP_REMOVED lines=9> */
.L_x_362:
[----:B------:R-:W-:Y:S05]  /*0660*/  BSYNC.RECONVERGENT B2 ;  /* 0x0000000000027941 */ /* 0x000fea0003800200 */
.L_x_361:
        /* <DEDUP_REMOVED lines=25> */
.L_x_364:
[----:B------:R-:W-:Y:S05]  /*0800*/  BSYNC.RECONVERGENT B2 ;  /* 0x0000000000027941 */ /* 0x000fea0003800200 */
.L_x_363:
        /* <DEDUP_REMOVED lines=21> */
.L_x_366:
[----:B------:R-:W-:Y:S05]  /*0960*/  BSYNC.RECONVERGENT B2 ;  /* 0x0000000000027941 */ /* 0x000fea0003800200 */
.L_x_365:
        /* <DEDUP_REMOVED lines=21> */
.L_x_368:
[----:B------:R-:W-:Y:S05]  /*0ac0*/  BSYNC.RECONVERGENT B2 ;  /* 0x0000000000027941 */ /* 0x000fea0003800200 */
.L_x_367:
[----:B------:R-:W-:-:S05]  /*0ad0*/  VIADD R19, R19, 0x400 ;  /* 0x0000040013137836 */ /* 0x000fca0000000000 */
[----:B------:R-:W-:-:S13]  /*0ae0*/  ISETP.GE.AND P0, PT, R19, UR5, PT ;  /* 0x0000000513007c0c */ /* 0x000fda000bf06270 */
[----:B------:R-:W-:Y:S05]  /*0af0*/  @!P0 BRA `(.L_x_369) ;  /* 0xfffffff800708947 */ /* 0x000fea000383ffff */
.L_x_355:
[----:B------:R-:W-:Y:S05]  /*0b00*/  BSYNC.RECONVERGENT B1 ;  /* 0x0000000000017941 */ /* 0x000fea0003800200 */
.L_x_354:
        /* <DEDUP_REMOVED lines=35> */
.L_x_372:
[----:B------:R-:W-:Y:S05]  /*0d40*/  BSYNC.RECONVERGENT B1 ;  /* 0x0000000000017941 */ /* 0x000fea0003800200 */
.L_x_371:
        /* <DEDUP_REMOVED lines=31> */
.L_x_374:
[----:B------:R-:W-:Y:S05]  /*0f40*/  BSYNC.RECONVERGENT B1 ;  /* 0x0000000000017941 */ /* 0x000fea0003800200 */
.L_x_373:
        /* <DEDUP_REMOVED lines=31> */
.L_x_376:
[----:B------:R-:W-:Y:S05]  /*1140*/  BSYNC.RECONVERGENT B1 ;  /* 0x0000000000017941 */ /* 0x000fea0003800200 */
.L_x_375:
        /* <DEDUP_REMOVED lines=31> */
.L_x_378:
[----:B------:R-:W-:Y:S05]  /*1340*/  BSYNC.RECONVERGENT B1 ;  /* 0x0000000000017941 */ /* 0x000fea0003800200 */
.L_x_377:
[----:B------:R-:W-:Y:S01]  /*1350*/  ISETP.GT.AND P0, PT, R9, 0xf, PT ;  /* 0x0000000f0900780c */ /* 0x000fe20003f04270 */
[----:B-1----:R1:W1:Y:S01]  /*1360*/  SHFL.DOWN PT, R6, R4, 0x10, 0x1f ;  /* 0x0a001f0004067f89 */ /* 0x00226200000e0000 */
[----:B------:R-:W-:Y:S01]  /*1370*/  BSSY.RECONVERGENT B1, `(.L_x_379) ;  /* 0x000001d000017945 */ /* 0x000fe20003800200 */
[----:B0-----:R-:W-:Y:S01]  /*1380*/  MOV R14, R8 ;  /* 0x00000008000e7202 */ /* 0x001fe20000000f00 */
[----:B----4-:R-:W-:Y:S01]  /*1390*/  IMAD.MOV.U32 R15, RZ, RZ, R10 ;  /* 0x000000ffff0f7224 */ /* 0x010fe200078e000a */
[----:B--2---:R0:W2:Y:S01]  /*13a0*/  SHFL.DOWN PT, R7, R5, 0x10, 0x1f ;  /* 0x0a001f0005077f89 */ /* 0x0040a200000e0000 */
[----:B------:R-:W-:Y:S02]  /*13b0*/  IMAD.MOV.U32 R2, RZ, RZ, R4 ;  /* 0x000000ffff027224 */ /* 0x000fe400078e0004 */
[----:B------:R-:W-:Y:S01]  /*13c0*/  IMAD.MOV.U32 R3, RZ, RZ, R5 ;  /* 0x000000ffff037224 */ /* 0x000fe200078e0005 */
[----:B------:R0:W4:Y:S04]  /*13d0*/  SHFL.DOWN PT, R11, R8, 0x10, 0x1f ;  /* 0x0a001f00080b7f89 */ /* 0x00012800000e0000 */
        /* <DEDUP_REMOVED lines=22> */
.L_x_380:
[----:B------:R-:W-:Y:S05]  /*1540*/  BSYNC.RECONVERGENT B1 ;  /* 0x0000000000017941 */ /* 0x000fea0003800200 */
.L_x_379:
        /* <DEDUP_REMOVED lines=11> */
.L_x_382:
[----:B------:R-:W-:Y:S05]  /*1600*/  BSYNC.RECONVERGENT B1 ;  /* 0x0000000000017941 */ /* 0x000fea0003800200 */
.L_x_381:
        /* <DEDUP_REMOVED lines=31> */
.L_x_385:
[----:B------:R-:W-:Y:S05]  /*1800*/  BSYNC.RECONVERGENT B1 ;  /* 0x0000000000017941 */ /* 0x000fea0003800200 */
.L_x_384:
        /* <DEDUP_REMOVED lines=10> */
[----:B------:R-:W-:Y:S01]  /*18b0*/  MOV R15, R26 ;  /* 0x0000001a000f7202 */ /* 0x000fe20000000f00 */
[----:B------:R-:W-:Y:S02]  /*18c0*/  IMAD.MOV.U32 R29, RZ, RZ, R27 ;  /* 0x000000ffff1d7224 */ /* 0x000fe400078e001b */
[----:B------:R-:W-:Y:S02]  /*18d0*/  IMAD.MOV.U32 R4, RZ, RZ, R24 ;  /* 0x000000ffff047224 */ /* 0x000fe400078e0018 */
[----:B------:R-:W-:-:S08]  /*18e0*/  IMAD.MOV.U32 R5, RZ, RZ, R25 ;  /* 0x000000ffff057224 */ /* 0x000fd000078e0019 */
        /* <DEDUP_REMOVED lines=9> */
.L_x_387:
[----:B------:R-:W-:Y:S05]  /*1980*/  BSYNC.RECONVERGENT B1 ;  /* 0x0000000000017941 */ /* 0x000fea0003800200 */
.L_x_386:
        /* <DEDUP_REMOVED lines=21> */
.L_x_389:
[----:B------:R-:W-:Y:S05]  /*1ae0*/  BSYNC.RECONVERGENT B1 ;  /* 0x0000000000017941 */ /* 0x000fea0003800200 */
.L_x_388:
        /* <DEDUP_REMOVED lines=23> */
.L_x_391:
[----:B------:R-:W-:Y:S05]  /*1c60*/  BSYNC.RECONVERGENT B1 ;  /* 0x0000000000017941 */ /* 0x000fea0003800200 */
.L_x_390:
        /* <DEDUP_REMOVED lines=21> */
.L_x_393:
[----:B------:R-:W-:Y:S05]  /*1dc0*/  BSYNC.RECONVERGENT B1 ;  /* 0x0000000000017941 */ /* 0x000fea0003800200 */
.L_x_392:
        /* <DEDUP_REMOVED lines=21> */
.L_x_395:
[----:B------:R-:W-:Y:S05]  /*1f20*/  BSYNC.RECONVERGENT B1 ;  /* 0x0000000000017941 */ /* 0x000fea0003800200 */
.L_x_394:
        /* <DEDUP_REMOVED lines=21> */
.L_x_370:
        /* <DEDUP_REMOVED lines=19> */
[----:B0-----:R-:W-:Y:S01]  /*21b0*/  MOV R16, R9 ;  /* 0x0000000900107202 */ /* 0x001fe20000000f00 */
[----:B--2---:R-:W-:Y:S02]  /*21c0*/  IMAD.MOV.U32 R18, RZ, RZ, R11 ;  /* 0x000000ffff127224 */ /* 0x004fe400078e000b */
[----:B------:R-:W-:Y:S02]  /*21d0*/  IMAD.MOV.U32 R2, RZ, RZ, R6 ;  /* 0x000000ffff027224 */ /* 0x000fe400078e0006 */
[----:B------:R-:W-:-:S08]  /*21e0*/  IMAD.MOV.U32 R3, RZ, RZ, R7 ;  /* 0x000000ffff037224 */ /* 0x000fd000078e0007 */
        /* <DEDUP_REMOVED lines=15> */
.L_x_397:
[----:B------:R-:W-:Y:S05]  /*22e0*/  BSYNC.RECONVERGENT B1 ;  /* 0x0000000000017941 */ /* 0x000fea0003800200 */
.L_x_396:
        /* <DEDUP_REMOVED lines=32> */
.L_x_399:
[----:B------:R-:W-:Y:S05]  /*24f0*/  BSYNC.RECONVERGENT B1 ;  /* 0x0000000000017941 */ /* 0x000fea0003800200 */
.L_x_398:
[----:B-1----:R-:W-:Y:S01]  /*2500*/  VIADD R2, R4, 0x4 ;  /* 0x0000000404027836 */ /* 0x002fe20000000000 */
[----:B---3--:R1:W3:Y:S01]  /*2510*/  SHFL.DOWN PT, R8, R6, 0x4, R5 ;  /* 0x0880000006087989 */ /* 0x0082e200000e0005 */
[----:B------:R-:W-:Y:S01]  /*2520*/  BSSY.RECONVERGENT B1, `(.L_x_400) ;  /* 0x000001e000017945 */ /* 0x000fe20003800200 */
[----:B------:R-:W-:Y:S01]  /*2530*/  IMAD.MOV.U32 R14, RZ, RZ, R10 ;  /* 0x000000ffff0e7224 */ /* 0x000fe200078e000a */
[----:B------:R-:W-:Y:S01]  /*2540*/  MOV R3, R7 ;  /* 0x0000000700037202 */ /* 0x000fe20000000f00 */
[----:B0-----:R1:W0:Y:S01]  /*2550*/  SHFL.DOWN PT, R9, R7, 0x4, R5 ;  /* 0x0880000007097989 */ /* 0x00122200000e0005 */
[----:B------:R-:W-:Y:S01]  /*2560*/  ISETP.GT.AND P0, PT, R2, R5, PT ;  /* 0x000000050200720c */ /* 0x000fe20003f04270 */
[----:B------:R-:W-:Y:S02]  /*2570*/  IMAD.MOV.U32 R16, RZ, RZ, R12 ;  /* 0x000000ffff107224 */ /* 0x000fe400078e000c */
[----:B--2---:R1:W2:Y:S01]  /*2580*/  SHFL.DOWN PT, R11, R10, 0x4, R5 ;  /* 0x088000000a0b7989 */ /* 0x0042a200000e0005 */
[----:B------:R-:W-:-:S03]  /*2590*/  IMAD.MOV.U32 R2, RZ, RZ, R6 ;  /* 0x000000ffff027224 */ /* 0x000fc600078e0006 */
[----:B----4-:R1:W4:Y:S06]  /*25a0*/  SHFL.DOWN PT, R13, R12, 0x4, R5 ;  /* 0x088000000c0d7989 */ /* 0x01032c00000e0005 */
        /* <DEDUP_REMOVED lines=21> */
.L_x_401:
[----:B------:R-:W-:Y:S05]  /*2700*/  BSYNC.RECONVERGENT B1 ;  /* 0x0000000000017941 */ /* 0x000fea0003800200 */
.L_x_400:
        /* <DEDUP_REMOVED lines=32> */
.L_x_403:
[----:B------:R-:W-:Y:S05]  /*2910*/  BSYNC.RECONVERGENT B1 ;  /* 0x0000000000017941 */ /* 0x000fea0003800200 */
.L_x_402:
[----:B-1----:R-:W-:Y:S01]  /*2920*/  VIADD R2, R4, 0x10 ;  /* 0x0000001004027836 */ /* 0x002fe20000000000 */
[----:B---3--:R1:W3:Y:S01]  /*2930*/  SHFL.DOWN PT, R8, R6, 0x10, R5 ;  /* 0x0a00000006087989 */ /* 0x0082e200000e0005 */
[----:B------:R-:W-:Y:S01]  /*2940*/  BSSY.RECONVERGENT B1, `(.L_x_404) ;  /* 0x000001e000017945 */ /* 0x000fe20003800200 */
[----:B------:R-:W-:Y:S02]  /*2950*/  IMAD.MOV.U32 R14, RZ, RZ, R10 ;  /* 0x000000ffff0e7224 */ /* 0x000fe400078e000a */
[----:B------:R-:W-:Y:S01]  /*2960*/  ISETP.GT.AND P0, PT, R2, R5, PT ;  /* 0x000000050200720c */ /* 0x000fe20003f04270 */
[----:B0-----:R1:W0:Y:S01]  /*2970*/  SHFL.DOWN PT, R9, R7, 0x10, R5 ;  /* 0x0a00000007097989 */ /* 0x00122200000e0005 */
[----:B------:R-:W-:Y:S01]  /*2980*/  IMAD.MOV.U32 R15, RZ, RZ, R12 ;  /* 0x000000ffff0f7224 */ /* 0x000fe200078e000c */
[----:B------:R-:W-:Y:S01]  /*2990*/  MOV R2, R6 ;  /* 0x0000000600027202 */ /* 0x000fe20000000f00 */
[----:B------:R-:W-:Y:S01]  /*29a0*/  IMAD.MOV.U32 R3, RZ, RZ, R7 ;  /* 0x000000ffff037224 */ /* 0x000fe200078e0007 */
[----:B--2---:R1:W2:Y:S04]  /*29b0*/  SHFL.DOWN PT, R11, R10, 0x10, R5 ;  /* 0x0a0000000a0b7989 */ /* 0x0042a800000e0005 */
        /* <DEDUP_REMOVED lines=22> */
.L_x_405:
[----:B------:R-:W-:Y:S05]  /*2b20*/  BSYNC.RECONVERGENT B1 ;  /* 0x0000000000017941 */ /* 0x000fea0003800200 */
.L_x_404:
        /* <DEDUP_REMOVED lines=11> */
.L_x_407:
[----:B------:R-:W-:Y:S05]  /*2be0*/  BSYNC.RECONVERGENT B1 ;  /* 0x0000000000017941 */ /* 0x000fea0003800200 */
.L_x_406:
        /* <DEDUP_REMOVED lines=35> */
.L_x_409:
[----:B------:R-:W-:Y:S05]  /*2e20*/  BSYNC.RECONVERGENT B1 ;  /* 0x0000000000017941 */ /* 0x000fea0003800200 */
.L_x_408:
[----:B------:R-:W-:Y:S01]  /*2e30*/  UISETP.GE.AND UP0, UPT, UR8, 0x41, UPT ;  /* 0x000000410800788c */ /* 0x000fe2000bf06270 */
[----:B0-----:R-:W-:Y:S01]  /*2e40*/  IMAD.MOV.U32 R9, RZ, RZ, R11 ;  /* 0x000000ffff097224 */ /* 0x001fe200078e000b */
[----:B------:R-:W-:Y:S01]  /*2e50*/  MOV R2, R4 ;  /* 0x0000000400027202 */ /* 0x000fe20000000f00 */
[----:B------:R-:W-:Y:S02]  /*2e60*/  IMAD.MOV.U32 R0, RZ, RZ, R8 ;  /* 0x000000ffff007224 */ /* 0x000fe400078e0008 */
[----:B------:R-:W-:-:S04]  /*2e70*/  IMAD.MOV.U32 R3, RZ, RZ, R5 ;  /* 0x000000ffff037224 */ /* 0x000fc800078e0005 */
        /* <DEDUP_REMOVED lines=27> */
.L_x_411:
[----:B------:R-:W-:Y:S05]  /*3030*/  BSYNC.RECONVERGENT B1 ;  /* 0x0000000000017941 */ /* 0x000fea0003800200 */
.L_x_410:
        /* <DEDUP_REMOVED lines=32> */
.L_x_413:
[----:B------:R-:W-:Y:S05]  /*3240*/  BSYNC.RECONVERGENT B1 ;  /* 0x0000000000017941 */ /* 0x000fea0003800200 */
.L_x_412:
[----:B------:R-:W-:Y:S01]  /*3250*/  UISETP.GE.AND UP0, UPT, UR8, 0x81, UPT ;  /* 0x000000810800788c */ /* 0x000fe2000bf06270 */
[----:B------:R-:W-:Y:S01]  /*3260*/  IMAD.MOV.U32 R9, RZ, RZ, R11 ;  /* 0x000000ffff097224 */ /* 0x000fe200078e000b */
        /* <DEDUP_REMOVED lines=30> */
.L_x_415:
[----:B------:R-:W-:Y:S05]  /*3450*/  BSYNC.RECONVERGENT B1 ;  /* 0x0000000000017941 */ /* 0x000fea0003800200 */
.L_x_414:
        /* <DEDUP_REMOVED lines=32> */
.L_x_417:
[----:B------:R-:W-:Y:S05]  /*3660*/  BSYNC.RECONVERGENT B1 ;  /* 0x0000000000017941 */ /* 0x000fea0003800200 */
.L_x_416:
        /* <DEDUP_REMOVED lines=13> */
[----:B------:R-:W-:Y:S01]  /*3740*/  MOV R6, R2 ;  /* 0x0000000200067202 */ /* 0x000fe20000000f00 */
[----:B------:R-:W-:Y:S02]  /*3750*/  IMAD.MOV.U32 R7, RZ, RZ, R3 ;  /* 0x000000ffff077224 */ /* 0x000fe400078e0003 */
[----:B-1----:R-:W-:Y:S02]  /*3760*/  IMAD.MOV.U32 R9, RZ, RZ, R12 ;  /* 0x000000ffff097224 */ /* 0x002fe400078e000c */
        /* <DEDUP_REMOVED lines=16> */
.L_x_419:
[----:B------:R-:W-:Y:S05]  /*3870*/  BSYNC.RECONVERGENT B1 ;  /* 0x0000000000017941 */ /* 0x000fea0003800200 */
.L_x_418:
        /* <DEDUP_REMOVED lines=32> */
.L_x_351:
        /* <DEDUP_REMOVED lines=34> */
[----:B------:R-:W-:-:S04]  /*3ca0*/  IMAD.MOV.U32 R15, RZ, RZ, 0x500 ;  /* 0x00000500ff0f7424 */ /* 0x000fc800078e00ff */
        /* <DEDUP_REMOVED lines=8> */
[----:B------:R-:W-:Y:S02]  /*3d30*/  @P2 MOV R9, R13 ;  /* 0x0000000d00092202 */ /* 0x000fe40000000f00 */
[----:B------:R-:W-:-:S04]  /*3d40*/  @P2 SEL R7, R11, R7, P0 ;  /* 0x000000070b072207 */ /* 0x000fc80000000000 */
        /* <DEDUP_REMOVED lines=10> */
[----:B------:R-:W-:Y:S06]  /*3df0*/  BRA.U !UP0, `(.L_x_420) ;  /* 0x0000000508287547 */ /* 0x000fec000b800000 */
[----:B------:R-:W-:Y:S01]  /*3e00*/  IMAD.MOV.U32 R25, RZ, RZ, R2 ;  /* 0x000000ffff197224 */ /* 0x000fe200078e0002 */
[----:B------:R-:W0:Y:S01]  /*3e10*/  LDCU UR4, c[0x0][0x390] ;  /* 0x00007200ff0477ac */ /* 0x000e220008000800 */
[----:B------:R-:W-:Y:S02]  /*3e20*/  IMAD.MOV.U32 R24, RZ, RZ, R3 ;  /* 0x000000ffff187224 */ /* 0x000fe400078e0003 */
[----:B------:R-:W-:-:S07]  /*3e30*/  IMAD.MOV.U32 R27, RZ, RZ, 0x500 ;  /* 0x00000500ff1b7424 */ /* 0x000fce00078e00ff */
.L_x_421:
[----:B------:R-:W1:Y:S01]  /*3e40*/  LDC.64 R22, c[0x0][0x380] ;  /* 0x0000e000ff167b82 */ /* 0x000e620000000a00 */
[----:B------:R-:W-:-:S04]  /*3e50*/  IMAD.IADD R3, R0, 0x1, R27 ;  /* 0x0000000100037824 */ /* 0x000fc800078e021b */
[----:B-1----:R-:W-:-:S05]  /*3e60*/  IMAD.WIDE.U32 R22, R3, 0x10, R22 ;  /* 0x0000001003167825 */ /* 0x002fca00078e0016 */
        /* <DEDUP_REMOVED lines=14> */
[----:B------:R-:W-:Y:S02]  /*3f50*/  @P2 FSEL R29, R5, R21, P0 ;  /* 0x00000015051d2208 */ /* 0x000fe40000000000 */
[----:B------:R-:W2:Y:S01]  /*3f60*/  LDG.E.64.CONSTANT R4, desc[UR6][R22.64+0x4000] ;  /* 0x0040000616047981 */ /* 0x000ea2000c1e9b00 */
[----:B------:R-:W-:Y:S02]  /*3f70*/  @P2 IMAD.MOV.U32 R20, RZ, RZ, R26 ;  /* 0x000000ffff142224 */ /* 0x000fe400078e001a */
[----:B------:R-:W-:-:S06]  /*3f80*/  @P2 IMAD.MOV.U32 R21, RZ, RZ, R29 ;  /* 0x000000ffff152224 */ /* 0x000fcc00078e001d */
        /* <DEDUP_REMOVED lines=32> */
[----:B------:R-:W-:-:S05]  /*4190*/  VIADD R7, R27, 0xa00 ;  /* 0x00000a001b077836 */ /* 0x000fca0000000000 */
[----:B0-----:R-:W-:Y:S01]  /*41a0*/  ISETP.GT.AND P1, PT, R7, UR4, PT ;  /* 0x0000000407007c0c */ /* 0x001fe2000bf24270 */
[----:B------:R-:W-:-:S04]  /*41b0*/  VIADD R15, R27, 0x500 ;  /* 0x000005001b0f7836 */ /* 0x000fc80000000000 */
[----:B------:R-:W-:Y:S01]  /*41c0*/  IMAD.MOV.U32 R27, RZ, RZ, R15 ;  /* 0x000000ffff1b7224 */ /* 0x000fe200078e000f */
        /* <DEDUP_REMOVED lines=11> */
[----:B------:R-:W-:Y:S01]  /*4280*/  IMAD.MOV.U32 R24, RZ, RZ, R3 ;  /* 0x000000ffff187224 */ /* 0x000fe200078e0003 */
[----:B------:R-:W-:Y:S06]  /*4290*/  @!P1 BRA `(.L_x_421) ;  /* 0xfffffff800e89947 */ /* 0x000fec000383ffff */
.L_x_420:
[----:B------:R-:W-:-:S13]  /*42a0*/  ISETP.GE.AND P0, PT, R15, UR4, PT ;  /* 0x000000040f007c0c */ /* 0x000fda000bf06270 */
        /* <DEDUP_REMOVED lines=12> */
[----:B------:R-:W0:Y:S01]  /*4370*/  LDC.64 R6, c[0x0][0x380] ;  /* 0x0000e000ff067b82 */ /* 0x000e220000000a00 */
[----:B------:R-:W-:Y:S01]  /*4380*/  LEA.HI R8, R20, 0x1, RZ, 0x18 ;  /* 0x0000000114087811 */ /* 0x000fe200078fc0ff */
[----:B------:R-:W-:Y:S01]  /*4390*/  IMAD.IADD R21, R0, 0x1, R15 ;  /* 0x0000000100157824 */ /* 0x000fe200078e020f */
[----:B------:R-:W-:Y:S02]  /*43a0*/  MOV R12, R0 ;  /* 0x00000000000c7202 */ /* 0x000fe40000000f00 */
[----:B------:R-:W-:-:S05]  /*43b0*/  LOP3.LUT R8, R8, 0x3, RZ, 0xc0, !PT ;  /* 0x0000000308087812 */ /* 0x000fca00078ec0ff */
[----:B------:R-:W-:-:S07]  /*43c0*/  IMAD.MOV R14, RZ, RZ, -R8 ;  /* 0x000000ffff0e7224 */ /* 0x000fce00078e0a08 */
.L_x_428:
[----:B0-----:R-:W-:-:S05]  /*43d0*/  IMAD.WIDE.U32 R18, R21, 0x10, R6 ;  /* 0x0000001015127825 */ /* 0x001fca00078e0006 */
[----:B------:R-:W2:Y:S04]  /*43e0*/  LDG.E.64.CONSTANT R8, desc[UR6][R18.64] ;  /* 0x0000000612087981 */ /* 0x000ea8000c1e9b00 */
[----:B------:R-:W3:Y:S01]  /*43f0*/  LDG.E.64.CONSTANT R10, desc[UR6][R18.64+0x8] ;  /* 0x00000806120a7981 */ /* 0x000ee2000c1e9b00 */
[----:B------:R-:W-:Y:S01]  /*4400*/  VIADD R14, R14, 0x1 ;  /* 0x000000010e0e7836 */ /* 0x000fe20000000000 */
[----:B------:R-:W-:Y:S01]  /*4410*/  BSSY.RECONVERGENT B3, `(.L_x_426) ;  /* 0x000001a000037945 */ /* 0x000fe20003800200 */
[----:B------:R-:W-:Y:S02]  /*4420*/  IMAD.MOV.U32 R23, RZ, RZ, R2 ;  /* 0x000000ffff177224 */ /* 0x000fe400078e0002 */
        /* <DEDUP_REMOVED lines=24> */
.L_x_427:
[----:B------:R-:W-:Y:S05]  /*45b0*/  BSYNC.RECONVERGENT B3 ;  /* 0x0000000000037941 */ /* 0x000fea0003800200 */
.L_x_426:
[----:B------:R-:W-:Y:S02]  /*45c0*/  VIADD R12, R12, 0x100 ;  /* 0x000001000c0c7836 */ /* 0x000fe40000000000 */
[----:B------:R-:W-:Y:S01]  /*45d0*/  VIADD R21, R21, 0x100 ;  /* 0x0000010015157836 */ /* 0x000fe20000000000 */
[----:B------:R-:W-:Y:S06]  /*45e0*/  @P2 BRA `(.L_x_428) ;  /* 0xfffffffc00782947 */ /* 0x000fec000383ffff */
.L_x_425:
[----:B------:R-:W-:Y:S05]  /*45f0*/  BSYNC.RECONVERGENT B2 ;  /* 0x0000000000027941 */ /* 0x000fea0003800200 */
.L_x_424:
[----:B------:R-:W-:-:S13]  /*4600*/  ISETP.GE.U32.AND P0, PT, R20, 0x300, PT ;  /* 0x000003001400780c */ /* 0x000fda0003f06070 */
[----:B------:R-:W-:Y:S05]  /*4610*/  @!P0 BRA `(.L_x_423) ;  /* 0x0000000400c88947 */ /* 0x000fea0003800000 */
[----:B------:R-:W0:Y:S01]  /*4620*/  LDCU.64 UR8, c[0x0][0x380] ;  /* 0x00007000ff0877ac */ /* 0x000e220008000a00 */
[----:B------:R-:W1:Y:S01]  /*4630*/  LDC.64 R10, c[0x0][0x380] ;  /* 0x0000e000ff0a7b82 */ /* 0x000e620000000a00 */
[C---:B------:R-:W-:Y:S01]  /*4640*/  IADD3 R17, P0, PT, R12.reuse, R15, RZ ;  /* 0x0000000f0c117210 */ /* 0x040fe20007f1e0ff */
[----:B------:R-:W-:-:S04]  /*4650*/  IMAD.IADD R15, R12, 0x1, R15 ;  /* 0x000000010c0f7824 */ /* 0x000fc800078e020f */
[----:B------:R-:W-:Y:S01]  /*4660*/  IMAD.X R6, RZ, RZ, RZ, P0 ;  /* 0x000000ffff067224 */ /* 0x000fe200000e06ff */
[----:B0-----:R-:W-:-:S04]  /*4670*/  LEA R14, P1, R17, UR8, 0x4 ;  /* 0x00000008110e7c11 */ /* 0x001fc8000f8220ff */
[----:B------:R-:W-:Y:S02]  /*4680*/  IADD3 R14, P0, PT, R14, 0x3008, RZ ;  /* 0x000030080e0e7810 */ /* 0x000fe40007f1e0ff */
[----:B------:R-:W-:-:S05]  /*4690*/  LEA.HI.X R17, R17, UR9, R6, 0x4, P1 ;  /* 0x0000000911117c11 */ /* 0x000fca00088f2406 */
[----:B------:R-:W-:-:S07]  /*46a0*/  IMAD.X R17, RZ, RZ, R17, P0 ;  /* 0x000000ffff117224 */ /* 0x000fce00000e0611 */
.L_x_437:
[----:B-1----:R-:W-:-:S05]  /*46b0*/  IMAD.WIDE.U32 R8, R15, 0x10, R10 ;  /* 0x000000100f087825 */ /* 0x002fca00078e000a */
[----:B------:R-:W2:Y:S04]  /*46c0*/  LDG.E.64.CONSTANT R22, desc[UR6][R8.64] ;  /* 0x0000000608167981 */ /* 0x000ea8000c1e9b00 */
[----:B------:R0:W3:Y:S02]  /*46d0*/  LDG.E.64.CONSTANT R6, desc[UR6][R8.64+0x8] ;  /* 0x0000080608067981 */ /* 0x0000e4000c1e9b00 */
[----:B0-----:R-:W-:Y:S02]  /*46e0*/  IMAD.MOV.U32 R8, RZ, RZ, R14 ;  /* 0x000000ffff087224 */ /* 0x001fe400078e000e */
[----:B------:R-:W-:-:S05]  /*46f0*/  IMAD.MOV.U32 R9, RZ, RZ, R17 ;  /* 0x000000ffff097224 */ /* 0x000fca00078e0011 */
[----:B------:R0:W5:Y:S04]  /*4700*/  LDG.E.64.CONSTANT R20, desc[UR6][R8.64+-0x2008] ;  /* 0xffdff80608147981 */ /* 0x000168000c1e9b00 */
[----:B------:R0:W5:Y:S01]  /*4710*/  LDG.E.64.CONSTANT R18, desc[UR6][R8.64+-0x2000] ;  /* 0xffe0000608127981 */ /* 0x000162000c1e9b00 */
[----:B------:R-:W-:Y:S01]  /*4720*/  BSSY.RECONVERGENT B2, `(.L_x_429) ;  /* 0x0000015000027945 */ /* 0x000fe20003800200 */
[----:B--2---:R-:W-:Y:S01]  /*4730*/  DSETP.GEU.AND P0, PT, |R4|, |R22|, PT ;  /* 0x400000160400722a */ /* 0x004fe20003f0e200 */
[----:B------:R-:W-:Y:S02]  /*4740*/  IMAD.MOV.U32 R16, RZ, RZ, R22 ;  /* 0x000000ffff107224 */ /* 0x000fe400078e0016 */
[----:B------:R-:W-:Y:S01]  /*4750*/  IMAD.MOV.U32 R17, RZ, RZ, R23 ;  /* 0x000000ffff117224 */ /* 0x000fe200078e0017 */
[----:B---3--:R-:W-:Y:S01]  /*4760*/  MOV R29, R7 ;  /* 0x00000007001d7202 */ /* 0x008fe20000000f00 */
[----:B------:R-:W-:-:S09]  /*4770*/  IMAD.MOV.U32 R27, RZ, RZ, R6 ;  /* 0x000000ffff1b7224 */ /* 0x000fd200078e0006 */
        /* <DEDUP_REMOVED lines=15> */
.L_x_430:
[----:B------:R-:W-:Y:S05]  /*4870*/  BSYNC.RECONVERGENT B2 ;  /* 0x0000000000027941 */ /* 0x000fea0003800200 */
.L_x_429:
[----:B------:R0:W5:Y:S04]  /*4880*/  LDG.E.64.CONSTANT R6, desc[UR6][R8.64+-0x1008] ;  /* 0xffeff80608067981 */ /* 0x000168000c1e9b00 */
[----:B------:R0:W5:Y:S02]  /*4890*/  LDG.E.64.CONSTANT R4, desc[UR6][R8.64+-0x1000] ;  /* 0xfff0000608047981 */ /* 0x000164000c1e9b00 */
[----:B-----5:R-:W-:Y:S01]  /*48a0*/  DSETP.GEU.AND P0, PT, |R16|, |R20|, PT ;  /* 0x400000141000722a */ /* 0x020fe20003f0e200 */
[----:B------:R-:W-:Y:S01]  /*48b0*/  BSSY.RECONVERGENT B2, `(.L_x_431) ;  /* 0x0000014000027945 */ /* 0x000fe20003800200 */
[----:B------:R-:W-:Y:S02]  /*48c0*/  IMAD.MOV.U32 R2, RZ, RZ, R20 ;  /* 0x000000ffff027224 */ /* 0x000fe400078e0014 */
[----:B------:R-:W-:-:S02]  /*48d0*/  IMAD.MOV.U32 R3, RZ, RZ, R21 ;  /* 0x000000ffff037224 */ /* 0x000fc400078e0015 */
        /* <DEDUP_REMOVED lines=17> */
.L_x_432:
[----:B------:R-:W-:Y:S05]  /*49f0*/  BSYNC.RECONVERGENT B2 ;  /* 0x0000000000027941 */ /* 0x000fea0003800200 */
.L_x_431:
[----:B------:R0:W5:Y:S04]  /*4a00*/  LDG.E.64.CONSTANT R16, desc[UR6][R8.64+-0x8] ;  /* 0xfffff80608107981 */ /* 0x000168000c1e9b00 */
[----:B------:R0:W5:Y:S01]  /*4a10*/  LDG.E.64.CONSTANT R18, desc[UR6][R8.64] ;  /* 0x0000000608127981 */ /* 0x000162000c1e9b00 */
[----:B------:R-:W-:Y:S01]  /*4a20*/  DSETP.GEU.AND P0, PT, |R2|, |R6|, PT ;  /* 0x400000060200722a */ /* 0x000fe20003f0e200 */
[----:B------:R-:W-:Y:S01]  /*4a30*/  BSSY.RECONVERGENT B2, `(.L_x_433) ;  /* 0x0000014000027945 */ /* 0x000fe20003800200 */
[----:B------:R-:W-:Y:S02]  /*4a40*/  IMAD.MOV.U32 R20, RZ, RZ, R6 ;  /* 0x000000ffff147224 */ /* 0x000fe400078e0006 */
[----:B------:R-:W-:Y:S02]  /*4a50*/  IMAD.MOV.U32 R21, RZ, RZ, R7 ;  /* 0x000000ffff157224 */ /* 0x000fe400078e0007 */
[----:B------:R-:W-:-:S02]  /*4a60*/  IMAD.MOV.U32 R29, RZ, RZ, R4 ;  /* 0x000000ffff1d7224 */ /* 0x000fc400078e0004 */
        /* <DEDUP_REMOVED lines=16> */
.L_x_434:
[----:B------:R-:W-:Y:S05]  /*4b70*/  BSYNC.RECONVERGENT B2 ;  /* 0x0000000000027941 */ /* 0x000fea0003800200 */
.L_x_433:
[----:B-----5:R-:W-:Y:S01]  /*4b80*/  DSETP.GEU.AND P0, PT, |R20|, |R16|, PT ;  /* 0x400000101400722a */ /* 0x020fe20003f0e200 */
[----:B------:R-:W-:Y:S01]  /*4b90*/  BSSY.RECONVERGENT B2, `(.L_x_435) ;  /* 0x0000014000027945 */ /* 0x000fe20003800200 */
[----:B------:R-:W-:Y:S02]  /*4ba0*/  IMAD.MOV.U32 R4, RZ, RZ, R16 ;  /* 0x000000ffff047224 */ /* 0x000fe400078e0010 */
[----:B------:R-:W-:Y:S02]  /*4bb0*/  IMAD.MOV.U32 R5, RZ, RZ, R17 ;  /* 0x000000ffff057224 */ /* 0x000fe400078e0011 */
[----:B------:R-:W-:Y:S02]  /*4bc0*/  IMAD.MOV.U32 R2, RZ, RZ, R18 ;  /* 0x000000ffff027224 */ /* 0x000fe400078e0012 */
[----:B------:R-:W-:-:S06]  /*4bd0*/  IMAD.MOV.U32 R3, RZ, RZ, R19 ;  /* 0x000000ffff037224 */ /* 0x000fcc00078e0013 */
        /* <DEDUP_REMOVED lines=15> */
.L_x_436:
[----:B------:R-:W-:Y:S05]  /*4cd0*/  BSYNC.RECONVERGENT B2 ;  /* 0x0000000000027941 */ /* 0x000fea0003800200 */
.L_x_435:
[----:B------:R-:W-:Y:S01]  /*4ce0*/  VIADD R12, R12, 0x400 ;  /* 0x000004000c0c7836 */ /* 0x000fe20000000000 */
[----:B------:R-:W-:Y:S01]  /*4cf0*/  IADD3 R14, P1, PT, R8, 0x4000, RZ ;  /* 0x00004000080e7810 */ /* 0x000fe20007f3e0ff */
[----:B------:R-:W-:-:S03]  /*4d00*/  VIADD R15, R15, 0x400 ;  /* 0x000004000f0f7836 */ /* 0x000fc60000000000 */
[----:B------:R-:W-:Y:S01]  /*4d10*/  ISETP.GE.AND P0, PT, R12, R13, PT ;  /* 0x0000000d0c00720c */ /* 0x000fe20003f06270 */
[----:B------:R-:W-:-:S12]  /*4d20*/  IMAD.X R17, RZ, RZ, R9, P1 ;  /* 0x000000ffff117224 */ /* 0x000fd800008e0609 */
[----:B------:R-:W-:Y:S05]  /*4d30*/  @!P0 BRA `(.L_x_437) ;  /* 0xfffffff8005c8947 */ /* 0x000fea000383ffff */
.L_x_423:
[----:B------:R-:W-:Y:S05]  /*4d40*/  BSYNC.RECONVERGENT B1 ;  /* 0x0000000000017941 */ /* 0x000fea0003800200 */
.L_x_422:
        /* <DEDUP_REMOVED lines=32> */
.L_x_439:
[----:B------:R-:W-:Y:S05]  /*4f50*/  BSYNC.RECONVERGENT B1 ;  /* 0x0000000000017941 */ /* 0x000fea0003800200 */
.L_x_438:
        /* <DEDUP_REMOVED lines=12> */
[----:B---3--:R-:W-:Y:S01]  /*5020*/  IMAD.MOV.U32 R8, RZ, RZ, R14 ;  /* 0x000000ffff087224 */ /* 0x008fe200078e000e */
[----:B------:R-:W-:Y:S01]  /*5030*/  MOV R2, R4 ;  /* 0x0000000400027202 */ /* 0x000fe20000000f00 */
[----:B----4-:R-:W-:Y:S02]  /*5040*/  IMAD.MOV.U32 R9, RZ, RZ, R13 ;  /* 0x000000ffff097224 */ /* 0x010fe400078e000d */
        /* <DEDUP_REMOVED lines=16> */
.L_x_441:
[----:B------:R-:W-:Y:S05]  /*5150*/  BSYNC.RECONVERGENT B1 ;  /* 0x0000000000017941 */ /* 0x000fea0003800200 */
.L_x_440:
[----:B------:R-:W-:Y:S01]  /*5160*/  ISETP.GT.AND P0, PT, R10, 0x1b, PT ;  /* 0x0000001b0a00780c */ /* 0x000fe20003f04270 */
[----:B0-----:R0:W0:Y:S01]  /*5170*/  SHFL.DOWN PT, R6, R2, 0x4, 0x1f ;  /* 0x08801f0002067f89 */ /* 0x00102200000e0000 */
[----:B------:R-:W-:Y:S01]  /*5180*/  BSSY.RECONVERGENT B1, `(.L_x_442) ;  /* 0x000001d000017945 */ /* 0x000fe20003800200 */
[----:B------:R-:W-:Y:S02]  /*5190*/  IMAD.MOV.U32 R11, RZ, RZ, R8 ;  /* 0x000000ffff0b7224 */ /* 0x000fe400078e0008 */
[----:B------:R0:W0:Y:S01]  /*51a0*/  SHFL.DOWN PT, R7, R3, 0x4, 0x1f ;  /* 0x08801f0003077f89 */ /* 0x00002200000e0000 */
[----:B------:R-:W-:Y:S02]  /*51b0*/  IMAD.MOV.U32 R12, RZ, RZ, R9 ;  /* 0x000000ffff0c7224 */ /* 0x000fe400078e0009 */
[----:B-1----:R-:W-:Y:S01]  /*51c0*/  IMAD.MOV.U32 R4, RZ, RZ, R2 ;  /* 0x000000ffff047224 */ /* 0x002fe200078e0002 */
[----:B----4-:R1:W4:Y:S01]  /*51d0*/  SHFL.DOWN PT, R13, R8, 0x4, 0x1f ;  /* 0x08801f00080d7f89 */ /* 0x01032200000e0000 */
[----:B--2---:R-:W-:-:S03]  /*51e0*/  IMAD.MOV.U32 R5, RZ, RZ, R3 ;  /* 0x000000ffff057224 */ /* 0x004fc600078e0003 */
[----:B---3--:R1:W2:Y:S01]  /*51f0*/  SHFL.DOWN PT, R14, R9, 0x4, 0x1f ;  /* 0x08801f00090e7f89 */ /* 0x0082a200000e0000 */
[----:B------:R-:W-:Y:S05]  /*5200*/  @P0 BRA `(.L_x_443) ;  /* 0x0000000000500947 */ /* 0x000fea0003800000 */
[----:B0-----:R-:W-:Y:S01]  /*5210*/  DSETP.GEU.AND P0, PT, |R2|, |R6|, PT ;  /* 0x400000060200722a */ /* 0x001fe20003f0e200 */
[----:B----4-:R-:W-:Y:S02]  /*5220*/  IMAD.MOV.U32 R11, RZ, RZ, R13 ;  /* 0x000000ffff0b7224 */ /* 0x010fe400078e000d */
        /* <DEDUP_REMOVED lines=18> */
.L_x_443:
[----:B------:R-:W-:Y:S05]  /*5350*/  BSYNC.RECONVERGENT B1 ;  /* 0x0000000000017941 */ /* 0x000fea0003800200 */
.L_x_442:
[----:B------:R-:W-:Y:S01]  /*5360*/  ISETP.GT.AND P0, PT, R10, 0x17, PT ;  /* 0x000000170a00780c */ /* 0x000fe20003f04270 */
[----:B0-----:R0:W3:Y:S01]  /*5370*/  SHFL.DOWN PT, R2, R4, 0x8, 0x1f ;  /* 0x09001f0004027f89 */ /* 0x0010e200000e0000 */
[----:B------:R-:W-:Y:S01]  /*5380*/  BSSY.RECONVERGENT B1, `(.L_x_444) ;  /* 0x000001d000017945 */ /* 0x000fe20003800200 */
[----:B-1----:R-:W-:Y:S02]  /*5390*/  IMAD.MOV.U32 R8, RZ, RZ, R11 ;  /* 0x000000ffff087224 */ /* 0x002fe400078e000b */
[----:B------:R0:W1:Y:S01]  /*53a0*/  SHFL.DOWN PT, R3, R5, 0x8, 0x1f ;  /* 0x09001f0005037f89 */ /* 0x00006200000e0000 */
[----:B------:R-:W-:Y:S02]  /*53b0*/  IMAD.MOV.U32 R9, RZ, RZ, R12 ;  /* 0x000000ffff097224 */ /* 0x000fe400078e000c */
[----:B------:R-:W-:Y:S01]  /*53c0*/  IMAD.MOV.U32 R6, RZ, RZ, R4 ;  /* 0x000000ffff067224 */ /* 0x000fe200078e0004 */
[----:B--2---:R0:W2:Y:S01]  /*53d0*/  SHFL.DOWN PT, R14, R11, 0x8, 0x1f ;  /* 0x09001f000b0e7f89 */ /* 0x0040a200000e0000 */
[----:B------:R-:W-:-:S03]  /*53e0*/  IMAD.MOV.U32 R7, RZ, RZ, R5 ;  /* 0x000000ffff077224 */ /* 0x000fc600078e0005 */
[----:B----4-:R0:W4:Y:S01]  /*53f0*/  SHFL.DOWN PT, R13, R12, 0x8, 0x1f ;  /* 0x09001f000c0d7f89 */ /* 0x01012200000e0000 */
[----:B------:R-:W-:Y:S05]  /*5400*/  @P0 BRA `(.L_x_445) ;  /* 0x0000000000500947 */ /* 0x000fea0003800000 */
[----:B-1-3--:R-:W-:Y:S01]  /*5410*/  DSETP.GEU.AND P0, PT, |R4|, |R2|, PT ;  /* 0x400000020400722a */ /* 0x00afe20003f0e200 */
[----:B--2---:R-:W-:Y:S01]  /*5420*/  IMAD.MOV.U32 R8, RZ, RZ, R14 ;  /* 0x000000ffff087224 */ /* 0x004fe200078e000e */
        /* <DEDUP_REMOVED lines=18> */
.L_x_445:
[----:B------:R-:W-:Y:S05]  /*5550*/  BSYNC.RECONVERGENT B1 ;  /* 0x0000000000017941 */ /* 0x000fea0003800200 */
.L_x_444:
[----:B------:R-:W-:Y:S01]  /*5560*/  ISETP.GT.AND P0, PT, R10, 0xf, PT ;  /* 0x0000000f0a00780c */ /* 0x000fe20003f04270 */
[----:B0-----:R0:W0:Y:S01]  /*5570*/  SHFL.DOWN PT, R4, R6, 0x10, 0x1f ;  /* 0x0a001f0006047f89 */ /* 0x00102200000e0000 */
[----:B------:R-:W-:Y:S01]  /*5580*/  BSSY.RECONVERGENT B1, `(.L_x_446) ;  /* 0x000001d000017945 */ /* 0x000fe20003800200 */
[----:B--2---:R-:W-:Y:S02]  /*5590*/  IMAD.MOV.U32 R14, RZ, RZ, R8 ;  /* 0x000000ffff0e7224 */ /* 0x004fe400078e0008 */
[----:B------:R2:W0:Y:S01]  /*55a0*/  SHFL.DOWN PT, R5, R7, 0x10, 0x1f ;  /* 0x0a001f0007057f89 */ /* 0x00042200000e0000 */
[----:B------:R-:W-:Y:S02]  /*55b0*/  IMAD.MOV.U32 R15, RZ, RZ, R9 ;  /* 0x000000ffff0f7224 */ /* 0x000fe400078e0009 */
[----:B---3--:R-:W-:Y:S01]  /*55c0*/  IMAD.MOV.U32 R2, RZ, RZ, R6 ;  /* 0x000000ffff027224 */ /* 0x008fe200078e0006 */
[----:B------:R2:W3:Y:S01]  /*55d0*/  SHFL.DOWN PT, R11, R8, 0x10, 0x1f ;  /* 0x0a001f00080b7f89 */ /* 0x0004e200000e0000 */
[----:B-1----:R-:W-:-:S03]  /*55e0*/  IMAD.MOV.U32 R3, RZ, RZ, R7 ;  /* 0x000000ffff037224 */ /* 0x002fc600078e0007 */
[----:B------:R2:W1:Y:S01]  /*55f0*/  SHFL.DOWN PT, R12, R9, 0x10, 0x1f ;  /* 0x0a001f00090c7f89 */ /* 0x00046200000e0000 */
[----:B------:R-:W-:Y:S05]  /*5600*/  @P0 BRA `(.L_x_447) ;  /* 0x0000000000500947 */ /* 0x000fea0003800000 */
[----:B0-----:R-:W-:Y:S01]  /*5610*/  DSETP.GEU.AND P0, PT, |R6|, |R4|, PT ;  /* 0x400000040600722a */ /* 0x001fe20003f0e200 */
[----:B---3--:R-:W-:Y:S02]  /*5620*/  IMAD.MOV.U32 R14, RZ, RZ, R11 ;  /* 0x000000ffff0e7224 */ /* 0x008fe400078e000b */
[----:B-1----:R-:W-:Y:S02]  /*5630*/  IMAD.MOV.U32 R15, RZ, RZ, R12 ;  /* 0x000000ffff0f7224 */ /* 0x002fe400078e000c */
        /* <DEDUP_REMOVED lines=17> */
.L_x_447:
[----:B------:R-:W-:Y:S05]  /*5750*/  BSYNC.RECONVERGENT B1 ;  /* 0x0000000000017941 */ /* 0x000fea0003800200 */
.L_x_446:
        /* <DEDUP_REMOVED lines=11> */
.L_x_449:
[----:B------:R-:W-:Y:S05]  /*5810*/  BSYNC.RECONVERGENT B1 ;  /* 0x0000000000017941 */ /* 0x000fea0003800200 */
.L_x_448:
        /* <DEDUP_REMOVED lines=8> */
[----:B--2---:R-:W2:Y:S04]  /*58a0*/  LDS.128 R4, [R0+0x20] ;  /* 0x0000200000047984 */ /* 0x004ea80000000c00 */
[----:B-1--4-:R1:W4:Y:S04]  /*58b0*/  LDS.64 R12, [R0+0x80] ;  /* 0x00008000000c7984 */ /* 0x0123280000000a00 */
[----:B---3--:R1:W3:Y:S01]  /*58c0*/  LDS.128 R8, [R0+0x30] ;  /* 0x0000300000087984 */ /* 0x0082e20000000c00 */
[----:B0-----:R-:W-:Y:S01]  /*58d0*/  DSETP.GEU.AND P0, PT, |R2|, |R16|, PT ;  /* 0x400000100200722a */ /* 0x001fe20003f0e200 */
[----:B------:R-:W-:-:S02]  /*58e0*/  IMAD.MOV.U32 R24, RZ, RZ, R16 ;  /* 0x000000ffff187224 */ /* 0x000fc400078e0010 */
[----:B------:R-:W-:Y:S02]  /*58f0*/  IMAD.MOV.U32 R25, RZ, RZ, R17 ;  /* 0x000000ffff197224 */ /* 0x000fe400078e0011 */
[----:B--2---:R-:W-:Y:S02]  /*5900*/  IMAD.MOV.U32 R27, RZ, RZ, R4 ;  /* 0x000000ffff1b7224 */ /* 0x004fe400078e0004 */
[----:B------:R-:W-:-:S07]  /*5910*/  IMAD.MOV.U32 R29, RZ, RZ, R5 ;  /* 0x000000ffff1d7224 */ /* 0x000fce00078e0005 */
[----:B-1-34-:R-:W-:Y:S05]  /*5920*/  @!P0 BRA `(.L_x_451) ;  /* 0x0000000000388947 */ /* 0x01afea0003800000 */
        /* <DEDUP_REMOVED lines=14> */
.L_x_451:
[----:B------:R-:W-:Y:S05]  /*5a10*/  BSYNC.RECONVERGENT B1 ;  /* 0x0000000000017941 */ /* 0x000fea0003800200 */
.L_x_450:
        /* <DEDUP_REMOVED lines=23> */
.L_x_453:
[----:B------:R-:W-:Y:S05]  /*5b90*/  BSYNC.RECONVERGENT B1 ;  /* 0x0000000000017941 */ /* 0x000fea0003800200 */
.L_x_452:
        /* <DEDUP_REMOVED lines=21> */
.L_x_455:
[----:B------:R-:W-:Y:S05]  /*5cf0*/  BSYNC.RECONVERGENT B1 ;  /* 0x0000000000017941 */ /* 0x000fea0003800200 */
.L_x_454:
        /* <DEDUP_REMOVED lines=23> */
.L_x_457:
[----:B------:R-:W-:Y:S05]  /*5e70*/  BSYNC.RECONVERGENT B1 ;  /* 0x0000000000017941 */ /* 0x000fea0003800200 */
.L_x_456:
[----:B------:R-:W-:Y:S01]  /*5e80*/  DSETP.GEU.AND P0, PT, |R14|, |R22|, PT ;  /* 0x400000160e00722a */ /* 0x000fe20003f0e200 */
[----:B------:R-:W-:Y:S01]  /*5e90*/  BSSY.RECONVERGENT B1, `(.L_x_458) ;  /* 0x0000014000017945 */ /* 0x000fe20003800200 */
[----:B------:R-:W-:Y:S01]  /*5ea0*/  MOV R2, R22 ;  /* 0x0000001600027202 */ /* 0x000fe20000000f00 */
[----:B------:R-:W-:Y:S02]  /*5eb0*/  IMAD.MOV.U32 R3, RZ, RZ, R23 ;  /* 0x000000ffff037224 */ /* 0x000fe400078e0017 */
[----:B-1----:R-:W-:Y:S02]  /*5ec0*/  IMAD.MOV.U32 R19, RZ, RZ, R8 ;  /* 0x000000ffff137224 */ /* 0x002fe400078e0008 */
        /* <DEDUP_REMOVED lines=16> */
.L_x_459:
[----:B------:R-:W-:Y:S05]  /*5fd0*/  BSYNC.RECONVERGENT B1 ;  /* 0x0000000000017941 */ /* 0x000fea0003800200 */
.L_x_458:
        /* <DEDUP_REMOVED lines=21> */
.L_x_461:
[----:B------:R-:W-:Y:S05]  /*6130*/  BSYNC.RECONVERGENT B1 ;  /* 0x0000000000017941 */ /* 0x000fea0003800200 */
.L_x_460:
        /* <DEDUP_REMOVED lines=20> */
.L_x_383:
[----:B------:R-:W-:Y:S05]  /*6280*/  BSYNC.RECONVERGENT B0 ;  /* 0x0000000000007941 */ /* 0x000fea0003800200 */
.L_x_350:
[----:B------:R-:W-:Y:S05]  /*6290*/  @P1 EXIT ;  /* 0x000000000000194d */ /* 0x000fea0003800000 */
[----:B01----:R-:W0:Y:S02]  /*62a0*/  LDC.64 R4, c[0x0][0x388] ;  /* 0x0000e200ff047b82 */ /* 0x003e240000000a00 */
[----:B0-----:R-:W-:Y:S04]  /*62b0*/  STG.E.64 desc[UR6][R4.64], R2 ;  /* 0x0000000204007986 */ /* 0x001fe8000c101b06 */
[----:B------:R-:W-:Y:S01]  /*62c0*/  STG.E.64 desc[UR6][R4.64+0x8], R14 ;  /* 0x0000080e04007986 */ /* 0x000fe2000c101b06 */
[----:B------:R-:W-:Y:S05]  /*62d0*/  EXIT ;  /* 0x000000000000794d */ /* 0x000fea0003800000 */
.L_x_462:
        /* <DEDUP_REMOVED lines=10> */
.L_x_732:


//--------------------- .text._ZN6thrust24THRUST_300001_SM_1000_NS8cuda_cub4core6detail13_kernel_agentINS1_8__reduce10DrainAgentIiEEJN3cub18CUB_300001_SM_10009GridQueueIjEEiEEEvDpT0_ --------------------------
	.section	.text._ZN6thrust24THRUST_300001_SM_1000_NS8cuda_cub4core6detail13_kernel_agentINS1_8__reduce10DrainAgentIiEEJN3cub18CUB_300001_SM_10009GridQueueIjEEiEEEvDpT0_,"ax",@progbits
	.align	128
        .global         _ZN6thrust24THRUST_300001_SM_1000_NS8cuda_cub4core6detail13_kernel_agentINS1_8__reduce10DrainAgentIiEEJN3cub18CUB_300001_SM_10009GridQueueIjEEiEEEvDpT0_
        .type           _ZN6thrust24THRUST_300001_SM_1000_NS8cuda_cub4core6detail13_kernel_agentINS1_8__reduce10DrainAgentIiEEJN3cub18CUB_300001_SM_10009GridQueueIjEEiEEEvDpT0_,@function
        .size           _ZN6thrust24THRUST_300001_SM_1000_NS8cuda_cub4core6detail13_kernel_agentINS1_8__reduce10DrainAgentIiEEJN3cub18CUB_300001_SM_10009GridQueueIjEEiEEEvDpT0_,(.L_x_733 - _ZN6thrust24THRUST_300001_SM_1000_NS8cuda_cub4core6detail13_kernel_agentINS1_8__reduce10DrainAgentIiEEJN3cub18CUB_300001_SM_10009GridQueueIjEEiEEEvDpT0_)
        .other          _ZN6thrust24THRUST_300001_SM_1000_NS8cuda_cub4core6detail13_kernel_agentINS1_8__reduce10DrainAgentIiEEJN3cub18CUB_300001_SM_10009GridQueueIjEEiEEEvDpT0_,@"STO_CUDA_ENTRY STV_DEFAULT"
_ZN6thrust24THRUST_300001_SM_1000_NS8cuda_cub4core6detail13_kernel_agentINS1_8__reduce10DrainAgentIiEEJN3cub18CUB_300001_SM_10009GridQueueIjEEiEEEvDpT0_:
.text._ZN6thrust24THRUST_300001_SM_1000_NS8cuda_cub4core6detail13_kernel_agentINS1_8__reduce10DrainAgentIiEEJN3cub18CUB_300001_SM_10009GridQueueIjEEiEEEvDpT0_:
[----:B------:R-:W-:Y:S08]  /*0000*/  LDC R1, c[0x0][0x37c] ;  /* 0x0000df00ff017b82 */ /* 0x000ff00000000800 */
[----:B------:R-:W0:Y:S01]  /*0010*/  LDC.64 R2, c[0x0][0x380] ;  /* 0x0000e000ff027b82 */ /* 0x000e220000000a00 */
[----:B------:R-:W0:Y:S07]  /*0020*/  LDCU.64 UR4, c[0x0][0x358] ;  /* 0x00006b00ff0477ac */ /* 0x000e2e0008000a00 */
[----:B------:R-:W1:Y:S01]  /*0030*/  LDC R5, c[0x0][0x388] ;  /* 0x0000e200ff057b82 */ /* 0x000e620000000800 */
[----:B0-----:R-:W-:Y:S04]  /*0040*/  STG.E desc[UR4][R2.64+0x4], RZ ;  /* 0x000004ff02007986 */ /* 0x001fe8000c101904 */
[----:B-1----:R-:W-:Y:S01]  /*0050*/  STG.E desc[UR4][R2.64], R5 ;  /* 0x0000000502007986 */ /* 0x002fe2000c101904 */
[----:B------:R-:W-:Y:S05]  /*0060*/  EXIT ;  /* 0x000000000000794d */ /* 0x000fea0003800000 */
.L_x_463:
        /* <DEDUP_REMOVED lines=9> */
.L_x_733:


//--------------------- .text._ZN6thrust24THRUST_300001_SM_1000_NS8cuda_cub4core6detail13_kernel_agentINS1_8__reduce11ReduceAgentINS0_12zip_iteratorIN4cuda3std3__45tupleIJNS0_10device_ptrIdEENS0_17counting_iteratorIlNS0_11use_defaultESF_SF_EEEEEEEPNSB_IJdlEEESJ_iNS1_9__extrema9arg_max_fIdl10comparatorEEEEJSI_SK_iN3cub18CUB_300001_SM_100013GridEvenShareIiEENSR_9GridQueueIjEESO_EEEvDpT0_ --------------------------
	.section	.text._ZN6thrust24THRUST_300001_SM_1000_NS8cuda_cub4core6detail13_kernel_agentINS1_8__reduce11ReduceAgentINS0_12zip_iteratorIN4cuda3std3__45tupleIJNS0_10device_ptrIdEENS0_17counting_iteratorIlNS0_11use_defaultESF_SF_EEEEEEEPNSB_IJdlEEESJ_iNS1_9__extrema9arg_max_fIdl10comparatorEEEEJSI_SK_iN3cub18CUB_300001_SM_100013GridEvenShareIiEENSR_9GridQueueIjEESO_EEEvDpT0_,"ax",@progbits
	.align	128
        .global         _ZN6thrust24THRUST_300001_SM_1000_NS8cuda_cub4core6detail13_kernel_agentINS1_8__reduce11ReduceAgentINS0_12zip_iteratorIN4cuda3std3__45tupleIJNS0_10device_ptrIdEENS0_17counting_iteratorIlNS0_11use_defaultESF_SF_EEEEEEEPNSB_IJdlEEESJ_iNS1_9__extrema9arg_max_fIdl10comparatorEEEEJSI_SK_iN3cub18CUB_300001_SM_100013GridEvenShareIiEENSR_9GridQueueIjEESO_EEEvDpT0_
        .type           _ZN6thrust24THRUST_300001_SM_1000_NS8cuda_cub4core6detail13_kernel_agentINS1_8__reduce11ReduceAgentINS0_12zip_iteratorIN4cuda3std3__45tupleIJNS0_10device_ptrIdEENS0_17counting_iteratorIlNS0_11use_defaultESF_SF_EEEEEEEPNSB_IJdlEEESJ_iNS1_9__extrema9arg_max_fIdl10comparatorEEEEJSI_SK_iN3cub18CUB_300001_SM_100013GridEvenShareIiEENSR_9GridQueueIjEESO_EEEvDpT0_,@function
        .size           _ZN6thrust24THRUST_300001_SM_1000_NS8cuda_cub4core6detail13_kernel_agentINS1_8__reduce11ReduceAgentINS0_12zip_iteratorIN4cuda3std3__45tupleIJNS0_10device_ptrIdEENS0_17counting_iteratorIlNS0_11use_defaultESF_SF_EEEEEEEPNSB_IJdlEEESJ_iNS1_9__extrema9arg_max_fIdl10comparatorEEEEJSI_SK_iN3cub18CUB_300001_SM_100013GridEvenShareIiEENSR_9GridQueueIjEESO_EEEvDpT0_,(.L_x_734 - _ZN6thrust24THRUST_300001_SM_1000_NS8cuda_cub4core6detail13_kernel_agentINS1_8__reduce11ReduceAgentINS0_12zip_iteratorIN4cuda3std3__45tupleIJNS0_10device_ptrIdEENS0_17counting_iteratorIlNS0_11use_defaultESF_SF_EEEEEEEPNSB_IJdlEEESJ_iNS1_9__extrema9arg_max_fIdl10comparatorEEEEJSI_SK_iN3cub18CUB_300001_SM_100013GridEvenShareIiEENSR_9GridQueueIjEESO_EEEvDpT0_)
        .other          _ZN6thrust24THRUST_300001_SM_1000_NS8cuda_cub4core6detail13_kernel_agentINS1_8__reduce11ReduceAgentINS0_12zip_iteratorIN4cuda3std3__45tupleIJNS0_10device_ptrIdEENS0_17counting_iteratorIlNS0_11use_defaultESF_SF_EEEEEEEPNSB_IJdlEEESJ_iNS1_9__extrema9arg_max_fIdl10comparatorEEEEJSI_SK_iN3cub18CUB_300001_SM_100013GridEvenShareIiEENSR_9GridQueueIjEESO_EEEvDpT0_,@"STO_CUDA_ENTRY STV_DEFAULT"
_ZN6thrust24THRUST_300001_SM_1000_NS8cuda_cub4core6detail13_kernel_agentINS1_8__reduce11ReduceAgentINS0_12zip_iteratorIN4cuda3std3__45tupleIJNS0_10device_ptrIdEENS0_17counting_iteratorIlNS0_11use_defaultESF_SF_EEEEEEEPNSB_IJdlEEESJ_iNS1_9__extrema9arg_max_fIdl10comparatorEEEEJSI_SK_iN3cub18CUB_300001_SM_100013GridEvenShareIiEENSR_9GridQueueIjEESO_EEEvDpT0_:
.text._ZN6thrust24THRUST_300001_SM_1000_NS8cuda_cub4core6detail13_kernel_agentINS1_8__reduce11ReduceAgentINS0_12zip_iteratorIN4cuda3std3__45tupleIJNS0_10device_ptrIdEENS0_17counting_iteratorIlNS0_11use_defaultESF_SF_EEEEEEEPNSB_IJdlEEESJ_iNS1_9__extrema9arg_max_fIdl10comparatorEEEEJSI_SK_iN3cub18CUB_300001_SM_100013GridEvenShareIiEENSR_9GridQueueIjEESO_EEEvDpT0_:
[----:B------:R-:W-:Y:S01]  /*0000*/  LDC R1, c[0x0][0x37c] ;  /* 0x0000df00ff017b82 */ /* 0x000fe20000000800 */
[----:B------:R-:W0:Y:S01]  /*0010*/  S2R R0, SR_CTAID.X ;  /* 0x0000000000007919 */ /* 0x000e220000002500 */
[----:B------:R-:W1:Y:S01]  /*0020*/  LDCU UR4, c[0x0][0x398] ;  /* 0x00007300ff0477ac */ /* 0x000e620008000800 */
[----:B------:R-:W-:Y:S01]  /*0030*/  BSSY.RECONVERGENT B0, `(.L_x_464) ;  /* 0x000066d000007945 */ /* 0x000fe20003800200 */
[----:B------:R-:W2:Y:S01]  /*0040*/  LDCU UR6, c[0x0][0x370] ;  /* 0x00006e00ff0677ac */ /* 0x000ea20008000800 */
[----:B------:R-:W3:Y:S01]  /*0050*/  LDCU.64 UR10, c[0x0][0x358] ;  /* 0x00006b00ff0a77ac */ /* 0x000ee20008000a00 */
[----:B-1----:R-:W-:Y:S01]  /*0060*/  IMAD.U32 R7, RZ, RZ, UR4 ;  /* 0x00000004ff077e24 */ /* 0x002fe2000f8e00ff */
[----:B--2---:R-:W-:Y:S01]  /*0070*/  UIMAD UR6, UR6, 0x500, URZ ;  /* 0x00000500060678a4 */ /* 0x004fe2000f8e02ff */
[----:B0-----:R-:W-:-:S04]  /*0080*/  IMAD R10, R0, 0x500, RZ ;  /* 0x00000500000a7824 */ /* 0x001fc800078e02ff */
[----:B------:R-:W-:-:S05]  /*0090*/  VIADD R2, R10, 0x500 ;  /* 0x000005000a027836 */ /* 0x000fca0000000000 */
[----:B------:R-:W-:-:S13]  /*00a0*/  ISETP.GT.AND P0, PT, R2, R7, PT ;  /* 0x000000070200720c */ /* 0x000fda0003f04270 */
[----:B---3--:R-:W-:Y:S05]  /*00b0*/  @!P0 BRA `(.L_x_465) ;  /* 0x0000003800d08947 */ /* 0x008fea0003800000 */
[----:B------:R-:W0:Y:S01]  /*00c0*/  S2R R5, SR_TID.X ;  /* 0x0000000000057919 */ /* 0x000e220000002100 */
[----:B------:R-:W-:Y:S01]  /*00d0*/  IMAD.IADD R4, R7, 0x1, -R10 ;  /* 0x0000000107047824 */ /* 0x000fe200078e0a0a */
[----:B------:R-:W1:Y:S01]  /*00e0*/  LDCU.64 UR6, c[0x0][0x388] ;  /* 0x00007100ff0677ac */ /* 0x000e620008000a00 */
[----:B------:R-:W-:Y:S01]  /*00f0*/  BSSY.RECONVERGENT B1, `(.L_x_466) ;  /* 0x0000010000017945 */ /* 0x000fe20003800200 */
[----:B------:R-:W-:Y:S01]  /*0100*/  IMAD.MOV.U32 R8, RZ, RZ, RZ ;  /* 0x000000ffff087224 */ /* 0x000fe200078e00ff */
[----:B------:R-:W-:Y:S01]  /*0110*/  CS2R R2, SRZ ;  /* 0x0000000000027805 */ /* 0x000fe2000001ff00 */
[----:B------:R-:W2:Y:S01]  /*0120*/  LDCU.64 UR8, c[0x0][0x388] ;  /* 0x00007100ff0877ac */ /* 0x000ea20008000a00 */
[----:B------:R-:W-:Y:S01]  /*0130*/  IMAD.MOV.U32 R6, RZ, RZ, RZ ;  /* 0x000000ffff067224 */ /* 0x000fe200078e00ff */
[----:B0-----:R-:W-:Y:S01]  /*0140*/  ISETP.GE.AND P0, PT, R5, R4, PT ;  /* 0x000000040500720c */ /* 0x001fe20003f06270 */
[----:B------:R-:W-:-:S12]  /*0150*/  IMAD.MOV.U32 R9, RZ, RZ, R5 ;  /* 0x000000ffff097224 */ /* 0x000fd800078e0005 */
[----:B-12---:R-:W-:Y:S05]  /*0160*/  @P0 BRA `(.L_x_467) ;  /* 0x0000000000200947 */ /* 0x006fea0003800000 */
[----:B------:R-:W0:Y:S01]  /*0170*/  LDC.64 R2, c[0x0][0x380] ;  /* 0x0000e000ff027b82 */ /* 0x000e220000000a00 */
[----:B------:R-:W-:Y:S01]  /*0180*/  IMAD.IADD R11, R10, 0x1, R5 ;  /* 0x000000010a0b7824 */ /* 0x000fe200078e0205 */
[----:B------:R-:W1:Y:S03]  /*0190*/  LDCU.64 UR4, c[0x0][0x388] ;  /* 0x00007100ff0477ac */ /* 0x000e660008000a00 */
[----:B0-----:R-:W-:-:S06]  /*01a0*/  IMAD.WIDE R2, R11, 0x8, R2 ;  /* 0x000000080b027825 */ /* 0x001fcc00078e0202 */
[----:B------:R-:W5:Y:S01]  /*01b0*/  LDG.E.64 R2, desc[UR10][R2.64] ;  /* 0x0000000a02027981 */ /* 0x000f62000c1e1b00 */
[----:B-1----:R-:W-:Y:S01]  /*01c0*/  IADD3 R8, P0, PT, R11, UR4, RZ ;  /* 0x000000040b087c10 */ /* 0x002fe2000ff1e0ff */
[----:B------:R-:W-:-:S03]  /*01d0*/  VIADD R9, R5, 0x100 ;  /* 0x0000010005097836 */ /* 0x000fc60000000000 */
[----:B------:R-:W-:-:S09]  /*01e0*/  LEA.HI.X.SX32 R6, R11, UR5, 0x1, P0 ;  /* 0x000000050b067c11 */ /* 0x000fd200080f0eff */
.L_x_467:
[----:B------:R-:W-:Y:S05]  /*01f0*/  BSYNC.RECONVERGENT B1 ;  /* 0x0000000000017941 */ /* 0x000fea0003800200 */
.L_x_466:
        /* <DEDUP_REMOVED lines=9> */
[----:B------:R-:W0:Y:S01]  /*0290*/  LDC.64 R12, c[0x0][0x380] ;  /* 0x0000e000ff0c7b82 */ /* 0x000e220000000a00 */
[----:B------:R-:W-:Y:S01]  /*02a0*/  LEA.HI R7, R18, 0x1, RZ, 0x18 ;  /* 0x0000000112077811 */ /* 0x000fe200078fc0ff */
[----:B------:R-:W-:-:S03]  /*02b0*/  IMAD.IADD R11, R10, 0x1, R9 ;  /* 0x000000010a0b7824 */ /* 0x000fc600078e0209 */
[----:B------:R-:W-:-:S05]  /*02c0*/  LOP3.LUT R7, R7, 0x3, RZ, 0xc0, !PT ;  /* 0x0000000307077812 */ /* 0x000fca00078ec0ff */
[----:B------:R-:W-:-:S07]  /*02d0*/  IMAD.MOV R7, RZ, RZ, -R7 ;  /* 0x000000ffff077224 */ /* 0x000fce00078e0a07 */
.L_x_474:
[----:B0-----:R-:W-:-:S06]  /*02e0*/  IMAD.WIDE R14, R11, 0x8, R12 ;  /* 0x000000080b0e7825 */ /* 0x001fcc00078e020c */
[----:B------:R-:W2:Y:S01]  /*02f0*/  LDG.E.64 R14, desc[UR10][R14.64] ;  /* 0x0000000a0e0e7981 */ /* 0x000ea2000c1e1b00 */
[----:B------:R-:W-:Y:S01]  /*0300*/  IADD3 R22, P1, PT, R11, UR6, RZ ;  /* 0x000000060b167c10 */ /* 0x000fe2000ff3e0ff */
[----:B------:R-:W-:Y:S01]  /*0310*/  VIADD R7, R7, 0x1 ;  /* 0x0000000107077836 */ /* 0x000fe20000000000 */
[----:B------:R-:W-:Y:S01]  /*0320*/  BSSY.RECONVERGENT B3, `(.L_x_472) ;  /* 0x000001b000037945 */ /* 0x000fe20003800200 */
[----:B------:R-:W-:Y:S01]  /*0330*/  IMAD.MOV.U32 R19, RZ, RZ, R8 ;  /* 0x000000ffff137224 */ /* 0x000fe200078e0008 */
[----:B------:R-:W-:Y:S01]  /*0340*/  LEA.HI.X.SX32 R21, R11, UR7, 0x1, P1 ;  /* 0x000000070b157c11 */ /* 0x000fe200088f0eff */
[----:B------:R-:W-:Y:S01]  /*0350*/  IMAD.MOV.U32 R20, RZ, RZ, R6 ;  /* 0x000000ffff147224 */ /* 0x000fe200078e0006 */
[----:B------:R-:W-:Y:S01]  /*0360*/  ISETP.NE.AND P2, PT, R7, RZ, PT ;  /* 0x000000ff0700720c */ /* 0x000fe20003f45270 */
[----:B-----5:R-:W-:Y:S02]  /*0370*/  IMAD.MOV.U32 R16, RZ, RZ, R2 ;  /* 0x000000ffff107224 */ /* 0x020fe400078e0002 */
[----:B------:R-:W-:-:S02]  /*0380*/  IMAD.MOV.U32 R17, RZ, RZ, R3 ;  /* 0x000000ffff117224 */ /* 0x000fc400078e0003 */
[----:B------:R-:W-:Y:S02]  /*0390*/  IMAD.MOV.U32 R8, RZ, RZ, R22 ;  /* 0x000000ffff087224 */ /* 0x000fe400078e0016 */
        /* <DEDUP_REMOVED lines=19> */
.L_x_473:
[----:B------:R-:W-:Y:S05]  /*04d0*/  BSYNC.RECONVERGENT B3 ;  /* 0x0000000000037941 */ /* 0x000fea0003800200 */
.L_x_472:
[----:B------:R-:W-:Y:S02]  /*04e0*/  VIADD R9, R9, 0x100 ;  /* 0x0000010009097836 */ /* 0x000fe40000000000 */
[----:B------:R-:W-:Y:S01]  /*04f0*/  VIADD R11, R11, 0x100 ;  /* 0x000001000b0b7836 */ /* 0x000fe20000000000 */
[----:B------:R-:W-:Y:S06]  /*0500*/  @P2 BRA `(.L_x_474) ;  /* 0xfffffffc00742947 */ /* 0x000fec000383ffff */
.L_x_471:
[----:B------:R-:W-:Y:S05]  /*0510*/  BSYNC.RECONVERGENT B2 ;  /* 0x0000000000027941 */ /* 0x000fea0003800200 */
.L_x_470:
[----:B------:R-:W-:-:S13]  /*0520*/  ISETP.GE.U32.AND P0, PT, R18, 0x300, PT ;  /* 0x000003001200780c */ /* 0x000fda0003f06070 */
[----:B------:R-:W-:Y:S05]  /*0530*/  @!P0 BRA `(.L_x_469) ;  /* 0x0000000400cc8947 */ /* 0x000fea0003800000 */
[----:B------:R-:W0:Y:S01]  /*0540*/  LDC.64 R12, c[0x0][0x380] ;  /* 0x0000e000ff0c7b82 */ /* 0x000e220000000a00 */
[----:B------:R-:W-:-:S04]  /*0550*/  IMAD.IADD R7, R10, 0x1, R9 ;  /* 0x000000010a077824 */ /* 0x000fc800078e0209 */
[C---:B------:R-:W-:Y:S02]  /*0560*/  VIADD R27, R7.reuse, 0x100 ;  /* 0x00000100071b7836 */ /* 0x040fe40000000000 */
[C---:B------:R-:W-:Y:S02]  /*0570*/  VIADD R26, R7.reuse, 0x200 ;  /* 0x00000200071a7836 */ /* 0x040fe40000000000 */
[----:B------:R-:W-:Y:S01]  /*0580*/  VIADD R25, R7, 0x300 ;  /* 0x0000030007197836 */ /* 0x000fe20000000000 */
[----:B0-----:R-:W-:-:S05]  /*0590*/  IADD3 R10, P0, PT, R12, 0x1000, RZ ;  /* 0x000010000c0a7810 */ /* 0x001fca0007f1e0ff */
[----:B------:R-:W-:-:S08]  /*05a0*/  IMAD.X R11, RZ, RZ, R13, P0 ;  /* 0x000000ffff0b7224 */ /* 0x000fd000000e060d */
.L_x_483:
[----:B------:R-:W-:-:S05]  /*05b0*/  IMAD.WIDE R22, R7, 0x8, R10 ;  /* 0x0000000807167825 */ /* 0x000fca00078e020a */
[----:B------:R-:W2:Y:S04]  /*05c0*/  LDG.E.64 R20, desc[UR10][R22.64+-0x1000] ;  /* 0xfff0000a16147981 */ /* 0x000ea8000c1e1b00 */
[----:B-----5:R0:W5:Y:S04]  /*05d0*/  LDG.E.64 R16, desc[UR10][R22.64+-0x800] ;  /* 0xfff8000a16107981 */ /* 0x020168000c1e1b00 */
[----:B------:R0:W5:Y:S04]  /*05e0*/  LDG.E.64 R14, desc[UR10][R22.64] ;  /* 0x0000000a160e7981 */ /* 0x000168000c1e1b00 */
[----:B------:R0:W5:Y:S01]  /*05f0*/  LDG.E.64 R12, desc[UR10][R22.64+0x800] ;  /* 0x0008000a160c7981 */ /* 0x000162000c1e1b00 */
[C---:B------:R-:W-:Y:S01]  /*0600*/  IADD3 R29, P1, PT, R7.reuse, UR8, RZ ;  /* 0x00000008071d7c10 */ /* 0x040fe2000ff3e0ff */
[----:B------:R-:W-:Y:S03]  /*0610*/  BSSY.RECONVERGENT B2, `(.L_x_475) ;  /* 0x0000016000027945 */ /* 0x000fe60003800200 */
[----:B------:R-:W-:Y:S01]  /*0620*/  LEA.HI.X.SX32 R31, R7, UR9, 0x1, P1 ;  /* 0x00000009071f7c11 */ /* 0x000fe200088f0eff */
[----:B------:R-:W-:-:S03]  /*0630*/  IMAD.MOV.U32 R24, RZ, RZ, R29 ;  /* 0x000000ffff187224 */ /* 0x000fc600078e001d */
[----:B------:R-:W-:Y:S01]  /*0640*/  MOV R28, R31 ;  /* 0x0000001f001c7202 */ /* 0x000fe20000000f00 */
        /* <DEDUP_REMOVED lines=18> */
.L_x_476:
[----:B------:R-:W-:Y:S05]  /*0770*/  BSYNC.RECONVERGENT B2 ;  /* 0x0000000000027941 */ /* 0x000fea0003800200 */
.L_x_475:
[----:B-----5:R-:W-:Y:S01]  /*0780*/  DSETP.GEU.AND P0, PT, |R18|, |R16|, PT ;  /* 0x400000101200722a */ /* 0x020fe20003f0e200 */
[C---:B------:R-:W-:Y:S01]  /*0790*/  IADD3 R21, P1, PT, R27.reuse, UR8, RZ ;  /* 0x000000081b157c10 */ /* 0x040fe2000ff3e0ff */
[----:B------:R-:W-:Y:S01]  /*07a0*/  BSSY.RECONVERGENT B2, `(.L_x_477) ;  /* 0x0000015000027945 */ /* 0x000fe20003800200 */
[----:B------:R-:W-:Y:S02]  /*07b0*/  IMAD.MOV.U32 R2, RZ, RZ, R16 ;  /* 0x000000ffff027224 */ /* 0x000fe400078e0010 */
[----:B------:R-:W-:Y:S01]  /*07c0*/  LEA.HI.X.SX32 R23, R27, UR9, 0x1, P1 ;  /* 0x000000091b177c11 */ /* 0x000fe200088f0eff */
[----:B------:R-:W-:Y:S02]  /*07d0*/  IMAD.MOV.U32 R6, RZ, RZ, R21 ;  /* 0x000000ffff067224 */ /* 0x000fe400078e0015 */
[----:B------:R-:W-:Y:S02]  /*07e0*/  IMAD.MOV.U32 R3, RZ, RZ, R17 ;  /* 0x000000ffff037224 */ /* 0x000fe400078e0011 */
[----:B------:R-:W-:-:S04]  /*07f0*/  IMAD.MOV.U32 R8, RZ, RZ, R23 ;  /* 0x000000ffff087224 */ /* 0x000fc800078e0017 */
        /* <DEDUP_REMOVED lines=15> */
.L_x_478:
[----:B------:R-:W-:Y:S05]  /*08f0*/  BSYNC.RECONVERGENT B2 ;  /* 0x0000000000027941 */ /* 0x000fea0003800200 */
.L_x_477:
[----:B------:R-:W-:Y:S01]  /*0900*/  DSETP.GEU.AND P0, PT, |R2|, |R14|, PT ;  /* 0x4000000e0200722a */ /* 0x000fe20003f0e200 */
[C---:B------:R-:W-:Y:S01]  /*0910*/  IADD3 R21, P1, PT, R26.reuse, UR8, RZ ;  /* 0x000000081a157c10 */ /* 0x040fe2000ff3e0ff */
[----:B------:R-:W-:Y:S01]  /*0920*/  BSSY.RECONVERGENT B2, `(.L_x_479) ;  /* 0x0000016000027945 */ /* 0x000fe20003800200 */
[----:B------:R-:W-:Y:S01]  /*0930*/  IADD3 R29, P2, PT, R25, UR8, RZ ;  /* 0x00000008191d7c10 */ /* 0x000fe2000ff5e0ff */
[----:B------:R-:W-:Y:S01]  /*0940*/  IMAD.MOV.U32 R16, RZ, RZ, R14 ;  /* 0x000000ffff107224 */ /* 0x000fe200078e000e */
        /* <DEDUP_REMOVED lines=19> */
.L_x_480:
[----:B------:R-:W-:Y:S05]  /*0a80*/  BSYNC.RECONVERGENT B2 ;  /* 0x0000000000027941 */ /* 0x000fea0003800200 */
.L_x_479:
[----:B------:R-:W-:Y:S01]  /*0a90*/  DSETP.GEU.AND P0, PT, |R16|, |R12|, PT ;  /* 0x4000000c1000722a */ /* 0x000fe20003f0e200 */
[----:B------:R-:W-:Y:S01]  /*0aa0*/  LEA.HI.X.SX32 R14, R25, UR9, 0x1, P2 ;  /* 0x00000009190e7c11 */ /* 0x000fe200090f0eff */
[----:B------:R-:W-:Y:S01]  /*0ab0*/  BSSY.RECONVERGENT B2, `(.L_x_481) ;  /* 0x0000014000027945 */ /* 0x000fe20003800200 */
[----:B------:R-:W-:Y:S02]  /*0ac0*/  IMAD.MOV.U32 R8, RZ, RZ, R29 ;  /* 0x000000ffff087224 */ /* 0x000fe400078e001d */
[----:B------:R-:W-:Y:S02]  /*0ad0*/  IMAD.MOV.U32 R2, RZ, RZ, R12 ;  /* 0x000000ffff027224 */ /* 0x000fe400078e000c */
[----:B------:R-:W-:Y:S02]  /*0ae0*/  IMAD.MOV.U32 R6, RZ, RZ, R14 ;  /* 0x000000ffff067224 */ /* 0x000fe400078e000e */
[----:B------:R-:W-:-:S05]  /*0af0*/  IMAD.MOV.U32 R3, RZ, RZ, R13 ;  /* 0x000000ffff037224 */ /* 0x000fca00078e000d */
        /* <DEDUP_REMOVED lines=15> */
.L_x_482:
[----:B------:R-:W-:Y:S05]  /*0bf0*/  BSYNC.RECONVERGENT B2 ;  /* 0x0000000000027941 */ /* 0x000fea0003800200 */
.L_x_481:
[----:B------:R-:W-:Y:S02]  /*0c00*/  VIADD R9, R9, 0x400 ;  /* 0x0000040009097836 */ /* 0x000fe40000000000 */
[----:B------:R-:W-:Y:S02]  /*0c10*/  VIADD R27, R27, 0x400 ;  /* 0x000004001b1b7836 */ /* 0x000fe40000000000 */
[----:B------:R-:W-:Y:S01]  /*0c20*/  VIADD R26, R26, 0x400 ;  /* 0x000004001a1a7836 */ /* 0x000fe20000000000 */
[----:B------:R-:W-:Y:S01]  /*0c30*/  ISETP.GE.AND P0, PT, R9, R4, PT ;  /* 0x000000040900720c */ /* 0x000fe20003f06270 */
[----:B------:R-:W-:Y:S02]  /*0c40*/  VIADD R25, R25, 0x400 ;  /* 0x0000040019197836 */ /* 0x000fe40000000000 */
[----:B------:R-:W-:-:S10]  /*0c50*/  VIADD R7, R7, 0x400 ;  /* 0x0000040007077836 */ /* 0x000fd40000000000 */
[----:B------:R-:W-:Y:S05]  /*0c60*/  @!P0 BRA `(.L_x_483) ;  /* 0xfffffff800508947 */ /* 0x000fea000383ffff */
.L_x_469:
[----:B------:R-:W-:Y:S05]  /*0c70*/  BSYNC.RECONVERGENT B1 ;  /* 0x0000000000017941 */ /* 0x000fea0003800200 */
.L_x_468:
        /* <DEDUP_REMOVED lines=34> */
.L_x_486:
[----:B------:R-:W-:Y:S05]  /*0ea0*/  BSYNC.RECONVERGENT B1 ;  /* 0x0000000000017941 */ /* 0x000fea0003800200 */
.L_x_485:
        /* <DEDUP_REMOVED lines=31> */
.L_x_488:
[----:B------:R-:W-:Y:S05]  /*10a0*/  BSYNC.RECONVERGENT B1 ;  /* 0x0000000000017941 */ /* 0x000fea0003800200 */
.L_x_487:
[----:B------:R-:W-:Y:S01]  /*10b0*/  ISETP.GT.AND P0, PT, R15, 0x1b, PT ;  /* 0x0000001b0f00780c */ /* 0x000fe20003f04270 */
[----:B---3--:R3:W3:Y:S01]  /*10c0*/  SHFL.DOWN PT, R8, R2, 0x4, 0x1f ;  /* 0x08801f0002087f89 */ /* 0x0086e200000e0000 */
[----:B------:R-:W-:Y:S01]  /*10d0*/  BSSY.RECONVERGENT B1, `(.L_x_489) ;  /* 0x000001d000017945 */ /* 0x000fe20003800200 */
[----:B0-----:R-:W-:Y:S01]  /*10e0*/  MOV R11, R4 ;  /* 0x00000004000b7202 */ /* 0x001fe20000000f00 */
[----:B------:R-:W-:Y:S01]  /*10f0*/  IMAD.MOV.U32 R12, RZ, RZ, R13 ;  /* 0x000000ffff0c7224 */ /* 0x000fe200078e000d */
[----:B------:R0:W0:Y:S01]  /*1100*/  SHFL.DOWN PT, R9, R3, 0x4, 0x1f ;  /* 0x08801f0003097f89 */ /* 0x00002200000e0000 */
[----:B-1----:R-:W-:Y:S02]  /*1110*/  IMAD.MOV.U32 R6, RZ, RZ, R2 ;  /* 0x000000ffff067224 */ /* 0x002fe400078e0002 */
[----:B--2---:R-:W-:Y:S01]  /*1120*/  IMAD.MOV.U32 R7, RZ, RZ, R3 ;  /* 0x000000ffff077224 */ /* 0x004fe200078e0003 */
[----:B----4-:R1:W2:Y:S04]  /*1130*/  SHFL.DOWN PT, R17, R4, 0x4, 0x1f ;  /* 0x08801f0004117f89 */ /* 0x0102a800000e0000 */
[----:B------:R1:W4:Y:S01]  /*1140*/  SHFL.DOWN PT, R10, R13, 0x4, 0x1f ;  /* 0x08801f000d0a7f89 */ /* 0x00032200000e0000 */
        /* <DEDUP_REMOVED lines=21> */
.L_x_490:
[----:B------:R-:W-:Y:S05]  /*12a0*/  BSYNC.RECONVERGENT B1 ;  /* 0x0000000000017941 */ /* 0x000fea0003800200 */
.L_x_489:
[----:B------:R-:W-:Y:S01]  /*12b0*/  ISETP.GT.AND P0, PT, R15, 0x17, PT ;  /* 0x000000170f00780c */ /* 0x000fe20003f04270 */
[----:B---3--:R3:W2:Y:S01]  /*12c0*/  SHFL.DOWN PT, R8, R6, 0x8, 0x1f ;  /* 0x09001f0006087f89 */ /* 0x0086a200000e0000 */
[----:B------:R-:W-:Y:S01]  /*12d0*/  BSSY.RECONVERGENT B1, `(.L_x_491) ;  /* 0x000001d000017945 */ /* 0x000fe20003800200 */
[----:B-1----:R-:W-:Y:S02]  /*12e0*/  IMAD.MOV.U32 R4, RZ, RZ, R11 ;  /* 0x000000ffff047224 */ /* 0x002fe400078e000b */
[----:B0-----:R3:W0:Y:S01]  /*12f0*/  SHFL.DOWN PT, R9, R7, 0x8, 0x1f ;  /* 0x09001f0007097f89 */ /* 0x00162200000e0000 */
[----:B----4-:R-:W-:Y:S02]  /*1300*/  IMAD.MOV.U32 R10, RZ, RZ, R12 ;  /* 0x000000ffff0a7224 */ /* 0x010fe400078e000c */
[----:B------:R-:W-:Y:S01]  /*1310*/  IMAD.MOV.U32 R2, RZ, RZ, R6 ;  /* 0x000000ffff027224 */ /* 0x000fe200078e0006 */
[----:B------:R3:W1:Y:S01]  /*1320*/  SHFL.DOWN PT, R14, R11, 0x8, 0x1f ;  /* 0x09001f000b0e7f89 */ /* 0x00066200000e0000 */
[----:B------:R-:W-:-:S03]  /*1330*/  IMAD.MOV.U32 R3, RZ, RZ, R7 ;  /* 0x000000ffff037224 */ /* 0x000fc600078e0007 */
[----:B------:R3:W4:Y:S01]  /*1340*/  SHFL.DOWN PT, R13, R12, 0x8, 0x1f ;  /* 0x09001f000c0d7f89 */ /* 0x00072200000e0000 */
[----:B------:R-:W-:Y:S05]  /*1350*/  @P0 BRA `(.L_x_492) ;  /* 0x0000000000500947 */ /* 0x000fea0003800000 */
[----:B0-2---:R-:W-:Y:S01]  /*1360*/  DSETP.GEU.AND P0, PT, |R6|, |R8|, PT ;  /* 0x400000080600722a */ /* 0x005fe20003f0e200 */
[----:B-1----:R-:W-:Y:S02]  /*1370*/  IMAD.MOV.U32 R4, RZ, RZ, R14 ;  /* 0x000000ffff047224 */ /* 0x002fe400078e000e */
        /* <DEDUP_REMOVED lines=18> */
.L_x_492:
[----:B------:R-:W-:Y:S05]  /*14a0*/  BSYNC.RECONVERGENT B1 ;  /* 0x0000000000017941 */ /* 0x000fea0003800200 */
.L_x_491:
[----:B------:R-:W-:Y:S01]  /*14b0*/  ISETP.GT.AND P0, PT, R15, 0xf, PT ;  /* 0x0000000f0f00780c */ /* 0x000fe20003f04270 */
[----:B---3--:R3:W1:Y:S01]  /*14c0*/  SHFL.DOWN PT, R6, R2, 0x10, 0x1f ;  /* 0x0a001f0002067f89 */ /* 0x00866200000e0000 */
[----:B------:R-:W-:Y:S01]  /*14d0*/  BSSY.RECONVERGENT B1, `(.L_x_493) ;  /* 0x000001d000017945 */ /* 0x000fe20003800200 */
[----:B--2---:R-:W-:Y:S02]  /*14e0*/  IMAD.MOV.U32 R17, RZ, RZ, R4 ;  /* 0x000000ffff117224 */ /* 0x004fe400078e0004 */
[----:B------:R3:W2:Y:S01]  /*14f0*/  SHFL.DOWN PT, R7, R3, 0x10, 0x1f ;  /* 0x0a001f0003077f89 */ /* 0x0006a200000e0000 */
[----:B------:R-:W-:Y:S02]  /*1500*/  IMAD.MOV.U32 R19, RZ, RZ, R10 ;  /* 0x000000ffff137224 */ /* 0x000fe400078e000a */
[----:B------:R-:W-:Y:S01]  /*1510*/  IMAD.MOV.U32 R12, RZ, RZ, R2 ;  /* 0x000000ffff0c7224 */ /* 0x000fe200078e0002 */
[----:B0-----:R3:W0:Y:S01]  /*1520*/  SHFL.DOWN PT, R9, R4, 0x10, 0x1f ;  /* 0x0a001f0004097f89 */ /* 0x00162200000e0000 */
[----:B----4-:R-:W-:-:S03]  /*1530*/  IMAD.MOV.U32 R13, RZ, RZ, R3 ;  /* 0x000000ffff0d7224 */ /* 0x010fc600078e0003 */
[----:B------:R3:W4:Y:S01]  /*1540*/  SHFL.DOWN PT, R11, R10, 0x10, 0x1f ;  /* 0x0a001f000a0b7f89 */ /* 0x00072200000e0000 */
[----:B------:R-:W-:Y:S05]  /*1550*/  @P0 BRA `(.L_x_494) ;  /* 0x0000000000500947 */ /* 0x000fea0003800000 */
[----:B-12---:R-:W-:Y:S01]  /*1560*/  DSETP.GEU.AND P0, PT, |R2|, |R6|, PT ;  /* 0x400000060200722a */ /* 0x006fe20003f0e200 */
[----:B0-----:R-:W-:Y:S01]  /*1570*/  IMAD.MOV.U32 R17, RZ, RZ, R9 ;  /* 0x000000ffff117224 */ /* 0x001fe200078e0009 */
        /* <DEDUP_REMOVED lines=18> */
.L_x_494:
[----:B------:R-:W-:Y:S05]  /*16a0*/  BSYNC.RECONVERGENT B1 ;  /* 0x0000000000017941 */ /* 0x000fea0003800200 */
.L_x_493:
[----:B------:R-:W-:Y:S01]  /*16b0*/  ISETP.NE.AND P0, PT, R15, RZ, PT ;  /* 0x000000ff0f00720c */ /* 0x000fe20003f05270 */
[----:B------:R-:W-:-:S12]  /*16c0*/  BSSY.RECONVERGENT B1, `(.L_x_495) ;  /* 0x000000b000017945 */ /* 0x000fd80003800200 */
[----:B------:R-:W-:Y:S05]  /*16d0*/  @P0 BRA `(.L_x_496) ;  /* 0x0000000000240947 */ /* 0x000fea0003800000 */
[----:B---3--:R-:W3:Y:S01]  /*16e0*/  S2R R4, SR_CgaCtaId ;  /* 0x0000000000047919 */ /* 0x008ee20000008800 */
[----:B------:R-:W-:Y:S01]  /*16f0*/  MOV R3, 0x400 ;  /* 0x0000040000037802 */ /* 0x000fe20000000f00 */
[----:B------:R-:W-:Y:S01]  /*1700*/  IMAD.MOV.U32 R18, RZ, RZ, R17 ;  /* 0x000000ffff127224 */ /* 0x000fe200078e0011 */
[----:B------:R-:W-:-:S04]  /*1710*/  SHF.R.U32.HI R2, RZ, 0x1, R5 ;  /* 0x00000001ff027819 */ /* 0x000fc80000011605 */
[----:B------:R-:W-:Y:S02]  /*1720*/  LOP3.LUT R2, R2, 0x1f0, RZ, 0xc0, !PT ;  /* 0x000001f002027812 */ /* 0x000fe400078ec0ff */
[----:B---3--:R-:W-:-:S05]  /*1730*/  LEA R3, R4, R3, 0x18 ;  /* 0x0000000304037211 */ /* 0x008fca00078ec0ff */
[----:B------:R-:W-:-:S05]  /*1740*/  IMAD.IADD R3, R2, 0x1, R3 ;  /* 0x0000000102037824 */ /* 0x000fca00078e0203 */
[----:B------:R3:W-:Y:S04]  /*1750*/  STS.64 [R3+0x10], R18 ;  /* 0x0000101203007388 */ /* 0x0007e80000000a00 */
[----:B------:R3:W-:Y:S02]  /*1760*/  STS.64 [R3+0x8], R12 ;  /* 0x0000080c03007388 */ /* 0x0007e40000000a00 */
.L_x_496:
[----:B------:R-:W-:Y:S05]  /*1770*/  BSYNC.RECONVERGENT B1 ;  /* 0x0000000000017941 */ /* 0x000fea0003800200 */
.L_x_495:
[----:B------:R-:W-:Y:S01]  /*1780*/  BAR.SYNC.DEFER_BLOCKING 0x0 ;  /* 0x0000000000007b1d */ /* 0x000fe20000010000 */
[----:B------:R-:W-:-:S13]  /*1790*/  ISETP.NE.AND P1, PT, R5, RZ, PT ;  /* 0x000000ff0500720c */ /* 0x000fda0003f25270 */
[----:B------:R-:W-:Y:S05]  /*17a0*/  @P1 BRA `(.L_x_497) ;  /* 0x0000004c00d41947 */ /* 0x000fea0003800000 */
[----:B---3--:R-:W3:Y:S01]  /*17b0*/  S2R R3, SR_CgaCtaId ;  /* 0x0000000000037919 */ /* 0x008ee20000008800 */
[----:B------:R-:W-:Y:S01]  /*17c0*/  MOV R2, 0x400 ;  /* 0x0000040000027802 */ /* 0x000fe20000000f00 */
[----:B------:R-:W-:Y:S03]  /*17d0*/  BSSY.RECONVERGENT B1, `(.L_x_498) ;  /* 0x000001a000017945 */ /* 0x000fe60003800200 */
[----:B---3--:R-:W-:-:S05]  /*17e0*/  LEA R32, R3, R2, 0x18 ;  /* 0x0000000203207211 */ /* 0x008fca00078ec0ff */
[----:B-1----:R-:W1:Y:S04]  /*17f0*/  LDS.64 R14, [R32+0x18] ;  /* 0x00001800200e7984 */ /* 0x002e680000000a00 */
[----:B0---4-:R-:W0:Y:S04]  /*1800*/  LDS.128 R8, [R32+0x20] ;  /* 0x0000200020087984 */ /* 0x011e280000000c00 */
[----:B------:R3:W4:Y:S04]  /*1810*/  LDS.64 R2, [R32+0x80] ;  /* 0x0000800020027984 */ /* 0x0007280000000a00 */
[----:B--2---:R3:W2:Y:S01]  /*1820*/  LDS.128 R4, [R32+0x30] ;  /* 0x0000300020047984 */ /* 0x0046a20000000c00 */
        /* <DEDUP_REMOVED lines=20> */
.L_x_499:
[----:B------:R-:W-:Y:S05]  /*1970*/  BSYNC.RECONVERGENT B1 ;  /* 0x0000000000017941 */ /* 0x000fea0003800200 */
.L_x_498:
[----:B------:R0:W1:Y:S01]  /*1980*/  LDS.128 R12, [R32+0x40] ;  /* 0x00004000200c7984 */ /* 0x0000620000000c00 */
[----:B------:R-:W-:Y:S01]  /*1990*/  DSETP.GEU.AND P0, PT, |R28|, |R10|, PT ;  /* 0x4000000a1c00722a */ /* 0x000fe20003f0e200 */
[----:B------:R-:W-:Y:S01]  /*19a0*/  BSSY.RECONVERGENT B1, `(.L_x_500) ;  /* 0x0000017000017945 */ /* 0x000fe20003800200 */
[----:B------:R-:W-:Y:S01]  /*19b0*/  IMAD.MOV.U32 R33, RZ, RZ, R4 ;  /* 0x000000ffff217224 */ /* 0x000fe200078e0004 */
[----:B------:R0:W2:Y:S01]  /*19c0*/  LDS.128 R16, [R32+0x50] ;  /* 0x0000500020107984 */ /* 0x0000a20000000c00 */
[----:B------:R-:W-:Y:S02]  /*19d0*/  IMAD.MOV.U32 R35, RZ, RZ, R5 ;  /* 0x000000ffff237224 */ /* 0x000fe400078e0005 */
[----:B------:R-:W-:Y:S01]  /*19e0*/  IMAD.MOV.U32 R8, RZ, RZ, R10 ;  /* 0x000000ffff087224 */ /* 0x000fe200078e000a */
[----:B------:R0:W3:Y:S01]  /*19f0*/  LDS.128 R20, [R32+0x60] ;  /* 0x0000600020147984 */ /* 0x0000e20000000c00 */
[----:B------:R-:W-:-:S03]  /*1a00*/  IMAD.MOV.U32 R9, RZ, RZ, R11 ;  /* 0x000000ffff097224 */ /* 0x000fc600078e000b */
[----:B------:R0:W4:Y:S03]  /*1a10*/  LDS.128 R24, [R32+0x70] ;  /* 0x0000700020187984 */ /* 0x0001260000000c00 */
        /* <DEDUP_REMOVED lines=15> */
.L_x_501:
[----:B------:R-:W-:Y:S05]  /*1b10*/  BSYNC.RECONVERGENT B1 ;  /* 0x0000000000017941 */ /* 0x000fea0003800200 */
.L_x_500:
        /* <DEDUP_REMOVED lines=21> */
.L_x_503:
[----:B------:R-:W-:Y:S05]  /*1c70*/  BSYNC.RECONVERGENT B1 ;  /* 0x0000000000017941 */ /* 0x000fea0003800200 */
.L_x_502:
[----:B------:R-:W-:Y:S01]  /*1c80*/  DSETP.GEU.AND P0, PT, |R4|, |R14|, PT ;  /* 0x4000000e0400722a */ /* 0x000fe20003f0e200 */
[----:B------:R-:W-:Y:S01]  /*1c90*/  BSSY.RECONVERGENT B1, `(.L_x_504) ;  /* 0x0000014000017945 */ /* 0x000fe20003800200 */
[----:B------:R-:W-:Y:S02]  /*1ca0*/  IMAD.MOV.U32 R6, RZ, RZ, R14 ;  /* 0x000000ffff067224 */ /* 0x000fe400078e000e */
[----:B------:R-:W-:Y:S02]  /*1cb0*/  IMAD.MOV.U32 R7, RZ, RZ, R15 ;  /* 0x000000ffff077224 */ /* 0x000fe400078e000f */
[----:B--2---:R-:W-:Y:S02]  /*1cc0*/  IMAD.MOV.U32 R9, RZ, RZ, R16 ;  /* 0x000000ffff097224 */ /* 0x004fe400078e0010 */
        /* <DEDUP_REMOVED lines=16> */
.L_x_505:
[----:B------:R-:W-:Y:S05]  /*1dd0*/  BSYNC.RECONVERGENT B1 ;  /* 0x0000000000017941 */ /* 0x000fea0003800200 */
.L_x_504:
        /* <DEDUP_REMOVED lines=21> */
.L_x_507:
[----:B------:R-:W-:Y:S05]  /*1f30*/  BSYNC.RECONVERGENT B1 ;  /* 0x0000000000017941 */ /* 0x000fea0003800200 */
.L_x_506:
[----:B------:R-:W-:Y:S01]  /*1f40*/  DSETP.GEU.AND P0, PT, |R4|, |R22|, PT ;  /* 0x400000160400722a */ /* 0x000fe20003f0e200 */
[----:B------:R-:W-:Y:S01]  /*1f50*/  BSSY.RECONVERGENT B1, `(.L_x_508) ;  /* 0x0000014000017945 */ /* 0x000fe20003800200 */
[----:B------:R-:W-:Y:S02]  /*1f60*/  IMAD.MOV.U32 R6, RZ, RZ, R22 ;  /* 0x000000ffff067224 */ /* 0x000fe400078e0016 */
[----:B------:R-:W-:Y:S02]  /*1f70*/  IMAD.MOV.U32 R7, RZ, RZ, R23 ;  /* 0x000000ffff077224 */ /* 0x000fe400078e0017 */
[----:B----4-:R-:W-:Y:S02]  /*1f80*/  IMAD.MOV.U32 R9, RZ, RZ, R24 ;  /* 0x000000ffff097224 */ /* 0x010fe400078e0018 */
        /* <DEDUP_REMOVED lines=16> */
.L_x_509:
[----:B------:R-:W-:Y:S05]  /*2090*/  BSYNC.RECONVERGENT B1 ;  /* 0x0000000000017941 */ /* 0x000fea0003800200 */
.L_x_508:
[----:B------:R-:W-:Y:S01]  /*20a0*/  DSETP.GEU.AND P0, PT, |R6|, |R26|, PT ;  /* 0x4000001a0600722a */ /* 0x000fe20003f0e200 */
[----:B------:R-:W-:Y:S02]  /*20b0*/  IMAD.MOV.U32 R12, RZ, RZ, R26 ;  /* 0x000000ffff0c7224 */ /* 0x000fe400078e001a */
[----:B------:R-:W-:Y:S02]  /*20c0*/  IMAD.MOV.U32 R13, RZ, RZ, R27 ;  /* 0x000000ffff0d7224 */ /* 0x000fe400078e001b */
        /* <DEDUP_REMOVED lines=18> */
.L_x_484:
        /* <DEDUP_REMOVED lines=8> */
[----:B------:R-:W-:Y:S01]  /*2270*/  ISETP.GT.AND P0, PT, R11, R4, PT ;  /* 0x000000040b00720c */ /* 0x000fe20003f04270 */
[----:B------:R-:W-:Y:S02]  /*2280*/  IMAD.IADD R9, R4, 0x1, R9 ;  /* 0x0000000104097824 */ /* 0x000fe400078e0209 */
[----:B------:R-:W-:-:S03]  /*2290*/  IMAD.MOV.U32 R11, RZ, RZ, R3 ;  /* 0x000000ffff0b7224 */ /* 0x000fc600078e0003 */
        /* <DEDUP_REMOVED lines=27> */
.L_x_511:
[----:B------:R-:W-:Y:S05]  /*2450*/  BSYNC.RECONVERGENT B1 ;  /* 0x0000000000017941 */ /* 0x000fea0003800200 */
.L_x_510:
[----:B------:R-:W-:Y:S01]  /*2460*/  VIADD R2, R7, 0x2 ;  /* 0x0000000207027836 */ /* 0x000fe20000000000 */
[----:B--2---:R1:W2:Y:S01]  /*2470*/  SHFL.DOWN PT, R12, R10, 0x2, R9 ;  /* 0x084000000a0c7989 */ /* 0x0042a200000e0009 */
[----:B------:R-:W-:Y:S01]  /*2480*/  BSSY.RECONVERGENT B1, `(.L_x_512) ;  /* 0x000001e000017945 */ /* 0x000fe20003800200 */
[----:B------:R-:W-:Y:S02]  /*2490*/  IMAD.MOV.U32 R8, RZ, RZ, R16 ;  /* 0x000000ffff087224 */ /* 0x000fe400078e0010 */
[----:B------:R-:W-:Y:S01]  /*24a0*/  ISETP.GT.AND P0, PT, R2, R9, PT ;  /* 0x000000090200720c */ /* 0x000fe20003f04270 */
[----:B---3--:R1:W3:Y:S01]  /*24b0*/  SHFL.DOWN PT, R13, R11, 0x2, R9 ;  /* 0x084000000b0d7989 */ /* 0x0082e200000e0009 */
[----:B------:R-:W-:Y:S02]  /*24c0*/  IMAD.MOV.U32 R14, RZ, RZ, R18 ;  /* 0x000000ffff0e7224 */ /* 0x000fe400078e0012 */
[----:B------:R-:W-:Y:S01]  /*24d0*/  IMAD.MOV.U32 R2, RZ, RZ, R10 ;  /* 0x000000ffff027224 */ /* 0x000fe200078e000a */
[----:B----4-:R1:W4:Y:S01]  /*24e0*/  SHFL.DOWN PT, R15, R16, 0x2, R9 ;  /* 0x08400000100f7989 */ /* 0x01032200000e0009 */
[----:B------:R-:W-:-:S03]  /*24f0*/  IMAD.MOV.U32 R3, RZ, RZ, R11 ;  /* 0x000000ffff037224 */ /* 0x000fc600078e000b */
[----:B0-----:R1:W0:Y:S04]  /*2500*/  SHFL.DOWN PT, R17, R18, 0x2, R9 ;  /* 0x0840000012117989 */ /* 0x00122800000e0009 */
[----:B------:R-:W-:Y:S05]  /*2510*/  @P0 BRA `(.L_x_513) ;  /* 0x0000000000500947 */ /* 0x000fea0003800000 */
[----:B--23--:R-:W-:Y:S01]  /*2520*/  DSETP.GEU.AND P0, PT, |R10|, |R12|, PT ;  /* 0x4000000c0a00722a */ /* 0x00cfe20003f0e200 */
[----:B----4-:R-:W-:Y:S02]  /*2530*/  IMAD.MOV.U32 R8, RZ, RZ, R15 ;  /* 0x000000ffff087224 */ /* 0x010fe400078e000f */
[----:B0-----:R-:W-:Y:S02]  /*2540*/  IMAD.MOV.U32 R14, RZ, RZ, R17 ;  /* 0x000000ffff0e7224 */ /* 0x001fe400078e0011 */
        /* <DEDUP_REMOVED lines=17> */
.L_x_513:
[----:B------:R-:W-:Y:S05]  /*2660*/  BSYNC.RECONVERGENT B1 ;  /* 0x0000000000017941 */ /* 0x000fea0003800200 */
.L_x_512:
[----:B------:R-:W-:Y:S01]  /*2670*/  VIADD R6, R7, 0x4 ;  /* 0x0000000407067836 */ /* 0x000fe20000000000 */
[----:B--2---:R2:W2:Y:S01]  /*2680*/  SHFL.DOWN PT, R12, R2, 0x4, R9 ;  /* 0x08800000020c7989 */ /* 0x0044a200000e0009 */
[----:B------:R-:W-:Y:S01]  /*2690*/  BSSY.RECONVERGENT B1, `(.L_x_514) ;  /* 0x000001e000017945 */ /* 0x000fe20003800200 */
[----:B-1----:R-:W-:Y:S02]  /*26a0*/  IMAD.MOV.U32 R16, RZ, RZ, R14 ;  /* 0x000000ffff107224 */ /* 0x002fe400078e000e */
        /* <DEDUP_REMOVED lines=28> */
.L_x_515:
[----:B------:R-:W-:Y:S05]  /*2870*/  BSYNC.RECONVERGENT B1 ;  /* 0x0000000000017941 */ /* 0x000fea0003800200 */
.L_x_514:
[----:B--2---:R-:W-:Y:S01]  /*2880*/  VIADD R2, R7, 0x8 ;  /* 0x0000000807027836 */ /* 0x004fe20000000000 */
[----:B------:R2:W2:Y:S01]  /*2890*/  SHFL.DOWN PT, R12, R10, 0x8, R9 ;  /* 0x090000000a0c7989 */ /* 0x0004a200000e0009 */
        /* <DEDUP_REMOVED lines=30> */
.L_x_517:
[----:B------:R-:W-:Y:S05]  /*2a80*/  BSYNC.RECONVERGENT B1 ;  /* 0x0000000000017941 */ /* 0x000fea0003800200 */
.L_x_516:
[----:B-1----:R-:W-:Y:S01]  /*2a90*/  VIADD R6, R7, 0x10 ;  /* 0x0000001007067836 */ /* 0x002fe20000000000 */
[----:B--2---:R1:W2:Y:S01]  /*2aa0*/  SHFL.DOWN PT, R10, R2, 0x10, R9 ;  /* 0x0a000000020a7989 */ /* 0x0042a200000e0009 */
[----:B------:R-:W-:Y:S01]  /*2ab0*/  BSSY.RECONVERGENT B1, `(.L_x_518) ;  /* 0x000001e000017945 */ /* 0x000fe20003800200 */
[----:B0-----:R-:W-:Y:S01]  /*2ac0*/  IMAD.MOV.U32 R17, RZ, RZ, R8 ;  /* 0x000000ffff117224 */ /* 0x001fe200078e0008 */
[----:B------:R-:W-:Y:S01]  /*2ad0*/  MOV R19, R14 ;  /* 0x0000000e00137202 */ /* 0x000fe20000000f00 */
[----:B------:R1:W0:Y:S01]  /*2ae0*/  SHFL.DOWN PT, R11, R3, 0x10, R9 ;  /* 0x0a000000030b7989 */ /* 0x00022200000e0009 */
[----:B------:R-:W-:Y:S01]  /*2af0*/  ISETP.GT.AND P0, PT, R6, R9, PT ;  /* 0x000000090600720c */ /* 0x000fe20003f04270 */
[----:B------:R-:W-:Y:S02]  /*2b00*/  IMAD.MOV.U32 R12, RZ, RZ, R2 ;  /* 0x000000ffff0c7224 */ /* 0x000fe400078e0002 */
[----:B----4-:R1:W4:Y:S01]  /*2b10*/  SHFL.DOWN PT, R15, R8, 0x10, R9 ;  /* 0x0a000000080f7989 */ /* 0x01032200000e0009 */
[----:B---3--:R-:W-:-:S03]  /*2b20*/  IMAD.MOV.U32 R13, RZ, RZ, R3 ;  /* 0x000000ffff0d7224 */ /* 0x008fc600078e0003 */
[----:B------:R1:W3:Y:S06]  /*2b30*/  SHFL.DOWN PT, R21, R14, 0x10, R9 ;  /* 0x0a0000000e157989 */ /* 0x0002ec00000e0009 */
[----:B------:R-:W-:Y:S05]  /*2b40*/  @P0 BRA `(.L_x_519) ;  /* 0x0000000000500947 */ /* 0x000fea0003800000 */
[----:B0-2---:R-:W-:Y:S01]  /*2b50*/  DSETP.GEU.AND P0, PT, |R2|, |R10|, PT ;  /* 0x4000000a0200722a */ /* 0x005fe20003f0e200 */
        /* <DEDUP_REMOVED lines=19> */
.L_x_519:
[----:B------:R-:W-:Y:S05]  /*2c90*/  BSYNC.RECONVERGENT B1 ;  /* 0x0000000000017941 */ /* 0x000fea0003800200 */
.L_x_518:
[----:B------:R-:W-:Y:S01]  /*2ca0*/  ISETP.NE.AND P0, PT, R7, RZ, PT ;  /* 0x000000ff0700720c */ /* 0x000fe20003f05270 */
[----:B------:R-:W-:-:S12]  /*2cb0*/  BSSY.RECONVERGENT B1, `(.L_x_520) ;  /* 0x000000b000017945 */ /* 0x000fd80003800200 */
[----:B------:R-:W-:Y:S05]  /*2cc0*/  @P0 BRA `(.L_x_521) ;  /* 0x0000000000240947 */ /* 0x000fea0003800000 */
[----:B------:R-:W5:Y:S01]  /*2cd0*/  S2R R6, SR_CgaCtaId ;  /* 0x0000000000067919 */ /* 0x000f620000008800 */
[----:B-1----:R-:W-:Y:S01]  /*2ce0*/  MOV R3, 0x400 ;  /* 0x0000040000037802 */ /* 0x002fe20000000f00 */
[----:B------:R-:W-:Y:S01]  /*2cf0*/  IMAD.MOV.U32 R18, RZ, RZ, R17 ;  /* 0x000000ffff127224 */ /* 0x000fe200078e0011 */
[----:B------:R-:W-:-:S04]  /*2d00*/  SHF.R.U32.HI R2, RZ, 0x1, R5 ;  /* 0x00000001ff027819 */ /* 0x000fc80000011605 */
[----:B------:R-:W-:Y:S02]  /*2d10*/  LOP3.LUT R2, R2, 0x1f0, RZ, 0xc0, !PT ;  /* 0x000001f002027812 */ /* 0x000fe400078ec0ff */
[----:B-----5:R-:W-:-:S05]  /*2d20*/  LEA R3, R6, R3, 0x18 ;  /* 0x0000000306037211 */ /* 0x020fca00078ec0ff */
[----:B------:R-:W-:-:S05]  /*2d30*/  IMAD.IADD R3, R2, 0x1, R3 ;  /* 0x0000000102037824 */ /* 0x000fca00078e0203 */
[----:B------:R1:W-:Y:S04]  /*2d40*/  STS.64 [R3+0x10], R18 ;  /* 0x0000101203007388 */ /* 0x0003e80000000a00 */
[----:B------:R1:W-:Y:S02]  /*2d50*/  STS.64 [R3+0x8], R12 ;  /* 0x0000080c03007388 */ /* 0x0003e40000000a00 */
.L_x_521:
[----:B------:R-:W-:Y:S05]  /*2d60*/  BSYNC.RECONVERGENT B1 ;  /* 0x0000000000017941 */ /* 0x000fea0003800200 */
.L_x_520:
[----:B------:R-:W-:Y:S01]  /*2d70*/  BAR.SYNC.DEFER_BLOCKING 0x0 ;  /* 0x0000000000007b1d */ /* 0x000fe20000010000 */
[----:B------:R-:W-:-:S13]  /*2d80*/  ISETP.NE.AND P1, PT, R5, RZ, PT ;  /* 0x000000ff0500720c */ /* 0x000fda0003f25270 */
[----:B------:R-:W-:Y:S05]  /*2d90*/  @P1 BRA `(.L_x_497) ;  /* 0x0000003800581947 */ /* 0x000fea0003800000 */
[----:B------:R-:W-:Y:S01]  /*2da0*/  ISETP.GE.AND P0, PT, R4, 0x21, PT ;  /* 0x000000210400780c */ /* 0x000fe20003f06270 */
[----:B0-----:R-:W-:Y:S02]  /*2db0*/  IMAD.MOV.U32 R11, RZ, RZ, R17 ;  /* 0x000000ffff0b7224 */ /* 0x001fe400078e0011 */
[----:B-1----:R-:W-:Y:S02]  /*2dc0*/  IMAD.MOV.U32 R14, RZ, RZ, R19 ;  /* 0x000000ffff0e7224 */ /* 0x002fe400078e0013 */
        /* <DEDUP_REMOVED lines=29> */
.L_x_523:
[----:B------:R-:W-:Y:S05]  /*2fa0*/  BSYNC.RECONVERGENT B1 ;  /* 0x0000000000017941 */ /* 0x000fea0003800200 */
.L_x_522:
[----:B------:R-:W-:Y:S01]  /*2fb0*/  ISETP.GE.AND P0, PT, R4, 0x41, PT ;  /* 0x000000410400780c */ /* 0x000fe20003f06270 */
[----:B------:R-:W-:Y:S02]  /*2fc0*/  IMAD.MOV.U32 R5, RZ, RZ, R11 ;  /* 0x000000ffff057224 */ /* 0x000fe400078e000b */
[----:B--2---:R-:W-:Y:S02]  /*2fd0*/  IMAD.MOV.U32 R10, RZ, RZ, R14 ;  /* 0x000000ffff0a7224 */ /* 0x004fe400078e000e */
        /* <DEDUP_REMOVED lines=29> */
.L_x_525:
[----:B------:R-:W-:Y:S05]  /*31b0*/  BSYNC.RECONVERGENT B1 ;  /* 0x0000000000017941 */ /* 0x000fea0003800200 */
.L_x_524:
        /* <DEDUP_REMOVED lines=32> */
.L_x_527:
[----:B------:R-:W-:Y:S05]  /*33c0*/  BSYNC.RECONVERGENT B1 ;  /* 0x0000000000017941 */ /* 0x000fea0003800200 */
.L_x_526:
        /* <DEDUP_REMOVED lines=32> */
.L_x_529:
[----:B------:R-:W-:Y:S05]  /*35d0*/  BSYNC.RECONVERGENT B1 ;  /* 0x0000000000017941 */ /* 0x000fea0003800200 */
.L_x_528:
        /* <DEDUP_REMOVED lines=32> */
.L_x_531:
[----:B------:R-:W-:Y:S05]  /*37e0*/  BSYNC.RECONVERGENT B1 ;  /* 0x0000000000017941 */ /* 0x000fea0003800200 */
.L_x_530:
        /* <DEDUP_REMOVED lines=32> */
.L_x_533:
[----:B------:R-:W-:Y:S05]  /*39f0*/  BSYNC.RECONVERGENT B1 ;  /* 0x0000000000017941 */ /* 0x000fea0003800200 */
.L_x_532:
        /* <DEDUP_REMOVED lines=32> */
.L_x_465:
[----:B------:R-:W0:Y:S01]  /*3c00*/  S2R R4, SR_TID.X ;  /* 0x0000000000047919 */ /* 0x000e220000002100 */
[----:B------:R-:W1:Y:S01]  /*3c10*/  LDCU.128 UR12, c[0x0][0x380] ;  /* 0x00007000ff0c77ac */ /* 0x000e620008000c00 */
[----:B------:R-:W-:Y:S02]  /*3c20*/  SHF.R.S32.HI R5, RZ, 0x1f, R10 ;  /* 0x0000001fff057819 */ /* 0x000fe4000001140a */
[----:B0-----:R-:W-:-:S04]  /*3c30*/  IADD3 R2, P0, PT, R10, R4, RZ ;  /* 0x000000040a027210 */ /* 0x001fc80007f1e0ff */
[----:B-1----:R-:W-:Y:S01]  /*3c40*/  LEA R8, P1, R2, UR12, 0x3 ;  /* 0x0000000c02087c11 */ /* 0x002fe2000f8218ff */
[----:B------:R-:W-:-:S05]  /*3c50*/  IMAD.X R3, RZ, RZ, R5, P0 ;  /* 0x000000ffff037224 */ /* 0x000fca00000e0605 */
[----:B------:R-:W-:-:S05]  /*3c60*/  LEA.HI.X R9, R2, UR13, R3, 0x3, P1 ;  /* 0x0000000d02097c11 */ /* 0x000fca00088f1c03 */
[----:B------:R-:W2:Y:S04]  /*3c70*/  LDG.E.64 R12, desc[UR10][R8.64] ;  /* 0x0000000a080c7981 */ /* 0x000ea8000c1e1b00 */
[----:B------:R-:W2:Y:S04]  /*3c80*/  LDG.E.64 R14, desc[UR10][R8.64+0x800] ;  /* 0x0008000a080e7981 */ /* 0x000ea8000c1e1b00 */
[----:B------:R-:W3:Y:S04]  /*3c90*/  LDG.E.64 R16, desc[UR10][R8.64+0x1000] ;  /* 0x0010000a08107981 */ /* 0x000ee8000c1e1b00 */
[----:B------:R-:W4:Y:S04]  /*3ca0*/  LDG.E.64 R18, desc[UR10][R8.64+0x1800] ;  /* 0x0018000a08127981 */ /* 0x000f28000c1e1b00 */
[----:B------:R0:W5:Y:S01]  /*3cb0*/  LDG.E.64 R2, desc[UR10][R8.64+0x2000] ;  /* 0x0020000a08027981 */ /* 0x000162000c1e1b00 */
[----:B------:R-:W-:Y:S01]  /*3cc0*/  BSSY.RECONVERGENT B1, `(.L_x_534) ;  /* 0x000001f000017945 */ /* 0x000fe20003800200 */
[C---:B0-----:R-:W-:Y:S01]  /*3cd0*/  LOP3.LUT R8, R4.reuse, 0x400, RZ, 0xfc, !PT ;  /* 0x0000040004087812 */ /* 0x041fe200078efcff */
[----:B------:R-:W-:Y:S01]  /*3ce0*/  VIADD R9, R4, 0x200 ;  /* 0x0000020004097836 */ /* 0x000fe20000000000 */
[----:B--2---:R-:W-:-:S06]  /*3cf0*/  DSETP.GEU.AND P0, PT, |R12|, |R14|, PT ;  /* 0x4000000e0c00722a */ /* 0x004fcc0003f0e200 */
[----:B------:R-:W-:Y:S02]  /*3d00*/  FSEL R12, R12, R14, P0 ;  /* 0x0000000e0c0c7208 */ /* 0x000fe40000000000 */
[----:B------:R-:W-:Y:S02]  /*3d10*/  FSEL R13, R13, R15, P0 ;  /* 0x0000000f0d0d7208 */ /* 0x000fe40000000000 */
[----:B------:R-:W-:-:S04]  /*3d20*/  IADD3 R14, P1, PT, R10, UR14, RZ ;  /* 0x0000000e0a0e7c10 */ /* 0x000fc8000ff3e0ff */
[----:B---3--:R-:W-:Y:S01]  /*3d30*/  DSETP.GEU.AND P2, PT, |R12|, |R16|, PT ;  /* 0x400000100c00722a */ /* 0x008fe20003f4e200 */
[----:B------:R-:W-:-:S05]  /*3d40*/  IADD3 R6, P5, PT, R8, R14, RZ ;  /* 0x0000000e08067210 */ /* 0x000fca0007fbe0ff */
[----:B------:R-:W-:Y:S02]  /*3d50*/  FSEL R12, R12, R16, P2 ;  /* 0x000000100c0c7208 */ /* 0x000fe40001000000 */
[----:B------:R-:W-:-:S06]  /*3d60*/  FSEL R13, R13, R17, P2 ;  /* 0x000000110d0d7208 */ /* 0x000fcc0001000000 */
[----:B----4-:R-:W-:-:S06]  /*3d70*/  DSETP.GEU.AND P3, PT, |R12|, |R18|, PT ;  /* 0x400000120c00722a */ /* 0x010fcc0003f6e200 */
[----:B------:R-:W-:Y:S02]  /*3d80*/  FSEL R10, R12, R18, P3 ;  /* 0x000000120c0a7208 */ /* 0x000fe40001800000 */
[----:B------:R-:W-:Y:S02]  /*3d90*/  FSEL R11, R13, R19, P3 ;  /* 0x000000130d0b7208 */ /* 0x000fe40001800000 */
[----:B------:R-:W-:Y:S01]  /*3da0*/  IADD3.X R12, PT, PT, R5, UR15, RZ, P1, !PT ;  /* 0x0000000f050c7c10 */ /* 0x000fe20008ffe4ff */
[C---:B------:R-:W-:Y:S01]  /*3db0*/  VIADD R5, R4.reuse, 0x100 ;  /* 0x0000010004057836 */ /* 0x040fe20000000000 */
[----:B------:R-:W-:Y:S02]  /*3dc0*/  ISETP.LE.AND P1, PT, R7, UR6, PT ;  /* 0x0000000607007c0c */ /* 0x000fe4000bf23270 */
[----:B-----5:R-:W-:Y:S02]  /*3dd0*/  DSETP.GEU.AND P4, PT, |R10|, |R2|, PT ;  /* 0x400000020a00722a */ /* 0x020fe40003f8e200 */
[----:B------:R-:W-:Y:S01]  /*3de0*/  @P2 SEL R9, R4, R5, P0 ;  /* 0x0000000504092207 */ /* 0x000fe20000000000 */
[----:B------:R-:W-:-:S02]  /*3df0*/  IMAD.X R5, RZ, RZ, R12, P5 ;  /* 0x000000ffff057224 */ /* 0x000fc400028e060c */
[----:B------:R-:W-:-:S09]  /*3e00*/  @!P3 VIADD R9, R4, 0x300 ;  /* 0x000003000409b836 */ /* 0x000fd20000000000 */
        /* <DEDUP_REMOVED lines=10> */
.L_x_535:
[----:B------:R-:W-:Y:S05]  /*3eb0*/  BSYNC.RECONVERGENT B1 ;  /* 0x0000000000017941 */ /* 0x000fea0003800200 */
.L_x_534:
        /* <DEDUP_REMOVED lines=12> */
[----:B------:R-:W-:-:S05]  /*3f80*/  IMAD.MOV.U32 R11, RZ, RZ, 0x500 ;  /* 0x00000500ff0b7424 */ /* 0x000fca00078e00ff */
[----:B------:R-:W2:Y:S01]  /*3f90*/  ATOMG.E.ADD.STRONG.GPU PT, R10, desc[UR10][R8.64], R11 ;  /* 0x8000000b080a79a8 */ /* 0x000ea200081ef10a */
[----:B------:R-:W0:Y:S01]  /*3fa0*/  S2UR UR5, SR_CgaCtaId ;  /* 0x00000000000579c3 */ /* 0x000e220000008800 */
[----:B------:R-:W-:Y:S02]  /*3fb0*/  UMOV UR4, 0x400 ;  /* 0x0000040000047882 */ /* 0x000fe40000000000 */
[----:B0-----:R-:W-:Y:S01]  /*3fc0*/  ULEA UR4, UR5, UR4, 0x18 ;  /* 0x0000000405047291 */ /* 0x001fe2000f8ec0ff */
[----:B--2---:R-:W-:-:S08]  /*3fd0*/  VIADD R10, R10, UR6 ;  /* 0x000000060a0a7c36 */ /* 0x004fd00008000000 */
[----:B------:R0:W-:Y:S03]  /*3fe0*/  STS [UR4+0x98], R10 ;  /* 0x0000980aff007988 */ /* 0x0001e60008000804 */
.L_x_538:
[----:B------:R-:W-:Y:S05]  /*3ff0*/  BSYNC.RECONVERGENT B1 ;  /* 0x0000000000017941 */ /* 0x000fea0003800200 */
.L_x_537:
[----:B------:R-:W1:Y:S08]  /*4000*/  S2UR UR5, SR_CgaCtaId ;  /* 0x00000000000579c3 */ /* 0x000e700000008800 */
[----:B------:R-:W-:Y:S06]  /*4010*/  BAR.SYNC.DEFER_BLOCKING 0x0 ;  /* 0x0000000000007b1d */ /* 0x000fec0000010000 */
[----:B------:R-:W-:-:S02]  /*4020*/  UMOV UR4, 0x400 ;  /* 0x0000040000047882 */ /* 0x000fc40000000000 */
[----:B-1----:R-:W-:-:S06]  /*4030*/  ULEA UR4, UR5, UR4, 0x18 ;  /* 0x0000000405047291 */ /* 0x002fcc000f8ec0ff */
[----:B------:R-:W-:-:S05]  /*4040*/  IMAD.U32 R14, RZ, RZ, UR4 ;  /* 0x00000004ff0e7e24 */ /* 0x000fca000f8e00ff */
[----:B------:R-:W0:Y:S02]  /*4050*/  LDS R12, [R14+0x98] ;  /* 0x000098000e0c7984 */ /* 0x000e240000000800 */
[----:B0-----:R-:W-:-:S05]  /*4060*/  VIADD R10, R12, 0x500 ;  /* 0x000005000c0a7836 */ /* 0x001fca0000000000 */
[----:B------:R-:W-:-:S13]  /*4070*/  ISETP.GT.AND P0, PT, R10, R7, PT ;  /* 0x000000070a00720c */ /* 0x000fda0003f04270 */
[----:B------:R-:W-:Y:S05]  /*4080*/  @P0 BRA `(.L_x_539) ;  /* 0x0000000400900947 */ /* 0x000fea0003800000 */
[----:B------:R-:W-:Y:S01]  /*4090*/  BSSY.RECONVERGENT B1, `(.L_x_539) ;  /* 0x0000063000017945 */ /* 0x000fe20003800200 */
[----:B------:R-:W-:Y:S01]  /*40a0*/  IMAD.MOV.U32 R20, RZ, RZ, R2 ;  /* 0x000000ffff147224 */ /* 0x000fe200078e0002 */
[----:B------:R-:W0:Y:S01]  /*40b0*/  LDCU UR7, c[0x0][0x398] ;  /* 0x00007300ff0777ac */ /* 0x000e220008000800 */
[----:B------:R-:W-:Y:S02]  /*40c0*/  IMAD.MOV.U32 R21, RZ, RZ, R3 ;  /* 0x000000ffff157224 */ /* 0x000fe400078e0003 */
[----:B------:R-:W-:Y:S01]  /*40d0*/  IMAD.MOV.U32 R27, RZ, RZ, R6 ;  /* 0x000000ffff1b7224 */ /* 0x000fe200078e0006 */
[----:B------:R-:W1:Y:S01]  /*40e0*/  LDCU.128 UR12, c[0x0][0x380] ;  /* 0x00007000ff0c77ac */ /* 0x000e620008000c00 */
[----:B------:R-:W-:-:S07]  /*40f0*/  IMAD.MOV.U32 R22, RZ, RZ, R5 ;  /* 0x000000ffff167224 */ /* 0x000fce00078e0005 */
.L_x_542:
[----:B------:R-:W-:-:S04]  /*4100*/  IADD3 R28, P0, PT, R4, R12, RZ ;  /* 0x0000000c041c7210 */ /* 0x000fc80007f1e0ff */
[----:B------:R-:W-:Y:S02]  /*4110*/  LEA.HI.X.SX32 R25, R12, RZ, 0x1, P0 ;  /* 0x000000ff0c197211 */ /* 0x000fe400000f0eff */
[----:B-1----:R-:W-:-:S04]  /*4120*/  LEA R6, P0, R28, UR12, 0x3 ;  /* 0x0000000c1c067c11 */ /* 0x002fc8000f8018ff */
[----:B------:R-:W-:-:S05]  /*4130*/  LEA.HI.X R7, R28, UR13, R25, 0x3, P0 ;  /* 0x0000000d1c077c11 */ /* 0x000fca00080f1c19 */
[----:B------:R-:W2:Y:S04]  /*4140*/  LDG.E.64 R18, desc[UR10][R6.64] ;  /* 0x0000000a06127981 */ /* 0x000ea8000c1e1b00 */
[----:B------:R-:W3:Y:S04]  /*4150*/  LDG.E.64 R16, desc[UR10][R6.64+0x800] ;  /* 0x0008000a06107981 */ /* 0x000ee8000c1e1b00 */
[----:B------:R-:W4:Y:S04]  /*4160*/  LDG.E.64 R12, desc[UR10][R6.64+0x1000] ;  /* 0x0010000a060c7981 */ /* 0x000f28000c1e1b00 */
[----:B------:R-:W4:Y:S01]  /*4170*/  LDG.E.64 R10, desc[UR10][R6.64+0x1800] ;  /* 0x0018000a060a7981 */ /* 0x000f22000c1e1b00 */
[----:B------:R-:W-:-:S03]  /*4180*/  IADD3 R28, P0, PT, R28, UR14, RZ ;  /* 0x0000000e1c1c7c10 */ /* 0x000fc6000ff1e0ff */
[----:B------:R1:W5:Y:S01]  /*4190*/  LDG.E.64 R2, desc[UR10][R6.64+0x2000] ;  /* 0x0020000a06027981 */ /* 0x000362000c1e1b00 */
[----:B------:R-:W-:Y:S01]  /*41a0*/  IADD3.X R25, PT, PT, R25, UR15, RZ, P0, !PT ;  /* 0x0000000f19197c10 */ /* 0x000fe200087fe4ff */
[----:B------:R-:W-:Y:S01]  /*41b0*/  BSSY.RECONVERGENT B2, `(.L_x_540) ;  /* 0x0000038000027945 */ /* 0x000fe20003800200 */
[----:B------:R-:W-:Y:S01]  /*41c0*/  BAR.SYNC.DEFER_BLOCKING 0x0 ;  /* 0x0000000000007b1d */ /* 0x000fe20000010000 */
[C---:B------:R-:W-:Y:S02]  /*41d0*/  IADD3 R24, P4, PT, R28.reuse, 0x200, RZ ;  /* 0x000002001c187810 */ /* 0x040fe40007f9e0ff */
[C---:B------:R-:W-:Y:S02]  /*41e0*/  IADD3 R15, P5, PT, R28.reuse, 0x300, RZ ;  /* 0x000003001c0f7810 */ /* 0x040fe40007fbe0ff */
[C---:B------:R-:W-:Y:S02]  /*41f0*/  IADD3 R23, P3, PT, R28.reuse, 0x100, RZ ;  /* 0x000001001c177810 */ /* 0x040fe40007f7e0ff */
[----:B-1----:R-:W-:-:S02]  /*4200*/  IADD3 R6, P6, PT, R28, 0x400, RZ ;  /* 0x000004001c067810 */ /* 0x002fc40007fde0ff */
[----:B------:R-:W-:Y:S01]  /*4210*/  IADD3.X R26, PT, PT, RZ, R25, RZ, P3, !PT ;  /* 0x00000019ff1a7210 */ /* 0x000fe20001ffe4ff */
[----:B--2---:R-:W-:-:S14]  /*4220*/  DSETP.GEU.AND P2, PT, |R20|, |R18|, PT ;  /* 0x400000121400722a */ /* 0x004fdc0003f4e200 */
[----:B------:R-:W-:-:S04]  /*4230*/  @P2 ISETP.GE.U32.AND P0, PT, R27, R28, PT ;  /* 0x0000001c1b00220c */ /* 0x000fc80003f06070 */
[----:B------:R-:W-:-:S13]  /*4240*/  @P2 ISETP.GE.AND.EX P0, PT, R22, R25, PT, P0 ;  /* 0x000000191600220c */ /* 0x000fda0003f06300 */
[----:B------:R-:W-:-:S06]  /*4250*/  @P2 DSETP.LT.OR P0, PT, |R18|, |R20|, !P0 ;  /* 0x400000141200222a */ /* 0x000fcc0004701600 */
[----:B------:R-:W-:Y:S02]  /*4260*/  @P2 FSEL R5, R20, R18, P0 ;  /* 0x0000001214052208 */ /* 0x000fe40000000000 */
[----:B------:R-:W-:Y:S01]  /*4270*/  @P2 FSEL R20, R21, R19, P0 ;  /* 0x0000001315142208 */ /* 0x000fe20000000000 */
[----:B------:R-:W-:Y:S01]  /*4280*/  IMAD.X R21, RZ, RZ, R25, P4 ;  /* 0x000000ffff157224 */ /* 0x000fe200020e0619 */
[----:B------:R-:W-:Y:S01]  /*4290*/  @P2 SEL R28, R27, R28, P0 ;  /* 0x0000001c1b1c2207 */ /* 0x000fe20000000000 */
[----:B------:R-:W-:Y:S02]  /*42a0*/  @P2 IMAD.MOV.U32 R18, RZ, RZ, R5 ;  /* 0x000000ffff122224 */ /* 0x000fe400078e0005 */
[----:B------:R-:W-:Y:S02]  /*42b0*/  @P2 IMAD.MOV.U32 R19, RZ, RZ, R20 ;  /* 0x000000ffff132224 */ /* 0x000fe400078e0014 */
[--C-:B------:R-:W-:Y:S02]  /*42c0*/  IMAD.X R20, RZ, RZ, R25.reuse, P5 ;  /* 0x000000ffff147224 */ /* 0x100fe400028e0619 */
[----:B------:R-:W-:Y:S01]  /*42d0*/  IMAD.X R5, RZ, RZ, R25, P6 ;  /* 0x000000ffff057224 */ /* 0x000fe200030e0619 */
[----:B------:R-:W-:Y:S01]  /*42e0*/  @P2 SEL R25, R22, R25, P0 ;  /* 0x0000001916192207 */ /* 0x000fe20000000000 */
        /* <DEDUP_REMOVED lines=20> */
[----:B------:R-:W-:-:S05]  /*4430*/  ISETP.NE.AND P2, PT, R4, RZ, PT ;  /* 0x000000ff0400720c */ /* 0x000fca0003f45270 */
[----:B------:R-:W-:-:S14]  /*4440*/  DSETP.GEU.AND P1, PT, |R12|, |R10|, PT ;  /* 0x4000000a0c00722a */ /* 0x000fdc0003f2e200 */
[----:B------:R-:W-:-:S04]  /*4450*/  @P1 ISETP.GE.U32.AND P0, PT, R24, R15, PT ;  /* 0x0000000f1800120c */ /* 0x000fc80003f06070 */
[----:B------:R-:W-:-:S13]  /*4460*/  @P1 ISETP.GE.AND.EX P0, PT, R21, R20, PT, P0 ;  /* 0x000000141500120c */ /* 0x000fda0003f06300 */
[----:B------:R-:W-:-:S06]  /*4470*/  @P1 DSETP.LT.OR P0, PT, |R10|, |R12|, !P0 ;  /* 0x4000000c0a00122a */ /* 0x000fcc0004701600 */
[----:B------:R-:W-:Y:S02]  /*4480*/  @P1 FSEL R16, R12, R10, P0 ;  /* 0x0000000a0c101208 */ /* 0x000fe40000000000 */
[----:B------:R-:W-:Y:S01]  /*4490*/  @P1 FSEL R13, R13, R11, P0 ;  /* 0x0000000b0d0d1208 */ /* 0x000fe20000000000 */
[----:B------:R-:W-:Y:S06]  /*44a0*/  @P2 BRA `(.L_x_541) ;  /* 0x0000000000202947 */ /* 0x000fec0003800000 */
[----:B------:R-:W-:-:S05]  /*44b0*/  IMAD.MOV.U32 R17, RZ, RZ, 0x500 ;  /* 0x00000500ff117424 */ /* 0x000fca00078e00ff */
[----:B------:R-:W2:Y:S01]  /*44c0*/  ATOMG.E.ADD.STRONG.GPU PT, R7, desc[UR10][R8.64], R17 ;  /* 0x80000011080779a8 */ /* 0x000ea200081ef10a */
[----:B------:R-:W1:Y:S01]  /*44d0*/  S2UR UR5, SR_CgaCtaId ;  /* 0x00000000000579c3 */ /* 0x000e620000008800 */
[----:B------:R-:W-:Y:S02]  /*44e0*/  UMOV UR4, 0x400 ;  /* 0x0000040000047882 */ /* 0x000fe40000000000 */
[----:B-1----:R-:W-:-:S06]  /*44f0*/  ULEA UR4, UR5, UR4, 0x18 ;  /* 0x0000000405047291 */ /* 0x002fcc000f8ec0ff */
[----:B------:R-:W-:Y:S02]  /*4500*/  IMAD.U32 R14, RZ, RZ, UR4 ;  /* 0x00000004ff0e7e24 */ /* 0x000fe4000f8e00ff */
[----:B--2---:R-:W-:-:S05]  /*4510*/  VIADD R7, R7, UR6 ;  /* 0x0000000607077c36 */ /* 0x004fca0008000000 */
[----:B------:R1:W-:Y:S02]  /*4520*/  STS [R14+0x98], R7 ;  /* 0x000098070e007388 */ /* 0x0003e40000000800 */
.L_x_541:
[----:B0-----:R-:W-:Y:S05]  /*4530*/  BSYNC.RECONVERGENT B2 ;  /* 0x0000000000027941 */ /* 0x001fea0003800200 */
.L_x_540:
[----:B------:R-:W-:Y:S01]  /*4540*/  BAR.SYNC.DEFER_BLOCKING 0x0 ;  /* 0x0000000000007b1d */ /* 0x000fe20000010000 */
[----:B------:R-:W-:Y:S01]  /*4550*/  @P1 IMAD.MOV.U32 R10, RZ, RZ, R16 ;  /* 0x000000ffff0a1224 */ /* 0x000fe200078e0010 */
[----:B------:R-:W-:Y:S01]  /*4560*/  @P1 SEL R15, R24, R15, P0 ;  /* 0x0000000f180f1207 */ /* 0x000fe20000000000 */
[----:B------:R-:W-:Y:S01]  /*4570*/  @P1 IMAD.MOV.U32 R11, RZ, RZ, R13 ;  /* 0x000000ffff0b1224 */ /* 0x000fe200078e000d */
[----:B------:R-:W-:Y:S01]  /*4580*/  @P1 SEL R20, R21, R20, P0 ;  /* 0x0000001415141207 */ /* 0x000fe20000000000 */
[----:B-1----:R-:W-:-:S04]  /*4590*/  IMAD.U32 R7, RZ, RZ, UR7 ;  /* 0x00000007ff077e24 */ /* 0x002fc8000f8e00ff */
[----:B-----5:R-:W-:-:S14]  /*45a0*/  DSETP.GEU.AND P2, PT, |R10|, |R2|, PT ;  /* 0x400000020a00722a */ /* 0x020fdc0003f4e200 */
[----:B------:R-:W-:Y:S01]  /*45b0*/  @P2 ISETP.GE.U32.AND P0, PT, R15, R6, PT ;  /* 0x000000060f00220c */ /* 0x000fe20003f06070 */
[----:B------:R-:W0:Y:S03]  /*45c0*/  LDS R12, [R14+0x98] ;  /* 0x000098000e0c7984 */ /* 0x000e260000000800 */
        /* <DEDUP_REMOVED lines=9> */
[----:B------:R-:W-:-:S02]  /*4660*/  IMAD.MOV.U32 R22, RZ, RZ, R5 ;  /* 0x000000ffff167224 */ /* 0x000fc400078e0005 */
[----:B------:R-:W-:Y:S02]  /*4670*/  IMAD.MOV.U32 R20, RZ, RZ, R2 ;  /* 0x000000ffff147224 */ /* 0x000fe400078e0002 */
[----:B------:R-:W-:Y:S02]  /*4680*/  IMAD.MOV.U32 R21, RZ, RZ, R3 ;  /* 0x000000ffff157224 */ /* 0x000fe400078e0003 */
[----:B0-----:R-:W-:-:S05]  /*4690*/  VIADD R10, R12, 0x500 ;  /* 0x000005000c0a7836 */ /* 0x001fca0000000000 */
[----:B------:R-:W-:-:S13]  /*46a0*/  ISETP.GT.AND P0, PT, R10, R7, PT ;  /* 0x000000070a00720c */ /* 0x000fda0003f04270 */
[----:B------:R-:W-:Y:S05]  /*46b0*/  @!P0 BRA `(.L_x_542) ;  /* 0xfffffff800908947 */ /* 0x000fea000383ffff */
[----:B------:R-:W-:Y:S05]  /*46c0*/  BSYNC.RECONVERGENT B1 ;  /* 0x0000000000017941 */ /* 0x000fea0003800200 */
.L_x_539:
[----:B------:R-:W-:Y:S01]  /*46d0*/  ISETP.GE.AND P0, PT, R12, R7, PT ;  /* 0x000000070c00720c */ /* 0x000fe20003f06270 */
[----:B------:R-:W0:Y:S01]  /*46e0*/  LDCU.64 UR6, c[0x0][0x388] ;  /* 0x00007100ff0677ac */ /* 0x000e220008000a00 */
[----:B------:R-:W-:Y:S01]  /*46f0*/  BSSY.RECONVERGENT B1, `(.L_x_536) ;  /* 0x00000ac000017945 */ /* 0x000fe20003800200 */
[----:B------:R-:W1:Y:S10]  /*4700*/  LDCU.64 UR4, c[0x0][0x388] ;  /* 0x00007100ff0477ac */ /* 0x000e740008000a00 */
[----:B------:R-:W-:Y:S05]  /*4710*/  @P0 BRA `(.L_x_543) ;  /* 0x0000000800a40947 */ /* 0x000fea0003800000 */
[----:B------:R-:W-:-:S05]  /*4720*/  IMAD.IADD R9, R7, 0x1, -R12 ;  /* 0x0000000107097824 */ /* 0x000fca00078e0a0c */
[----:B------:R-:W-:-:S13]  /*4730*/  ISETP.GE.AND P0, PT, R4, R9, PT ;  /* 0x000000090400720c */ /* 0x000fda0003f06270 */
[----:B------:R-:W-:Y:S05]  /*4740*/  @P0 BRA `(.L_x_543) ;  /* 0x0000000800980947 */ /* 0x000fea0003800000 */
[----:B------:R-:W-:Y:S01]  /*4750*/  LOP3.LUT R8, RZ, R4, RZ, 0x33, !PT ;  /* 0x00000004ff087212 */ /* 0x000fe200078e33ff */
[----:B------:R-:W-:Y:S03]  /*4760*/  BSSY.RECONVERGENT B2, `(.L_x_544) ;  /* 0x000002f000027945 */ /* 0x000fe60003800200 */
[----:B------:R-:W-:Y:S01]  /*4770*/  IADD3 R18, PT, PT, -R12, R7, R8 ;  /* 0x000000070c127210 */ /* 0x000fe20007ffe108 */
[----:B------:R-:W-:-:S03]  /*4780*/  IMAD.MOV.U32 R8, RZ, RZ, R4 ;  /* 0x000000ffff087224 */ /* 0x000fc600078e0004 */
[----:B------:R-:W-:-:S04]  /*4790*/  LOP3.LUT R7, R18, 0x300, RZ, 0xc0, !PT ;  /* 0x0000030012077812 */ /* 0x000fc800078ec0ff */
[----:B------:R-:W-:-:S13]  /*47a0*/  ISETP.NE.AND P0, PT, R7, 0x300, PT ;  /* 0x000003000700780c */ /* 0x000fda0003f05270 */
[----:B------:R-:W-:Y:S05]  /*47b0*/  @!P0 BRA `(.L_x_545) ;  /* 0x0000000000a48947 */ /* 0x000fea0003800000 */
[----:B------:R-:W2:Y:S01]  /*47c0*/  LDC.64 R10, c[0x0][0x380] ;  /* 0x0000e000ff0a7b82 */ /* 0x000ea20000000a00 */
[----:B------:R-:W-:Y:S01]  /*47d0*/  LEA.HI R7, R18, 0x1, RZ, 0x18 ;  /* 0x0000000112077811 */ /* 0x000fe200078fc0ff */
[----:B------:R-:W-:Y:S02]  /*47e0*/  IMAD.IADD R13, R4, 0x1, R12 ;  /* 0x00000001040d7824 */ /* 0x000fe400078e020c */
[----:B------:R-:W-:Y:S01]  /*47f0*/  IMAD.MOV.U32 R8, RZ, RZ, R4 ;  /* 0x000000ffff087224 */ /* 0x000fe200078e0004 */
[----:B------:R-:W-:-:S05]  /*4800*/  LOP3.LUT R7, R7, 0x3, RZ, 0xc0, !PT ;  /* 0x0000000307077812 */ /* 0x000fca00078ec0ff */
[----:B------:R-:W-:-:S07]  /*4810*/  IMAD.MOV R7, RZ, RZ, -R7 ;  /* 0x000000ffff077224 */ /* 0x000fce00078e0a07 */
.L_x_548:
[----:B--2---:R-:W-:-:S06]  /*4820*/  IMAD.WIDE R14, R13, 0x8, R10 ;  /* 0x000000080d0e7825 */ /* 0x004fcc00078e020a */
[----:B------:R-:W2:Y:S01]  /*4830*/  LDG.E.64 R14, desc[UR10][R14.64] ;  /* 0x0000000a0e0e7981 */ /* 0x000ea2000c1e1b00 */
[----:B-1----:R-:W-:Y:S01]  /*4840*/  IADD3 R22, P1, PT, R13, UR4, RZ ;  /* 0x000000040d167c10 */ /* 0x002fe2000ff3e0ff */
[----:B------:R-:W-:Y:S01]  /*4850*/  VIADD R7, R7, 0x1 ;  /* 0x0000000107077836 */ /* 0x000fe20000000000 */
[----:B------:R-:W-:Y:S01]  /*4860*/  BSSY.RECONVERGENT B3, `(.L_x_546) ;  /* 0x000001b000037945 */ /* 0x000fe20003800200 */
[----:B------:R-:W-:Y:S01]  /*4870*/  IMAD.MOV.U32 R19, RZ, RZ, R6 ;  /* 0x000000ffff137224 */ /* 0x000fe200078e0006 */
[----:B------:R-:W-:Y:S01]  /*4880*/  LEA.HI.X.SX32 R21, R13, UR5, 0x1, P1 ;  /* 0x000000050d157c11 */ /* 0x000fe200088f0eff */
[----:B------:R-:W-:Y:S01]  /*4890*/  IMAD.MOV.U32 R20, RZ, RZ, R5 ;  /* 0x000000ffff147224 */ /* 0x000fe200078e0005 */
[----:B------:R-:W-:Y:S01]  /*48a0*/  MOV R16, R2 ;  /* 0x0000000200107202 */ /* 0x000fe20000000f00 */
[----:B------:R-:W-:Y:S01]  /*48b0*/  IMAD.MOV.U32 R17, RZ, RZ, R3 ;  /* 0x000000ffff117224 */ /* 0x000fe200078e0003 */
[----:B------:R-:W-:Y:S01]  /*48c0*/  ISETP.NE.AND P2, PT, R7, RZ, PT ;  /* 0x000000ff0700720c */ /* 0x000fe20003f45270 */
        /* <DEDUP_REMOVED lines=20> */
.L_x_547:
[----:B0-----:R-:W-:Y:S05]  /*4a10*/  BSYNC.RECONVERGENT B3 ;  /* 0x0000000000037941 */ /* 0x001fea0003800200 */
.L_x_546:
[----:B------:R-:W-:Y:S02]  /*4a20*/  VIADD R8, R8, 0x100 ;  /* 0x0000010008087836 */ /* 0x000fe40000000000 */
[----:B------:R-:W-:Y:S01]  /*4a30*/  VIADD R13, R13, 0x100 ;  /* 0x000001000d0d7836 */ /* 0x000fe20000000000 */
[----:B------:R-:W-:Y:S06]  /*4a40*/  @P2 BRA `(.L_x_548) ;  /* 0xfffffffc00742947 */ /* 0x000fec000383ffff */
.L_x_545:
[----:B01----:R-:W-:Y:S05]  /*4a50*/  BSYNC.RECONVERGENT B2 ;  /* 0x0000000000027941 */ /* 0x003fea0003800200 */
.L_x_544:
        /* <DEDUP_REMOVED lines=9> */
.L_x_557:
[----:B------:R-:W-:-:S05]  /*4af0*/  IMAD.WIDE R22, R7, 0x8, R10 ;  /* 0x0000000807167825 */ /* 0x000fca00078e020a */
[----:B------:R-:W2:Y:S04]  /*4b00*/  LDG.E.64 R20, desc[UR10][R22.64+-0x1000] ;  /* 0xfff0000a16147981 */ /* 0x000ea8000c1e1b00 */
[----:B------:R0:W5:Y:S04]  /*4b10*/  LDG.E.64 R16, desc[UR10][R22.64+-0x800] ;  /* 0xfff8000a16107981 */ /* 0x000168000c1e1b00 */
[----:B------:R0:W5:Y:S04]  /*4b20*/  LDG.E.64 R14, desc[UR10][R22.64] ;  /* 0x0000000a160e7981 */ /* 0x000168000c1e1b00 */
[----:B------:R0:W5:Y:S01]  /*4b30*/  LDG.E.64 R12, desc[UR10][R22.64+0x800] ;  /* 0x0008000a160c7981 */ /* 0x000162000c1e1b00 */
[C---:B------:R-:W-:Y:S01]  /*4b40*/  IADD3 R29, P1, PT, R7.reuse, UR6, RZ ;  /* 0x00000006071d7c10 */ /* 0x040fe2000ff3e0ff */
[----:B------:R-:W-:Y:S03]  /*4b50*/  BSSY.RECONVERGENT B2, `(.L_x_549) ;  /* 0x0000016000027945 */ /* 0x000fe60003800200 */
[----:B------:R-:W-:Y:S01]  /*4b60*/  LEA.HI.X.SX32 R30, R7, UR7, 0x1, P1 ;  /* 0x00000007071e7c11 */ /* 0x000fe200088f0eff */
        /* <DEDUP_REMOVED lines=20> */
.L_x_550:
[----:B------:R-:W-:Y:S05]  /*4cb0*/  BSYNC.RECONVERGENT B2 ;  /* 0x0000000000027941 */ /* 0x000fea0003800200 */
.L_x_549:
        /* <DEDUP_REMOVED lines=23> */
.L_x_552:
[----:B------:R-:W-:Y:S05]  /*4e30*/  BSYNC.RECONVERGENT B2 ;  /* 0x0000000000027941 */ /* 0x000fea0003800200 */
.L_x_551:
        /* <DEDUP_REMOVED lines=24> */
.L_x_554:
[----:B------:R-:W-:Y:S05]  /*4fc0*/  BSYNC.RECONVERGENT B2 ;  /* 0x0000000000027941 */ /* 0x000fea0003800200 */
.L_x_553:
        /* <DEDUP_REMOVED lines=22> */
.L_x_556:
[----:B------:R-:W-:Y:S05]  /*5130*/  BSYNC.RECONVERGENT B2 ;  /* 0x0000000000027941 */ /* 0x000fea0003800200 */
.L_x_555:
[----:B------:R-:W-:Y:S02]  /*5140*/  VIADD R8, R8, 0x400 ;  /* 0x0000040008087836 */ /* 0x000fe40000000000 */
[----:B------:R-:W-:Y:S02]  /*5150*/  VIADD R27, R27, 0x400 ;  /* 0x000004001b1b7836 */ /* 0x000fe40000000000 */
[----:B------:R-:W-:Y:S01]  /*5160*/  VIADD R26, R26, 0x400 ;  /* 0x000004001a1a7836 */ /* 0x000fe20000000000 */
[----:B------:R-:W-:Y:S01]  /*5170*/  ISETP.GE.AND P0, PT, R8, R9, PT ;  /* 0x000000090800720c */ /* 0x000fe20003f06270 */
[----:B------:R-:W-:Y:S02]  /*5180*/  VIADD R25, R25, 0x400 ;  /* 0x0000040019197836 */ /* 0x000fe40000000000 */
[----:B------:R-:W-:-:S10]  /*5190*/  VIADD R7, R7, 0x400 ;  /* 0x0000040007077836 */ /* 0x000fd40000000000 */
[----:B------:R-:W-:Y:S05]  /*51a0*/  @!P0 BRA `(.L_x_557) ;  /* 0xfffffff800508947 */ /* 0x000fea000383ffff */
.L_x_543:
[----:B01----:R-:W-:Y:S05]  /*51b0*/  BSYNC.RECONVERGENT B1 ;  /* 0x0000000000017941 */ /* 0x003fea0003800200 */
.L_x_536:
        /* <DEDUP_REMOVED lines=13> */
[----:B------:R-:W-:Y:S01]  /*5290*/  MOV R12, R7 ;  /* 0x00000007000c7202 */ /* 0x000fe20000000f00 */
[----:B------:R-:W-:Y:S02]  /*52a0*/  IMAD.MOV.U32 R13, RZ, RZ, R16 ;  /* 0x000000ffff0d7224 */ /* 0x000fe400078e0010 */
        /* <DEDUP_REMOVED lines=17> */
.L_x_559:
[----:B------:R-:W-:Y:S05]  /*53c0*/  BSYNC.RECONVERGENT B1 ;  /* 0x0000000000017941 */ /* 0x000fea0003800200 */
.L_x_558:
        /* <DEDUP_REMOVED lines=31> */
.L_x_561:
[----:B------:R-:W-:Y:S05]  /*55c0*/  BSYNC.RECONVERGENT B1 ;  /* 0x0000000000017941 */ /* 0x000fea0003800200 */
.L_x_560:
[----:B------:R-:W-:Y:S01]  /*55d0*/  ISETP.GT.AND P0, PT, R14, 0x1b, PT ;  /* 0x0000001b0e00780c */ /* 0x000fe20003f04270 */
[----:B0-----:R0:W0:Y:S01]  /*55e0*/  SHFL.DOWN PT, R8, R2, 0x4, 0x1f ;  /* 0x08801f0002087f89 */ /* 0x00102200000e0000 */
[----:B------:R-:W-:Y:S01]  /*55f0*/  BSSY.RECONVERGENT B1, `(.L_x_562) ;  /* 0x000001d000017945 */ /* 0x000fe20003800200 */
[----:B---3--:R-:W-:Y:S02]  /*5600*/  IMAD.MOV.U32 R11, RZ, RZ, R5 ;  /* 0x000000ffff0b7224 */ /* 0x008fe400078e0005 */
[----:B------:R3:W0:Y:S01]  /*5610*/  SHFL.DOWN PT, R9, R3, 0x4, 0x1f ;  /* 0x08801f0003097f89 */ /* 0x00062200000e0000 */
[----:B------:R-:W-:Y:S02]  /*5620*/  IMAD.MOV.U32 R12, RZ, RZ, R10 ;  /* 0x000000ffff0c7224 */ /* 0x000fe400078e000a */
[----:B-1----:R-:W-:Y:S01]  /*5630*/  IMAD.MOV.U32 R6, RZ, RZ, R2 ;  /* 0x000000ffff067224 */ /* 0x002fe200078e0002 */
[----:B----4-:R3:W1:Y:S01]  /*5640*/  SHFL.DOWN PT, R16, R5, 0x4, 0x1f ;  /* 0x08801f0005107f89 */ /* 0x01066200000e0000 */
[----:B--2---:R-:W-:-:S03]  /*5650*/  IMAD.MOV.U32 R7, RZ, RZ, R3 ;  /* 0x000000ffff077224 */ /* 0x004fc600078e0003 */
[----:B------:R3:W2:Y:S01]  /*5660*/  SHFL.DOWN PT, R13, R10, 0x4, 0x1f ;  /* 0x08801f000a0d7f89 */ /* 0x0006a200000e0000 */
[----:B------:R-:W-:Y:S05]  /*5670*/  @P0 BRA `(.L_x_563) ;  /* 0x0000000000500947 */ /* 0x000fea0003800000 */
[----:B0-----:R-:W-:Y:S01]  /*5680*/  DSETP.GEU.AND P0, PT, |R2|, |R8|, PT ;  /* 0x400000080200722a */ /* 0x001fe20003f0e200 */
[----:B-1----:R-:W-:Y:S02]  /*5690*/  IMAD.MOV.U32 R11, RZ, RZ, R16 ;  /* 0x000000ffff0b7224 */ /* 0x002fe400078e0010 */
[----:B--2---:R-:W-:Y:S02]  /*56a0*/  IMAD.MOV.U32 R12, RZ, RZ, R13 ;  /* 0x000000ffff0c7224 */ /* 0x004fe400078e000d */
        /* <DEDUP_REMOVED lines=17> */
.L_x_563:
[----:B------:R-:W-:Y:S05]  /*57c0*/  BSYNC.RECONVERGENT B1 ;  /* 0x0000000000017941 */ /* 0x000fea0003800200 */
.L_x_562:
[----:B------:R-:W-:Y:S01]  /*57d0*/  ISETP.GT.AND P0, PT, R14, 0x17, PT ;  /* 0x000000170e00780c */ /* 0x000fe20003f04270 */
[----:B0-----:R0:W4:Y:S01]  /*57e0*/  SHFL.DOWN PT, R8, R6, 0x8, 0x1f ;  /* 0x09001f0006087f89 */ /* 0x00112200000e0000 */
[----:B------:R-:W-:Y:S01]  /*57f0*/  BSSY.RECONVERGENT B1, `(.L_x_564) ;  /* 0x000001d000017945 */ /* 0x000fe20003800200 */
[----:B---3--:R-:W-:Y:S02]  /*5800*/  IMAD.MOV.U32 R5, RZ, RZ, R11 ;  /* 0x000000ffff057224 */ /* 0x008fe400078e000b */
[----:B------:R0:W3:Y:S01]  /*5810*/  SHFL.DOWN PT, R9, R7, 0x8, 0x1f ;  /* 0x09001f0007097f89 */ /* 0x0000e200000e0000 */
[----:B------:R-:W-:Y:S02]  /*5820*/  IMAD.MOV.U32 R10, RZ, RZ, R12 ;  /* 0x000000ffff0a7224 */ /* 0x000fe400078e000c */
[----:B------:R-:W-:Y:S01]  /*5830*/  IMAD.MOV.U32 R2, RZ, RZ, R6 ;  /* 0x000000ffff027224 */ /* 0x000fe200078e0006 */
[----:B-1----:R0:W1:Y:S01]  /*5840*/  SHFL.DOWN PT, R16, R11, 0x8, 0x1f ;  /* 0x09001f000b107f89 */ /* 0x00206200000e0000 */
[----:B------:R-:W-:-:S03]  /*5850*/  IMAD.MOV.U32 R3, RZ, RZ, R7 ;  /* 0x000000ffff037224 */ /* 0x000fc600078e0007 */
[----:B--2---:R0:W2:Y:S01]  /*5860*/  SHFL.DOWN PT, R13, R12, 0x8, 0x1f ;  /* 0x09001f000c0d7f89 */ /* 0x0040a200000e0000 */
[----:B------:R-:W-:Y:S05]  /*5870*/  @P0 BRA `(.L_x_565) ;  /* 0x0000000000500947 */ /* 0x000fea0003800000 */
[----:B---34-:R-:W-:Y:S01]  /*5880*/  DSETP.GEU.AND P0, PT, |R6|, |R8|, PT ;  /* 0x400000080600722a */ /* 0x018fe20003f0e200 */
[----:B-1----:R-:W-:Y:S02]  /*5890*/  IMAD.MOV.U32 R5, RZ, RZ, R16 ;  /* 0x000000ffff057224 */ /* 0x002fe400078e0010 */
        /* <DEDUP_REMOVED lines=18> */
.L_x_565:
[----:B------:R-:W-:Y:S05]  /*59c0*/  BSYNC.RECONVERGENT B1 ;  /* 0x0000000000017941 */ /* 0x000fea0003800200 */
.L_x_564:
[----:B------:R-:W-:Y:S01]  /*59d0*/  ISETP.GT.AND P0, PT, R14, 0xf, PT ;  /* 0x0000000f0e00780c */ /* 0x000fe20003f04270 */
[----:B0-----:R0:W0:Y:S01]  /*59e0*/  SHFL.DOWN PT, R6, R2, 0x10, 0x1f ;  /* 0x0a001f0002067f89 */ /* 0x00102200000e0000 */
[----:B------:R-:W-:Y:S01]  /*59f0*/  BSSY.RECONVERGENT B1, `(.L_x_566) ;  /* 0x000001d000017945 */ /* 0x000fe20003800200 */
[----:B------:R-:W-:Y:S02]  /*5a00*/  IMAD.MOV.U32 R17, RZ, RZ, R5 ;  /* 0x000000ffff117224 */ /* 0x000fe400078e0005 */
[----:B------:R0:W0:Y:S01]  /*5a10*/  SHFL.DOWN PT, R7, R3, 0x10, 0x1f ;  /* 0x0a001f0003077f89 */ /* 0x00002200000e0000 */
[----:B------:R-:W-:Y:S02]  /*5a20*/  IMAD.MOV.U32 R19, RZ, RZ, R10 ;  /* 0x000000ffff137224 */ /* 0x000fe400078e000a */
[----:B------:R-:W-:Y:S01]  /*5a30*/  IMAD.MOV.U32 R12, RZ, RZ, R2 ;  /* 0x000000ffff0c7224 */ /* 0x000fe200078e0002 */
[----:B----4-:R4:W0:Y:S01]  /*5a40*/  SHFL.DOWN PT, R8, R5, 0x10, 0x1f ;  /* 0x0a001f0005087f89 */ /* 0x01082200000e0000 */
[----:B--2---:R-:W-:-:S03]  /*5a50*/  IMAD.MOV.U32 R13, RZ, RZ, R3 ;  /* 0x000000ffff0d7224 */ /* 0x004fc600078e0003 */
[----:B---3--:R4:W2:Y:S01]  /*5a60*/  SHFL.DOWN PT, R9, R10, 0x10, 0x1f ;  /* 0x0a001f000a097f89 */ /* 0x0088a200000e0000 */
[----:B------:R-:W-:Y:S05]  /*5a70*/  @P0 BRA `(.L_x_567) ;  /* 0x0000000000500947 */ /* 0x000fea0003800000 */
[----:B0-----:R-:W-:Y:S01]  /*5a80*/  DSETP.GEU.AND P0, PT, |R2|, |R6|, PT ;  /* 0x400000060200722a */ /* 0x001fe20003f0e200 */
[----:B------:R-:W-:Y:S02]  /*5a90*/  IMAD.MOV.U32 R17, RZ, RZ, R8 ;  /* 0x000000ffff117224 */ /* 0x000fe400078e0008 */
        /* <DEDUP_REMOVED lines=18> */
.L_x_567:
[----:B------:R-:W-:Y:S05]  /*5bc0*/  BSYNC.RECONVERGENT B1 ;  /* 0x0000000000017941 */ /* 0x000fea0003800200 */
.L_x_566:
[----:B------:R-:W-:Y:S01]  /*5bd0*/  ISETP.NE.AND P0, PT, R14, RZ, PT ;  /* 0x000000ff0e00720c */ /* 0x000fe20003f05270 */
[----:B------:R-:W-:-:S12]  /*5be0*/  BSSY.RECONVERGENT B1, `(.L_x_568) ;  /* 0x000000b000017945 */ /* 0x000fd80003800200 */
[----:B------:R-:W-:Y:S05]  /*5bf0*/  @P0 BRA `(.L_x_569) ;  /* 0x0000000000240947 */ /* 0x000fea0003800000 */
[----:B0-----:R-:W0:Y:S01]  /*5c00*/  S2R R6, SR_CgaCtaId ;  /* 0x0000000000067919 */ /* 0x001e220000008800 */
[----:B------:R-:W-:Y:S01]  /*5c10*/  MOV R3, 0x400 ;  /* 0x0000040000037802 */ /* 0x000fe20000000f00 */
[----:B------:R-:W-:Y:S01]  /*5c20*/  IMAD.MOV.U32 R18, RZ, RZ, R17 ;  /* 0x000000ffff127224 */ /* 0x000fe200078e0011 */
[----:B------:R-:W-:-:S04]  /*5c30*/  SHF.R.U32.HI R2, RZ, 0x1, R4 ;  /* 0x00000001ff027819 */ /* 0x000fc80000011604 */
[----:B------:R-:W-:Y:S02]  /*5c40*/  LOP3.LUT R2, R2, 0x1f0, RZ, 0xc0, !PT ;  /* 0x000001f002027812 */ /* 0x000fe400078ec0ff */
[----:B0-----:R-:W-:-:S05]  /*5c50*/  LEA R3, R6, R3, 0x18 ;  /* 0x0000000306037211 */ /* 0x001fca00078ec0ff */
[----:B------:R-:W-:-:S05]  /*5c60*/  IMAD.IADD R3, R2, 0x1, R3 ;  /* 0x0000000102037824 */ /* 0x000fca00078e0203 */
[----:B------:R3:W-:Y:S04]  /*5c70*/  STS.64 [R3+0x10], R18 ;  /* 0x0000101203007388 */ /* 0x0007e80000000a00 */
[----:B------:R3:W-:Y:S02]  /*5c80*/  STS.64 [R3+0x8], R12 ;  /* 0x0000080c03007388 */ /* 0x0007e40000000a00 */
.L_x_569:
[----:B------:R-:W-:Y:S05]  /*5c90*/  BSYNC.RECONVERGENT B1 ;  /* 0x0000000000017941 */ /* 0x000fea0003800200 */
.L_x_568:
[----:B------:R-:W-:Y:S01]  /*5ca0*/  BAR.SYNC.DEFER_BLOCKING 0x0 ;  /* 0x0000000000007b1d */ /* 0x000fe20000010000 */
[----:B------:R-:W-:-:S13]  /*5cb0*/  ISETP.NE.AND P1, PT, R4, RZ, PT ;  /* 0x000000ff0400720c */ /* 0x000fda0003f25270 */
[----:B------:R-:W-:Y:S05]  /*5cc0*/  @P1 BRA `(.L_x_497) ;  /* 0x00000008008c1947 */ /* 0x000fea0003800000 */
[----:B0--3--:R-:W0:Y:S01]  /*5cd0*/  S2R R3, SR_CgaCtaId ;  /* 0x0000000000037919 */ /* 0x009e220000008800 */
[----:B------:R-:W-:Y:S01]  /*5ce0*/  MOV R2, 0x400 ;  /* 0x0000040000027802 */ /* 0x000fe20000000f00 */
[----:B------:R-:W-:Y:S03]  /*5cf0*/  BSSY.RECONVERGENT B1, `(.L_x_570) ;  /* 0x000001a000017945 */ /* 0x000fe60003800200 */
[----:B0-----:R-:W-:-:S05]  /*5d00*/  LEA R30, R3, R2, 0x18 ;  /* 0x00000002031e7211 */ /* 0x001fca00078ec0ff */
[----:B------:R-:W0:Y:S04]  /*5d10*/  LDS.64 R14, [R30+0x18] ;  /* 0x000018001e0e7984 */ /* 0x000e280000000a00 */
[----:B----4-:R-:W3:Y:S04]  /*5d20*/  LDS.128 R4, [R30+0x20] ;  /* 0x000020001e047984 */ /* 0x010ee80000000c00 */
[----:B------:R4:W1:Y:S04]  /*5d30*/  LDS.64 R28, [R30+0x80] ;  /* 0x000080001e1c7984 */ /* 0x0008680000000a00 */
[----:B--2---:R4:W2:Y:S01]  /*5d40*/  LDS.128 R8, [R30+0x30] ;  /* 0x000030001e087984 */ /* 0x0048a20000000c00 */
[----:B0-----:R-:W-:Y:S01]  /*5d50*/  DSETP.GEU.AND P0, PT, |R12|, |R14|, PT ;  /* 0x4000000e0c00722a */ /* 0x001fe20003f0e200 */
[----:B------:R-:W-:Y:S01]  /*5d60*/  MOV R2, R14 ;  /* 0x0000000e00027202 */ /* 0x000fe20000000f00 */
[----:B------:R-:W-:-:S02]  /*5d70*/  IMAD.MOV.U32 R3, RZ, RZ, R15 ;  /* 0x000000ffff037224 */ /* 0x000fc400078e000f */
[----:B---3--:R-:W-:Y:S02]  /*5d80*/  IMAD.MOV.U32 R31, RZ, RZ, R4 ;  /* 0x000000ffff1f7224 */ /* 0x008fe400078e0004 */
[----:B------:R-:W-:-:S08]  /*5d90*/  IMAD.MOV.U32 R33, RZ, RZ, R5 ;  /* 0x000000ffff217224 */ /* 0x000fd000078e0005 */
[----:B-12-4-:R-:W-:Y:S05]  /*5da0*/  @!P0 BRA `(.L_x_571) ;  /* 0x0000000000388947 */ /* 0x016fea0003800000 */
        /* <DEDUP_REMOVED lines=14> */
.L_x_571:
[----:B------:R-:W-:Y:S05]  /*5e90*/  BSYNC.RECONVERGENT B1 ;  /* 0x0000000000017941 */ /* 0x000fea0003800200 */
.L_x_570:
        /* <DEDUP_REMOVED lines=25> */
.L_x_573:
[----:B------:R-:W-:Y:S05]  /*6030*/  BSYNC.RECONVERGENT B1 ;  /* 0x0000000000017941 */ /* 0x000fea0003800200 */
.L_x_572:
        /* <DEDUP_REMOVED lines=21> */
.L_x_575:
[----:B------:R-:W-:Y:S05]  /*6190*/  BSYNC.RECONVERGENT B1 ;  /* 0x0000000000017941 */ /* 0x000fea0003800200 */
.L_x_574:
        /* <DEDUP_REMOVED lines=21> */
.L_x_577:
[----:B------:R-:W-:Y:S05]  /*62f0*/  BSYNC.RECONVERGENT B1 ;  /* 0x0000000000017941 */ /* 0x000fea0003800200 */
.L_x_576:
        /* <DEDUP_REMOVED lines=21> */
.L_x_579:
[----:B------:R-:W-:Y:S05]  /*6450*/  BSYNC.RECONVERGENT B1 ;  /* 0x0000000000017941 */ /* 0x000fea0003800200 */
.L_x_578:
        /* <DEDUP_REMOVED lines=21> */
.L_x_581:
[----:B------:R-:W-:Y:S05]  /*65b0*/  BSYNC.RECONVERGENT B1 ;  /* 0x0000000000017941 */ /* 0x000fea0003800200 */
.L_x_580:
        /* <DEDUP_REMOVED lines=20> */
.L_x_497:
[----:B------:R-:W-:Y:S05]  /*6700*/  BSYNC.RECONVERGENT B0 ;  /* 0x0000000000007941 */ /* 0x000fea0003800200 */
.L_x_464:
[----:B------:R-:W-:Y:S05]  /*6710*/  @P1 EXIT ;  /* 0x000000000000194d */ /* 0x000fea0003800000 */
[----:B01-3--:R-:W0:Y:S01]  /*6720*/  LDC.64 R2, c[0x0][0x390] ;  /* 0x0000e400ff027b82 */ /* 0x00be220000000a00 */
[----:B------:R-:W-:Y:S02]  /*6730*/  IMAD.MOV.U32 R18, RZ, RZ, R17 ;  /* 0x000000ffff127224 */ /* 0x000fe400078e0011 */
[----:B0-----:R-:W-:-:S05]  /*6740*/  IMAD.WIDE.U32 R2, R0, 0x10, R2 ;  /* 0x0000001000027825 */ /* 0x001fca00078e0002 */
[----:B------:R-:W-:Y:S04]  /*6750*/  STG.E.64 desc[UR10][R2.64], R12 ;  /* 0x0000000c02007986 */ /* 0x000fe8000c101b0a */
[----:B------:R-:W-:Y:S01]  /*6760*/  STG.E.64 desc[UR10][R2.64+0x8], R18 ;  /* 0x0000081202007986 */ /* 0x000fe2000c101b0a */
[----:B------:R-:W-:Y:S05]  /*6770*/  EXIT ;  /* 0x000000000000794d */ /* 0x000fea0003800000 */
.L_x_582:
        /* <DEDUP_REMOVED lines=16> */
.L_x_734:


//--------------------- .text._ZN6thrust24THRUST_300001_SM_1000_NS8cuda_cub4core6detail13_kernel_agentINS1_8__reduce11ReduceAgentINS0_12zip_iteratorIN4cuda3std3__45tupleIJNS0_10device_ptrIdEENS0_17counting_iteratorIlNS0_11use_defaultESF_SF_EEEEEEEPNSB_IJdlEEESJ_iNS1_9__extrema9arg_max_fIdl10comparatorEEEEJSI_SK_iSO_EEEvDpT0_ --------------------------
	.section	.text._ZN6thrust24THRUST_300001_SM_1000_NS8cuda_cub4core6detail13_kernel_agentINS1_8__reduce11ReduceAgentINS0_12zip_iteratorIN4cuda3std3__45tupleIJNS0_10device_ptrIdEENS0_17counting_iteratorIlNS0_11use_defaultESF_SF_EEEEEEEPNSB_IJdlEEESJ_iNS1_9__extrema9arg_max_fIdl10comparatorEEEEJSI_SK_iSO_EEEvDpT0_,"ax",@progbits
	.align	128
        .global         _ZN6thrust24THRUST_300001_SM_1000_NS8cuda_cub4core6detail13_kernel_agentINS1_8__reduce11ReduceAgentINS0_12zip_iteratorIN4cuda3std3__45tupleIJNS0_10device_ptrIdEENS0_17counting_iteratorIlNS0_11use_defaultESF_SF_EEEEEEEPNSB_IJdlEEESJ_iNS1_9__extrema9arg_max_fIdl10comparatorEEEEJSI_SK_iSO_EEEvDpT0_
        .type           _ZN6thrust24THRUST_300001_SM_1000_NS8cuda_cub4core6detail13_kernel_agentINS1_8__reduce11ReduceAgentINS0_12zip_iteratorIN4cuda3std3__45tupleIJNS0_10device_ptrIdEENS0_17counting_iteratorIlNS0_11use_defaultESF_SF_EEEEEEEPNSB_IJdlEEESJ_iNS1_9__extrema9arg_max_fIdl10comparatorEEEEJSI_SK_iSO_EEEvDpT0_,@function
        .size           _ZN6thrust24THRUST_300001_SM_1000_NS8cuda_cub4core6detail13_kernel_agentINS1_8__reduce11ReduceAgentINS0_12zip_iteratorIN4cuda3std3__45tupleIJNS0_10device_ptrIdEENS0_17counting_iteratorIlNS0_11use_defaultESF_SF_EEEEEEEPNSB_IJdlEEESJ_iNS1_9__extrema9arg_max_fIdl10comparatorEEEEJSI_SK_iSO_EEEvDpT0_,(.L_x_735 - _ZN6thrust24THRUST_300001_SM_1000_NS8cuda_cub4core6detail13_kernel_agentINS1_8__reduce11ReduceAgentINS0_12zip_iteratorIN4cuda3std3__45tupleIJNS0_10device_ptrIdEENS0_17counting_iteratorIlNS0_11use_defaultESF_SF_EEEEEEEPNSB_IJdlEEESJ_iNS1_9__extrema9arg_max_fIdl10comparatorEEEEJSI_SK_iSO_EEEvDpT0_)
        .other          _ZN6thrust24THRUST_300001_SM_1000_NS8cuda_cub4core6detail13_kernel_agentINS1_8__reduce11ReduceAgentINS0_12zip_iteratorIN4cuda3std3__45tupleIJNS0_10device_ptrIdEENS0_17counting_iteratorIlNS0_11use_defaultESF_SF_EEEEEEEPNSB_IJdlEEESJ_iNS1_9__extrema9arg_max_fIdl10comparatorEEEEJSI_SK_iSO_EEEvDpT0_,@"STO_CUDA_ENTRY STV_DEFAULT"
_ZN6thrust24THRUST_300001_SM_1000_NS8cuda_cub4core6detail13_kernel_agentINS1_8__reduce11ReduceAgentINS0_12zip_iteratorIN4cuda3std3__45tupleIJNS0_10device_ptrIdEENS0_17counting_iteratorIlNS0_11use_defaultESF_SF_EEEEEEEPNSB_IJdlEEESJ_iNS1_9__extrema9arg_max_fIdl10comparatorEEEEJSI_SK_iSO_EEEvDpT0_:
.text._ZN6thrust24THRUST_300001_SM_1000_NS8cuda_cub4core6detail13_kernel_agentINS1_8__reduce11ReduceAgentINS0_12zip_iteratorIN4cuda3std3__45tupleIJNS0_10device_ptrIdEENS0_17counting_iteratorIlNS0_11use_defaultESF_SF_EEEEEEEPNSB_IJdlEEESJ_iNS1_9__extrema9arg_max_fIdl10comparatorEEEEJSI_SK_iSO_EEEvDpT0_:
        /* <DEDUP_REMOVED lines=23> */
.L_x_586:
[----:B0-----:R-:W-:Y:S05]  /*0170*/  BSYNC.RECONVERGENT B1 ;  /* 0x0000000000017941 */ /* 0x001fea0003800200 */
.L_x_585:
        /* <DEDUP_REMOVED lines=19> */
.L_x_593:
        /* <DEDUP_REMOVED lines=31> */
.L_x_592:
[----:B------:R-:W-:Y:S05]  /*04a0*/  BSYNC.RECONVERGENT B3 ;  /* 0x0000000000037941 */ /* 0x000fea0003800200 */
.L_x_591:
[----:B------:R-:W-:Y:S01]  /*04b0*/  IADD3 R14, P0, PT, R14, 0x100, RZ ;  /* 0x000001000e0e7810 */ /* 0x000fe20007f1e0ff */
[----:B------:R-:W-:Y:S02]  /*04c0*/  VIADD R10, R10, 0x100 ;  /* 0x000001000a0a7836 */ /* 0x000fe40000000000 */
[----:B------:R-:W-:Y:S02]  /*04d0*/  IMAD.X R13, RZ, RZ, R13, P3 ;  /* 0x000000ffff0d7224 */ /* 0x000fe400018e060d */
[----:B------:R-:W-:Y:S01]  /*04e0*/  IMAD.X R15, RZ, RZ, R15, P0 ;  /* 0x000000ffff0f7224 */ /* 0x000fe200000e060f */
[----:B------:R-:W-:Y:S07]  /*04f0*/  @P2 BRA `(.L_x_593) ;  /* 0xfffffffc006c2947 */ /* 0x000fee000383ffff */
.L_x_590:
[----:B------:R-:W-:Y:S05]  /*0500*/  BSYNC.RECONVERGENT B2 ;  /* 0x0000000000027941 */ /* 0x000fea0003800200 */
.L_x_589:
[----:B------:R-:W-:-:S13]  /*0510*/  ISETP.GE.U32.AND P0, PT, R16, 0x300, PT ;  /* 0x000003001000780c */ /* 0x000fda0003f06070 */
[----:B------:R-:W-:Y:S05]  /*0520*/  @!P0 BRA `(.L_x_588) ;  /* 0x0000000400bc8947 */ /* 0x000fea0003800000 */
[----:B------:R-:W0:Y:S01]  /*0530*/  LDC.64 R4, c[0x0][0x380] ;  /* 0x0000e000ff047b82 */ /* 0x000e220000000a00 */
[----:B------:R-:W-:-:S07]  /*0540*/  VIADD R20, R10, 0x200 ;  /* 0x000002000a147836 */ /* 0x000fce0000000000 */
[----:B------:R-:W1:Y:S02]  /*0550*/  LDC.64 R6, c[0x0][0x388] ;  /* 0x0000e200ff067b82 */ /* 0x000e640000000a00 */
.L_x_602:
        /* <DEDUP_REMOVED lines=30> */
.L_x_595:
[----:B------:R-:W-:Y:S05]  /*0740*/  BSYNC.RECONVERGENT B2 ;  /* 0x0000000000027941 */ /* 0x000fea0003800200 */
.L_x_594:
[----:B-----5:R-:W-:Y:S01]  /*0750*/  DSETP.GEU.AND P0, PT, |R16|, |R14|, PT ;  /* 0x4000000e1000722a */ /* 0x020fe20003f0e200 */
[C---:B------:R-:W-:Y:S01]  /*0760*/  IADD3 R19, P1, PT, R23.reuse, R6, RZ ;  /* 0x0000000617137210 */ /* 0x040fe20007f3e0ff */
[----:B------:R-:W-:Y:S01]  /*0770*/  BSSY.RECONVERGENT B2, `(.L_x_596) ;  /* 0x0000015000027945 */ /* 0x000fe20003800200 */
[----:B------:R-:W-:Y:S02]  /*0780*/  IMAD.MOV.U32 R2, RZ, RZ, R14 ;  /* 0x000000ffff027224 */ /* 0x000fe400078e000e */
[----:B------:R-:W-:Y:S01]  /*0790*/  LEA.HI.X.SX32 R18, R23, R7, 0x1, P1 ;  /* 0x0000000717127211 */ /* 0x000fe200008f0eff */
[----:B------:R-:W-:Y:S02]  /*07a0*/  IMAD.MOV.U32 R9, RZ, RZ, R19 ;  /* 0x000000ffff097224 */ /* 0x000fe400078e0013 */
[----:B------:R-:W-:Y:S02]  /*07b0*/  IMAD.MOV.U32 R3, RZ, RZ, R15 ;  /* 0x000000ffff037224 */ /* 0x000fe400078e000f */
[----:B------:R-:W-:-:S04]  /*07c0*/  IMAD.MOV.U32 R8, RZ, RZ, R18 ;  /* 0x000000ffff087224 */ /* 0x000fc800078e0012 */
        /* <DEDUP_REMOVED lines=15> */
.L_x_597:
[----:B------:R-:W-:Y:S05]  /*08c0*/  BSYNC.RECONVERGENT B2 ;  /* 0x0000000000027941 */ /* 0x000fea0003800200 */
.L_x_596:
        /* <DEDUP_REMOVED lines=25> */
.L_x_599:
[----:B------:R-:W-:Y:S05]  /*0a60*/  BSYNC.RECONVERGENT B2 ;  /* 0x0000000000027941 */ /* 0x000fea0003800200 */
.L_x_598:
        /* <DEDUP_REMOVED lines=22> */
.L_x_601:
[----:B------:R-:W-:Y:S05]  /*0bd0*/  BSYNC.RECONVERGENT B2 ;  /* 0x0000000000027941 */ /* 0x000fea0003800200 */
.L_x_600:
[C---:B------:R-:W-:Y:S01]  /*0be0*/  VIADD R10, R20.reuse, 0x200 ;  /* 0x00000200140a7836 */ /* 0x040fe20000000000 */
[----:B------:R-:W-:-:S04]  /*0bf0*/  IADD3 R20, PT, PT, R20, 0x400, RZ ;  /* 0x0000040014147810 */ /* 0x000fc80007ffe0ff */
[----:B------:R-:W-:-:S13]  /*0c00*/  ISETP.GE.AND P0, PT, R10, UR5, PT ;  /* 0x000000050a007c0c */ /* 0x000fda000bf06270 */
[----:B------:R-:W-:Y:S05]  /*0c10*/  @!P0 BRA `(.L_x_602) ;  /* 0xfffffff800508947 */ /* 0x000fea000383ffff */
.L_x_588:
[----:B------:R-:W-:Y:S05]  /*0c20*/  BSYNC.RECONVERGENT B1 ;  /* 0x0000000000017941 */ /* 0x000fea0003800200 */
.L_x_587:
        /* <DEDUP_REMOVED lines=35> */
.L_x_605:
[----:B------:R-:W-:Y:S05]  /*0e60*/  BSYNC.RECONVERGENT B1 ;  /* 0x0000000000017941 */ /* 0x000fea0003800200 */
.L_x_604:
        /* <DEDUP_REMOVED lines=31> */
.L_x_607:
[----:B------:R-:W-:Y:S05]  /*1060*/  BSYNC.RECONVERGENT B1 ;  /* 0x0000000000017941 */ /* 0x000fea0003800200 */
.L_x_606:
        /* <DEDUP_REMOVED lines=31> */
.L_x_609:
[----:B------:R-:W-:Y:S05]  /*1260*/  BSYNC.RECONVERGENT B1 ;  /* 0x0000000000017941 */ /* 0x000fea0003800200 */
.L_x_608:
[----:B------:R-:W-:Y:S01]  /*1270*/  ISETP.GT.AND P0, PT, R10, 0x17, PT ;  /* 0x000000170a00780c */ /* 0x000fe20003f04270 */
[----:B-1----:R1:W1:Y:S01]  /*1280*/  SHFL.DOWN PT, R2, R4, 0x8, 0x1f ;  /* 0x09001f0004027f89 */ /* 0x00226200000e0000 */
[----:B------:R-:W-:Y:S01]  /*1290*/  BSSY.RECONVERGENT B1, `(.L_x_610) ;  /* 0x000001d000017945 */ /* 0x000fe20003800200 */
[----:B0-----:R-:W-:Y:S02]  /*12a0*/  IMAD.MOV.U32 R8, RZ, RZ, R11 ;  /* 0x000000ffff087224 */ /* 0x001fe400078e000b */
[----:B------:R0:W0:Y:S01]  /*12b0*/  SHFL.DOWN PT, R3, R5, 0x8, 0x1f ;  /* 0x09001f0005037f89 */ /* 0x00002200000e0000 */
[----:B------:R-:W-:Y:S02]  /*12c0*/  IMAD.MOV.U32 R9, RZ, RZ, R12 ;  /* 0x000000ffff097224 */ /* 0x000fe400078e000c */
[----:B------:R-:W-:Y:S01]  /*12d0*/  IMAD.MOV.U32 R6, RZ, RZ, R4 ;  /* 0x000000ffff067224 */ /* 0x000fe200078e0004 */
[----:B---3--:R3:W0:Y:S01]  /*12e0*/  SHFL.DOWN PT, R14, R11, 0x8, 0x1f ;  /* 0x09001f000b0e7f89 */ /* 0x00862200000e0000 */
[----:B--2---:R-:W-:-:S03]  /*12f0*/  IMAD.MOV.U32 R7, RZ, RZ, R5 ;  /* 0x000000ffff077224 */ /* 0x004fc600078e0005 */
[----:B----4-:R3:W2:Y:S01]  /*1300*/  SHFL.DOWN PT, R13, R12, 0x8, 0x1f ;  /* 0x09001f000c0d7f89 */ /* 0x0106a200000e0000 */
[----:B------:R-:W-:Y:S05]  /*1310*/  @P0 BRA `(.L_x_611) ;  /* 0x0000000000500947 */ /* 0x000fea0003800000 */
[----:B01----:R-:W-:Y:S01]  /*1320*/  DSETP.GEU.AND P0, PT, |R4|, |R2|, PT ;  /* 0x400000020400722a */ /* 0x003fe20003f0e200 */
[----:B------:R-:W-:Y:S01]  /*1330*/  IMAD.MOV.U32 R8, RZ, RZ, R14 ;  /* 0x000000ffff087224 */ /* 0x000fe200078e000e */
[----:B--2---:R-:W-:Y:S01]  /*1340*/  MOV R9, R13 ;  /* 0x0000000d00097202 */ /* 0x004fe20000000f00 */
        /* <DEDUP_REMOVED lines=17> */
.L_x_611:
[----:B------:R-:W-:Y:S05]  /*1460*/  BSYNC.RECONVERGENT B1 ;  /* 0x0000000000017941 */ /* 0x000fea0003800200 */
.L_x_610:
[----:B------:R-:W-:Y:S01]  /*1470*/  ISETP.GT.AND P0, PT, R10, 0xf, PT ;  /* 0x0000000f0a00780c */ /* 0x000fe20003f04270 */
[----:B-1----:R1:W4:Y:S01]  /*1480*/  SHFL.DOWN PT, R4, R6, 0x10, 0x1f ;  /* 0x0a001f0006047f89 */ /* 0x00232200000e0000 */
[----:B------:R-:W-:Y:S01]  /*1490*/  BSSY.RECONVERGENT B1, `(.L_x_612) ;  /* 0x000001d000017945 */ /* 0x000fe20003800200 */
[----:B0-----:R-:W-:Y:S02]  /*14a0*/  IMAD.MOV.U32 R14, RZ, RZ, R8 ;  /* 0x000000ffff0e7224 */ /* 0x001fe400078e0008 */
[----:B------:R1:W0:Y:S01]  /*14b0*/  SHFL.DOWN PT, R5, R7, 0x10, 0x1f ;  /* 0x0a001f0007057f89 */ /* 0x00022200000e0000 */
[----:B------:R-:W-:Y:S02]  /*14c0*/  IMAD.MOV.U32 R15, RZ, RZ, R9 ;  /* 0x000000ffff0f7224 */ /* 0x000fe400078e0009 */
[----:B------:R-:W-:Y:S01]  /*14d0*/  IMAD.MOV.U32 R2, RZ, RZ, R6 ;  /* 0x000000ffff027224 */ /* 0x000fe200078e0006 */
[----:B---3--:R1:W3:Y:S01]  /*14e0*/  SHFL.DOWN PT, R11, R8, 0x10, 0x1f ;  /* 0x0a001f00080b7f89 */ /* 0x0082e200000e0000 */
[----:B------:R-:W-:-:S03]  /*14f0*/  IMAD.MOV.U32 R3, RZ, RZ, R7 ;  /* 0x000000ffff037224 */ /* 0x000fc600078e0007 */
[----:B------:R1:W0:Y:S01]  /*1500*/  SHFL.DOWN PT, R12, R9, 0x10, 0x1f ;  /* 0x0a001f00090c7f89 */ /* 0x00022200000e0000 */
[----:B------:R-:W-:Y:S05]  /*1510*/  @P0 BRA `(.L_x_613) ;  /* 0x0000000000500947 */ /* 0x000fea0003800000 */
[----:B0---4-:R-:W-:Y:S01]  /*1520*/  DSETP.GEU.AND P0, PT, |R6|, |R4|, PT ;  /* 0x400000040600722a */ /* 0x011fe20003f0e200 */
[----:B---3--:R-:W-:Y:S02]  /*1530*/  IMAD.MOV.U32 R14, RZ, RZ, R11 ;  /* 0x000000ffff0e7224 */ /* 0x008fe400078e000b */
        /* <DEDUP_REMOVED lines=18> */
.L_x_613:
[----:B------:R-:W-:Y:S05]  /*1660*/  BSYNC.RECONVERGENT B1 ;  /* 0x0000000000017941 */ /* 0x000fea0003800200 */
.L_x_612:
[----:B------:R-:W-:Y:S01]  /*1670*/  ISETP.NE.AND P0, PT, R10, RZ, PT ;  /* 0x000000ff0a00720c */ /* 0x000fe20003f05270 */
[----:B------:R-:W-:-:S12]  /*1680*/  BSSY.RECONVERGENT B1, `(.L_x_614) ;  /* 0x000000a000017945 */ /* 0x000fd80003800200 */
[----:B------:R-:W-:Y:S05]  /*1690*/  @P0 BRA `(.L_x_615) ;  /* 0x0000000000200947 */ /* 0x000fea0003800000 */
[----:B-1----:R-:W1:Y:S01]  /*16a0*/  S2R R6, SR_CgaCtaId ;  /* 0x0000000000067919 */ /* 0x002e620000008800 */
[----:B0-----:R-:W-:Y:S02]  /*16b0*/  MOV R5, 0x400 ;  /* 0x0000040000057802 */ /* 0x001fe40000000f00 */
[----:B----4-:R-:W-:-:S04]  /*16c0*/  SHF.R.U32.HI R4, RZ, 0x1, R0 ;  /* 0x00000001ff047819 */ /* 0x010fc80000011600 */
[----:B------:R-:W-:Y:S02]  /*16d0*/  LOP3.LUT R4, R4, 0x1f0, RZ, 0xc0, !PT ;  /* 0x000001f004047812 */ /* 0x000fe400078ec0ff */
[----:B-1----:R-:W-:-:S05]  /*16e0*/  LEA R5, R6, R5, 0x18 ;  /* 0x0000000506057211 */ /* 0x002fca00078ec0ff */
[----:B------:R-:W-:-:S05]  /*16f0*/  IMAD.IADD R5, R4, 0x1, R5 ;  /* 0x0000000104057824 */ /* 0x000fca00078e0205 */
[----:B------:R0:W-:Y:S04]  /*1700*/  STS.64 [R5+0x10], R14 ;  /* 0x0000100e05007388 */ /* 0x0001e80000000a00 */
[----:B------:R0:W-:Y:S02]  /*1710*/  STS.64 [R5+0x8], R2 ;  /* 0x0000080205007388 */ /* 0x0001e40000000a00 */
.L_x_615:
[----:B------:R-:W-:Y:S05]  /*1720*/  BSYNC.RECONVERGENT B1 ;  /* 0x0000000000017941 */ /* 0x000fea0003800200 */
.L_x_614:
        /* <DEDUP_REMOVED lines=8> */
[----:B-1--4-:R-:W1:Y:S04]  /*17b0*/  LDS.128 R4, [R0+0x20] ;  /* 0x0000200000047984 */ /* 0x012e680000000c00 */
[----:B--2---:R2:W4:Y:S04]  /*17c0*/  LDS.64 R12, [R0+0x80] ;  /* 0x00008000000c7984 */ /* 0x0045280000000a00 */
[----:B---3--:R2:W3:Y:S01]  /*17d0*/  LDS.128 R8, [R0+0x30] ;  /* 0x0000300000087984 */ /* 0x0084e20000000c00 */
[----:B0-----:R-:W-:Y:S01]  /*17e0*/  DSETP.GEU.AND P0, PT, |R2|, |R16|, PT ;  /* 0x400000100200722a */ /* 0x001fe20003f0e200 */
[----:B------:R-:W-:Y:S01]  /*17f0*/  IMAD.MOV.U32 R24, RZ, RZ, R16 ;  /* 0x000000ffff187224 */ /* 0x000fe200078e0010 */
[----:B------:R-:W-:Y:S01]  /*1800*/  MOV R25, R17 ;  /* 0x0000001100197202 */ /* 0x000fe20000000f00 */
[----:B-1----:R-:W-:-:S02]  /*1810*/  IMAD.MOV.U32 R26, RZ, RZ, R4 ;  /* 0x000000ffff1a7224 */ /* 0x002fc400078e0004 */
[----:B------:R-:W-:-:S09]  /*1820*/  IMAD.MOV.U32 R27, RZ, RZ, R5 ;  /* 0x000000ffff1b7224 */ /* 0x000fd200078e0005 */
        /* <DEDUP_REMOVED lines=15> */
.L_x_618:
[----:B------:R-:W-:Y:S05]  /*1920*/  BSYNC.RECONVERGENT B1 ;  /* 0x0000000000017941 */ /* 0x000fea0003800200 */
.L_x_617:
        /* <DEDUP_REMOVED lines=23> */
.L_x_620:
[----:B------:R-:W-:Y:S05]  /*1aa0*/  BSYNC.RECONVERGENT B1 ;  /* 0x0000000000017941 */ /* 0x000fea0003800200 */
.L_x_619:
        /* <DEDUP_REMOVED lines=21> */
.L_x_622:
[----:B------:R-:W-:Y:S05]  /*1c00*/  BSYNC.RECONVERGENT B1 ;  /* 0x0000000000017941 */ /* 0x000fea0003800200 */
.L_x_621:
        /* <DEDUP_REMOVED lines=23> */
.L_x_624:
[----:B------:R-:W-:Y:S05]  /*1d80*/  BSYNC.RECONVERGENT B1 ;  /* 0x0000000000017941 */ /* 0x000fea0003800200 */
.L_x_623:
        /* <DEDUP_REMOVED lines=21> */
.L_x_626:
[----:B------:R-:W-:Y:S05]  /*1ee0*/  BSYNC.RECONVERGENT B1 ;  /* 0x0000000000017941 */ /* 0x000fea0003800200 */
.L_x_625:
[----:B------:R-:W-:Y:S01]  /*1ef0*/  DSETP.GEU.AND P0, PT, |R2|, |R10|, PT ;  /* 0x4000000a0200722a */ /* 0x000fe20003f0e200 */
[----:B------:R-:W-:Y:S01]  /*1f00*/  BSSY.RECONVERGENT B1, `(.L_x_627) ;  /* 0x0000014000017945 */ /* 0x000fe20003800200 */
[----:B------:R-:W-:Y:S01]  /*1f10*/  IMAD.MOV.U32 R8, RZ, RZ, R10 ;  /* 0x000000ffff087224 */ /* 0x000fe200078e000a */
[----:B---3--:R-:W-:Y:S01]  /*1f20*/  MOV R0, R5 ;  /* 0x0000000500007202 */ /* 0x008fe20000000f00 */
        /* <DEDUP_REMOVED lines=17> */
.L_x_628:
[----:B------:R-:W-:Y:S05]  /*2040*/  BSYNC.RECONVERGENT B1 ;  /* 0x0000000000017941 */ /* 0x000fea0003800200 */
.L_x_627:
        /* <DEDUP_REMOVED lines=21> */
.L_x_603:
        /* <DEDUP_REMOVED lines=9> */
[----:B------:R-:W-:Y:S02]  /*2230*/  VIADD R5, R5, UR6 ;  /* 0x0000000605057c36 */ /* 0x000fe40008000000 */
        /* <DEDUP_REMOVED lines=9> */
[----:B----4-:R-:W-:Y:S01]  /*22d0*/  IMAD.MOV.U32 R14, RZ, RZ, R12 ;  /* 0x000000ffff0e7224 */ /* 0x010fe200078e000c */
[----:B------:R-:W-:Y:S01]  /*22e0*/  MOV R6, R10 ;  /* 0x0000000a00067202 */ /* 0x000fe20000000f00 */
[----:B0-----:R-:W-:Y:S02]  /*22f0*/  IMAD.MOV.U32 R16, RZ, RZ, R13 ;  /* 0x000000ffff107224 */ /* 0x001fe400078e000d */
        /* <DEDUP_REMOVED lines=16> */
.L_x_630:
[----:B------:R-:W-:Y:S05]  /*2400*/  BSYNC.RECONVERGENT B1 ;  /* 0x0000000000017941 */ /* 0x000fea0003800200 */
.L_x_629:
        /* <DEDUP_REMOVED lines=32> */
.L_x_632:
[----:B------:R-:W-:Y:S05]  /*2610*/  BSYNC.RECONVERGENT B1 ;  /* 0x0000000000017941 */ /* 0x000fea0003800200 */
.L_x_631:
[----:B-1----:R-:W-:Y:S01]  /*2620*/  VIADD R2, R4, 0x4 ;  /* 0x0000000404027836 */ /* 0x002fe20000000000 */
[----:B------:R1:W4:Y:S01]  /*2630*/  SHFL.DOWN PT, R6, R8, 0x4, R5 ;  /* 0x0880000008067989 */ /* 0x00032200000e0005 */
[----:B------:R-:W-:Y:S01]  /*2640*/  BSSY.RECONVERGENT B1, `(.L_x_633) ;  /* 0x000001e000017945 */ /* 0x000fe20003800200 */
[----:B--2---:R-:W-:Y:S01]  /*2650*/  IMAD.MOV.U32 R14, RZ, RZ, R10 ;  /* 0x000000ffff0e7224 */ /* 0x004fe200078e000a */
[----:B------:R-:W-:Y:S01]  /*2660*/  MOV R16, R12 ;  /* 0x0000000c00107202 */ /* 0x000fe20000000f00 */
[----:B------:R1:W2:Y:S01]  /*2670*/  SHFL.DOWN PT, R7, R9, 0x4, R5 ;  /* 0x0880000009077989 */ /* 0x0002a200000e0005 */
[----:B------:R-:W-:Y:S01]  /*2680*/  ISETP.GT.AND P0, PT, R2, R5, PT ;  /* 0x000000050200720c */ /* 0x000fe20003f04270 */
[----:B------:R-:W-:Y:S02]  /*2690*/  IMAD.MOV.U32 R2, RZ, RZ, R8 ;  /* 0x000000ffff027224 */ /* 0x000fe400078e0008 */
[----:B---3--:R1:W3:Y:S01]  /*26a0*/  SHFL.DOWN PT, R11, R10, 0x4, R5 ;  /* 0x088000000a0b7989 */ /* 0x0082e200000e0005 */
[----:B------:R-:W-:-:S03]  /*26b0*/  IMAD.MOV.U32 R3, RZ, RZ, R9 ;  /* 0x000000ffff037224 */ /* 0x000fc600078e0009 */
[----:B0-----:R1:W0:Y:S06]  /*26c0*/  SHFL.DOWN PT, R13, R12, 0x4, R5 ;  /* 0x088000000c0d7989 */ /* 0x00122c00000e0005 */
        /* <DEDUP_REMOVED lines=21> */
.L_x_634:
[----:B------:R-:W-:Y:S05]  /*2820*/  BSYNC.RECONVERGENT B1 ;  /* 0x0000000000017941 */ /* 0x000fea0003800200 */
.L_x_633:
        /* <DEDUP_REMOVED lines=8> */
[----:B---3--:R3:W1:Y:S01]  /*28b0*/  SHFL.DOWN PT, R11, R14, 0x8, R5 ;  /* 0x090000000e0b7989 */ /* 0x00866200000e0005 */
[----:B--2---:R-:W-:-:S03]  /*28c0*/  IMAD.MOV.U32 R7, RZ, RZ, R3 ;  /* 0x000000ffff077224 */ /* 0x004fc600078e0003 */
[----:B0-----:R3:W0:Y:S04]  /*28d0*/  SHFL.DOWN PT, R13, R16, 0x8, R5 ;  /* 0x09000000100d7989 */ /* 0x00162800000e0005 */
        /* <DEDUP_REMOVED lines=21> */
.L_x_636:
[----:B------:R-:W-:Y:S05]  /*2a30*/  BSYNC.RECONVERGENT B1 ;  /* 0x0000000000017941 */ /* 0x000fea0003800200 */
.L_x_635:
[----:B-1----:R-:W-:Y:S01]  /*2a40*/  VIADD R2, R4, 0x10 ;  /* 0x0000001004027836 */ /* 0x002fe20000000000 */
[----:B----4-:R1:W2:Y:S01]  /*2a50*/  SHFL.DOWN PT, R8, R6, 0x10, R5 ;  /* 0x0a00000006087989 */ /* 0x0102a200000e0005 */
[----:B------:R-:W-:Y:S01]  /*2a60*/  BSSY.RECONVERGENT B1, `(.L_x_637) ;  /* 0x000001e000017945 */ /* 0x000fe20003800200 */
[----:B---3--:R-:W-:Y:S02]  /*2a70*/  IMAD.MOV.U32 R14, RZ, RZ, R10 ;  /* 0x000000ffff0e7224 */ /* 0x008fe400078e000a */
[----:B------:R-:W-:Y:S01]  /*2a80*/  ISETP.GT.AND P0, PT, R2, R5, PT ;  /* 0x000000050200720c */ /* 0x000fe20003f04270 */
[----:B------:R1:W3:Y:S01]  /*2a90*/  SHFL.DOWN PT, R9, R7, 0x10, R5 ;  /* 0x0a00000007097989 */ /* 0x0002e200000e0005 */
[----:B------:R-:W-:Y:S02]  /*2aa0*/  IMAD.MOV.U32 R15, RZ, RZ, R12 ;  /* 0x000000ffff0f7224 */ /* 0x000fe400078e000c */
[----:B------:R-:W-:Y:S01]  /*2ab0*/  IMAD.MOV.U32 R2, RZ, RZ, R6 ;  /* 0x000000ffff027224 */ /* 0x000fe200078e0006 */
[----:B------:R1:W4:Y:S01]  /*2ac0*/  SHFL.DOWN PT, R11, R10, 0x10, R5 ;  /* 0x0a0000000a0b7989 */ /* 0x00032200000e0005 */
        /* <DEDUP_REMOVED lines=23> */
.L_x_638:
[----:B------:R-:W-:Y:S05]  /*2c40*/  BSYNC.RECONVERGENT B1 ;  /* 0x0000000000017941 */ /* 0x000fea0003800200 */
.L_x_637:
        /* <DEDUP_REMOVED lines=11> */
.L_x_640:
[----:B------:R-:W-:Y:S05]  /*2d00*/  BSYNC.RECONVERGENT B1 ;  /* 0x0000000000017941 */ /* 0x000fea0003800200 */
.L_x_639:
[----:B------:R-:W-:Y:S01]  /*2d10*/  BAR.SYNC.DEFER_BLOCKING 0x0 ;  /* 0x0000000000007b1d */ /* 0x000fe20000010000 */
[----:B------:R-:W-:-:S13]  /*2d20*/  ISETP.NE.AND P1, PT, R0, RZ, PT ;  /* 0x000000ff0000720c */ /* 0x000fda0003f25270 */
[----:B------:R-:W-:Y:S05]  /*2d30*/  @P1 BRA `(.L_x_616) ;  /* 0x0000003400d41947 */ /* 0x000fea0003800000 */
[----:B------:R-:W-:Y:S01]  /*2d40*/  UISETP.GE.AND UP0, UPT, UR6, 0x21, UPT ;  /* 0x000000210600788c */ /* 0x000fe2000bf06270 */
[----:B----4-:R-:W-:Y:S02]  /*2d50*/  IMAD.MOV.U32 R11, RZ, RZ, R14 ;  /* 0x000000ffff0b7224 */ /* 0x010fe400078e000e */
[----:B--2---:R-:W-:Y:S02]  /*2d60*/  IMAD.MOV.U32 R8, RZ, RZ, R15 ;  /* 0x000000ffff087224 */ /* 0x004fe400078e000f */
        /* <DEDUP_REMOVED lines=8> */
[----:B0-----:R-:W0:Y:S01]  /*2df0*/  LDS.64 R12, [UR4+0x20] ;  /* 0x00002004ff0c7984 */ /* 0x001e220008000a00 */
[----:B-1----:R-:W-:Y:S01]  /*2e00*/  DSETP.GEU.AND P0, PT, |R2|, |R6|, PT ;  /* 0x400000060200722a */ /* 0x002fe20003f0e200 */
[----:B------:R-:W-:Y:S01]  /*2e10*/  MOV R4, R6 ;  /* 0x0000000600047202 */ /* 0x000fe20000000f00 */
[----:B------:R-:W-:Y:S02]  /*2e20*/  IMAD.MOV.U32 R5, RZ, RZ, R7 ;  /* 0x000000ffff057224 */ /* 0x000fe400078e0007 */
[----:B0-----:R-:W-:Y:S02]  /*2e30*/  IMAD.MOV.U32 R11, RZ, RZ, R12 ;  /* 0x000000ffff0b7224 */ /* 0x001fe400078e000c */
        /* <DEDUP_REMOVED lines=16> */
.L_x_642:
[----:B------:R-:W-:Y:S05]  /*2f40*/  BSYNC.RECONVERGENT B1 ;  /* 0x0000000000017941 */ /* 0x000fea0003800200 */
.L_x_641:
[----:B------:R-:W-:Y:S01]  /*2f50*/  UISETP.GE.AND UP0, UPT, UR6, 0x41, UPT ;  /* 0x000000410600788c */ /* 0x000fe2000bf06270 */
[----:B---3--:R-:W-:Y:S02]  /*2f60*/  IMAD.MOV.U32 R9, RZ, RZ, R11 ;  /* 0x000000ffff097224 */ /* 0x008fe400078e000b */
[----:B------:R-:W-:Y:S02]  /*2f70*/  IMAD.MOV.U32 R0, RZ, RZ, R8 ;  /* 0x000000ffff007224 */ /* 0x000fe400078e0008 */
[----:B------:R-:W-:Y:S02]  /*2f80*/  IMAD.MOV.U32 R2, RZ, RZ, R4 ;  /* 0x000000ffff027224 */ /* 0x000fe400078e0004 */
[----:B------:R-:W-:Y:S02]  /*2f90*/  IMAD.MOV.U32 R3, RZ, RZ, R5 ;  /* 0x000000ffff037224 */ /* 0x000fe400078e0005 */
        /* <DEDUP_REMOVED lines=8> */
[----:B------:R-:W-:Y:S02]  /*3020*/  IMAD.MOV.U32 R2, RZ, RZ, R6 ;  /* 0x000000ffff027224 */ /* 0x000fe400078e0006 */
[----:B------:R-:W-:Y:S02]  /*3030*/  IMAD.MOV.U32 R3, RZ, RZ, R7 ;  /* 0x000000ffff037224 */ /* 0x000fe400078e0007 */
[----:B0-----:R-:W-:-:S02]  /*3040*/  IMAD.MOV.U32 R9, RZ, RZ, R12 ;  /* 0x000000ffff097224 */ /* 0x001fc400078e000c */
        /* <DEDUP_REMOVED lines=16> */
.L_x_644:
[----:B------:R-:W-:Y:S05]  /*3150*/  BSYNC.RECONVERGENT B1 ;  /* 0x0000000000017941 */ /* 0x000fea0003800200 */
.L_x_643:
[----:B------:R-:W-:Y:S01]  /*3160*/  UISETP.GE.AND UP0, UPT, UR6, 0x61, UPT ;  /* 0x000000610600788c */ /* 0x000fe2000bf06270 */
[----:B------:R-:W-:Y:S01]  /*3170*/  IMAD.MOV.U32 R11, RZ, RZ, R9 ;  /* 0x000000ffff0b7224 */ /* 0x000fe200078e0009 */
[----:B------:R-:W-:Y:S01]  /*3180*/  MOV R8, R0 ;  /* 0x0000000000087202 */ /* 0x000fe20000000f00 */
[----:B------:R-:W-:Y:S02]  /*3190*/  IMAD.MOV.U32 R4, RZ, RZ, R2 ;  /* 0x000000ffff047224 */ /* 0x000fe400078e0002 */
[----:B------:R-:W-:-:S04]  /*31a0*/  IMAD.MOV.U32 R5, RZ, RZ, R3 ;  /* 0x000000ffff057224 */ /* 0x000fc800078e0003 */
        /* <DEDUP_REMOVED lines=27> */
.L_x_646:
[----:B------:R-:W-:Y:S05]  /*3360*/  BSYNC.RECONVERGENT B1 ;  /* 0x0000000000017941 */ /* 0x000fea0003800200 */
.L_x_645:
[----:B------:R-:W-:Y:S01]  /*3370*/  UISETP.GE.AND UP0, UPT, UR6, 0x81, UPT ;  /* 0x000000810600788c */ /* 0x000fe2000bf06270 */
[----:B------:R-:W-:Y:S02]  /*3380*/  IMAD.MOV.U32 R9, RZ, RZ, R11 ;  /* 0x000000ffff097224 */ /* 0x000fe400078e000b */
        /* <DEDUP_REMOVED lines=30> */
.L_x_648:
[----:B------:R-:W-:Y:S05]  /*3570*/  BSYNC.RECONVERGENT B1 ;  /* 0x0000000000017941 */ /* 0x000fea0003800200 */
.L_x_647:
        /* <DEDUP_REMOVED lines=32> */
.L_x_650:
[----:B------:R-:W-:Y:S05]  /*3780*/  BSYNC.RECONVERGENT B1 ;  /* 0x0000000000017941 */ /* 0x000fea0003800200 */
.L_x_649:
        /* <DEDUP_REMOVED lines=14> */
[----:B------:R-:W-:Y:S01]  /*3870*/  IMAD.MOV.U32 R7, RZ, RZ, R3 ;  /* 0x000000ffff077224 */ /* 0x000fe200078e0003 */
[----:B0-----:R-:W-:Y:S01]  /*3880*/  MOV R0, R13 ;  /* 0x0000000d00007202 */ /* 0x001fe20000000f00 */
        /* <DEDUP_REMOVED lines=16> */
.L_x_652:
[----:B------:R-:W-:Y:S05]  /*3990*/  BSYNC.RECONVERGENT B1 ;  /* 0x0000000000017941 */ /* 0x000fea0003800200 */
.L_x_651:
[----:B------:R-:W-:Y:S01]  /*39a0*/  UISETP.GE.AND UP0, UPT, UR6, 0xe1, UPT ;  /* 0x000000e10600788c */ /* 0x000fe2000bf06270 */
[----:B------:R-:W-:Y:S02]  /*39b0*/  IMAD.MOV.U32 R14, RZ, RZ, R9 ;  /* 0x000000ffff0e7224 */ /* 0x000fe400078e0009 */
[----:B------:R-:W-:Y:S02]  /*39c0*/  IMAD.MOV.U32 R15, RZ, RZ, R0 ;  /* 0x000000ffff0f7224 */ /* 0x000fe400078e0000 */
[----:B------:R-:W-:Y:S02]  /*39d0*/  IMAD.MOV.U32 R2, RZ, RZ, R6 ;  /* 0x000000ffff027224 */ /* 0x000fe400078e0006 */
[----:B------:R-:W-:Y:S02]  /*39e0*/  IMAD.MOV.U32 R3, RZ, RZ, R7 ;  /* 0x000000ffff037224 */ /* 0x000fe400078e0007 */
[----:B------:R-:W-:Y:S05]  /*39f0*/  BRA.U !UP0, `(.L_x_616) ;  /* 0x0000002908a47547 */ /* 0x000fea000b800000 */
[----:B------:R-:W1:Y:S01]  /*3a00*/  S2UR UR5, SR_CgaCtaId ;  /* 0x00000000000579c3 */ /* 0x000e620000008800 */
[----:B------:R-:W-:Y:S02]  /*3a10*/  UMOV UR4, 0x400 ;  /* 0x0000040000047882 */ /* 0x000fe40000000000 */
[----:B-1----:R-:W-:-:S09]  /*3a20*/  ULEA UR4, UR5, UR4, 0x18 ;  /* 0x0000000405047291 */ /* 0x002fd2000f8ec0ff */
[----:B------:R-:W1:Y:S04]  /*3a30*/  LDS.64 R4, [UR4+0x78] ;  /* 0x00007804ff047984 */ /* 0x000e680008000a00 */
[----:B------:R-:W2:Y:S01]  /*3a40*/  LDS.64 R10, [UR4+0x80] ;  /* 0x00008004ff0a7984 */ /* 0x000ea20008000a00 */
        /* <DEDUP_REMOVED lines=21> */
.L_x_584:
        /* <DEDUP_REMOVED lines=30> */
[----:B------:R-:W-:Y:S02]  /*3d80*/  ISETP.GE.U32.AND.EX P0, PT, RZ, RZ, PT, P0 ;  /* 0x000000ffff00720c */ /* 0x000fe40003f06100 */
[----:B------:R-:W-:-:S11]  /*3d90*/  IADD3.X R7, PT, PT, RZ, UR7, RZ, P1, !PT ;  /* 0x00000007ff077c10 */ /* 0x000fd60008ffe4ff */
[----:B------:R-:W-:-:S06]  /*3da0*/  DSETP.LT.OR P0, PT, |R8|, |R4|, !P0 ;  /* 0x400000040800722a */ /* 0x000fcc0004701600 */
[----:B------:R-:W-:Y:S02]  /*3db0*/  FSEL R8, R4, R8, P0 ;  /* 0x0000000804087208 */ /* 0x000fe40000000000 */
[----:B------:R-:W-:Y:S02]  /*3dc0*/  FSEL R9, R5, R9, P0 ;  /* 0x0000000905097208 */ /* 0x000fe40000000000 */
[----:B------:R-:W-:Y:S02]  /*3dd0*/  SEL R23, R6, R23, P0 ;  /* 0x0000001706177207 */ /* 0x000fe40000000000 */
[----:B------:R-:W-:-:S07]  /*3de0*/  SEL R24, R7, R24, P0 ;  /* 0x0000001807187207 */ /* 0x000fce0000000000 */
.L_x_654:
[----:B------:R-:W-:Y:S05]  /*3df0*/  BSYNC.RECONVERGENT B1 ;  /* 0x0000000000017941 */ /* 0x000fea0003800200 */
.L_x_653:
[----:B------:R-:W-:Y:S01]  /*3e00*/  UISETP.GE.U32.AND UP0, UPT, UR4, 0xa00, UPT ;  /* 0x00000a000400788c */ /* 0x000fe2000bf06070 */
[----:B------:R-:W-:-:S08]  /*3e10*/  IMAD.MOV.U32 R5, RZ, RZ, 0x500 ;  /* 0x00000500ff057424 */ /* 0x000fd000078e00ff */
[----:B------:R-:W-:Y:S05]  /*3e20*/  BRA.U !UP0, `(.L_x_655) ;  /* 0x00000005084c7547 */ /* 0x000fea000b800000 */
[----:B------:R-:W-:Y:S01]  /*3e30*/  IMAD.MOV.U32 R12, RZ, RZ, R8 ;  /* 0x000000ffff0c7224 */ /* 0x000fe200078e0008 */
[----:B------:R-:W0:Y:S01]  /*3e40*/  LDCU UR4, c[0x0][0x398] ;  /* 0x00007300ff0477ac */ /* 0x000e220008000800 */
[----:B------:R-:W-:Y:S02]  /*3e50*/  IMAD.MOV.U32 R13, RZ, RZ, R9 ;  /* 0x000000ffff0d7224 */ /* 0x000fe400078e0009 */
[----:B------:R-:W-:Y:S01]  /*3e60*/  IMAD.MOV.U32 R17, RZ, RZ, 0x500 ;  /* 0x00000500ff117424 */ /* 0x000fe200078e00ff */
[----:B------:R-:W1:Y:S01]  /*3e70*/  LDCU.64 UR6, c[0x0][0x388] ;  /* 0x00007100ff0677ac */ /* 0x000e620008000a00 */
[----:B------:R-:W-:-:S05]  /*3e80*/  NOP ;  /* 0x0000000000007918 */ /* 0x000fca0000000000 */
.L_x_656:
[----:B------:R-:W-:-:S05]  /*3e90*/  IMAD.WIDE.U32 R26, R17, 0x8, R2 ;  /* 0x00000008111a7825 */ /* 0x000fca00078e0002 */
[----:B------:R-:W2:Y:S04]  /*3ea0*/  LDG.E.64 R14, desc[UR8][R26.64] ;  /* 0x000000081a0e7981 */ /* 0x000ea8000c1e1b00 */
[----:B------:R-:W3:Y:S04]  /*3eb0*/  LDG.E.64 R4, desc[UR8][R26.64+0x800] ;  /* 0x000800081a047981 */ /* 0x000ee8000c1e1b00 */
[----:B------:R-:W4:Y:S04]  /*3ec0*/  LDG.E.64 R6, desc[UR8][R26.64+0x1000] ;  /* 0x001000081a067981 */ /* 0x000f28000c1e1b00 */
[----:B------:R-:W5:Y:S04]  /*3ed0*/  LDG.E.64 R10, desc[UR8][R26.64+0x1800] ;  /* 0x001800081a0a7981 */ /* 0x000f68000c1e1b00 */
[----:B------:R-:W5:Y:S01]  /*3ee0*/  LDG.E.64 R8, desc[UR8][R26.64+0x2000] ;  /* 0x002000081a087981 */ /* 0x000f62000c1e1b00 */
[----:B-1----:R-:W-:-:S04]  /*3ef0*/  IADD3 R18, P0, P1, R0, UR6, R17 ;  /* 0x0000000600127c10 */ /* 0x002fc8000f91e011 */
[----:B------:R-:W-:Y:S01]  /*3f00*/  IADD3.X R16, PT, PT, RZ, UR7, RZ, P0, P1 ;  /* 0x00000007ff107c10 */ /* 0x000fe200087e24ff */
[----:B------:R-:W-:Y:S01]  /*3f10*/  IMAD.MOV.U32 R20, RZ, RZ, R18 ;  /* 0x000000ffff147224 */ /* 0x000fe200078e0012 */
[----:B------:R-:W-:-:S03]  /*3f20*/  IADD3 R22, P3, PT, R18, 0x100, RZ ;  /* 0x0000010012167810 */ /* 0x000fc60007f7e0ff */
        /* <DEDUP_REMOVED lines=11> */
[----:B------:R-:W-:Y:S01]  /*3fe0*/  IMAD.X R24, RZ, RZ, R16, P3 ;  /* 0x000000ffff187224 */ /* 0x000fe200018e0610 */
[----:B------:R-:W-:-:S03]  /*3ff0*/  IADD3 R13, P3, PT, R18, 0x200, RZ ;  /* 0x00000200120d7810 */ /* 0x000fc60007f7e0ff */
[----:B---3--:R-:W-:-:S14]  /*4000*/  DSETP.GEU.AND P1, PT, |R14|, |R4|, PT ;  /* 0x400000040e00722a */ /* 0x008fdc0003f2e200 */
[----:B------:R-:W-:-:S04]  /*4010*/  @P1 ISETP.GE.U32.AND P0, PT, R20, R22, PT ;  /* 0x000000161400120c */ /* 0x000fc80003f06070 */
[----:B------:R-:W-:-:S13]  /*4020*/  @P1 ISETP.GE.AND.EX P0, PT, R19, R24, PT, P0 ;  /* 0x000000181300120c */ /* 0x000fda0003f06300 */
[----:B------:R-:W-:-:S06]  /*4030*/  @P1 DSETP.LT.OR P0, PT, |R4|, |R14|, !P0 ;  /* 0x4000000e0400122a */ /* 0x000fcc0004701600 */
[----:B------:R-:W-:Y:S01]  /*4040*/  @P1 FSEL R12, R14, R4, P0 ;  /* 0x000000040e0c1208 */ /* 0x000fe20000000000 */
[----:B------:R-:W-:Y:S01]  /*4050*/  IMAD.X R14, RZ, RZ, R16, P3 ;  /* 0x000000ffff0e7224 */ /* 0x000fe200018e0610 */
[----:B------:R-:W-:Y:S02]  /*4060*/  @P1 FSEL R15, R15, R5, P0 ;  /* 0x000000050f0f1208 */ /* 0x000fe40000000000 */
[----:B------:R-:W-:Y:S01]  /*4070*/  @P1 SEL R22, R20, R22, P0 ;  /* 0x0000001614161207 */ /* 0x000fe20000000000 */
[----:B------:R-:W-:Y:S01]  /*4080*/  @P1 IMAD.MOV.U32 R4, RZ, RZ, R12 ;  /* 0x000000ffff041224 */ /* 0x000fe200078e000c */
[----:B------:R-:W-:Y:S01]  /*4090*/  IADD3 R12, P3, PT, R18, 0x300, RZ ;  /* 0x00000300120c7810 */ /* 0x000fe20007f7e0ff */
[----:B------:R-:W-:Y:S02]  /*40a0*/  @P1 IMAD.MOV.U32 R5, RZ, RZ, R15 ;  /* 0x000000ffff051224 */ /* 0x000fe400078e000f */
[----:B------:R-:W-:Y:S01]  /*40b0*/  IMAD.MOV.U32 R15, RZ, RZ, R24 ;  /* 0x000000ffff0f7224 */ /* 0x000fe200078e0018 */
[----:B------:R-:W-:-:S03]  /*40c0*/  @P1 SEL R15, R19, R24, P0 ;  /* 0x00000018130f1207 */ /* 0x000fc60000000000 */
[----:B----4-:R-:W-:-:S14]  /*40d0*/  DSETP.GEU.AND P2, PT, |R4|, |R6|, PT ;  /* 0x400000060400722a */ /* 0x010fdc0003f4e200 */
[----:B------:R-:W-:-:S04]  /*40e0*/  @P2 ISETP.GE.U32.AND P0, PT, R22, R13, PT ;  /* 0x0000000d1600220c */ /* 0x000fc80003f06070 */
[----:B------:R-:W-:-:S13]  /*40f0*/  @P2 ISETP.GE.AND.EX P0, PT, R15, R14, PT, P0 ;  /* 0x0000000e0f00220c */ /* 0x000fda0003f06300 */
[----:B------:R-:W-:-:S06]  /*4100*/  @P2 DSETP.LT.OR P0, PT, |R6|, |R4|, !P0 ;  /* 0x400000040600222a */ /* 0x000fcc0004701600 */
[----:B------:R-:W-:Y:S02]  /*4110*/  @P2 FSEL R4, R4, R6, P0 ;  /* 0x0000000604042208 */ /* 0x000fe40000000000 */
[----:B------:R-:W-:Y:S02]  /*4120*/  @P2 FSEL R5, R5, R7, P0 ;  /* 0x0000000705052208 */ /* 0x000fe40000000000 */
[----:B------:R-:W-:Y:S01]  /*4130*/  @P2 SEL R14, R15, R14, P0 ;  /* 0x0000000e0f0e2207 */ /* 0x000fe20000000000 */
[----:B------:R-:W-:Y:S02]  /*4140*/  @P2 IMAD.MOV.U32 R6, RZ, RZ, R4 ;  /* 0x000000ffff062224 */ /* 0x000fe400078e0004 */
[----:B------:R-:W-:Y:S02]  /*4150*/  @P2 IMAD.MOV.U32 R7, RZ, RZ, R5 ;  /* 0x000000ffff072224 */ /* 0x000fe400078e0005 */
[----:B------:R-:W-:Y:S01]  /*4160*/  IMAD.MOV.U32 R5, RZ, RZ, R13 ;  /* 0x000000ffff057224 */ /* 0x000fe200078e000d */
[----:B------:R-:W-:Y:S01]  /*4170*/  @P2 SEL R5, R22, R13, P0 ;  /* 0x0000000d16052207 */ /* 0x000fe20000000000 */
        /* <DEDUP_REMOVED lines=13> */
[----:B------:R-:W-:-:S04]  /*4250*/  IADD3 R5, PT, PT, R17, 0xa00, RZ ;  /* 0x00000a0011057810 */ /* 0x000fc80007ffe0ff */
[----:B0-----:R-:W-:Y:S01]  /*4260*/  ISETP.GT.AND P1, PT, R5, UR4, PT ;  /* 0x0000000405007c0c */ /* 0x001fe2000bf24270 */
[----:B------:R-:W-:Y:S01]  /*4270*/  DSETP.GEU.AND P2, PT, |R10|, |R8|, PT ;  /* 0x400000080a00722a */ /* 0x000fe20003f4e200 */
[----:B------:R-:W-:-:S04]  /*4280*/  VIADD R5, R17, 0x500 ;  /* 0x0000050011057836 */ /* 0x000fc80000000000 */
[----:B------:R-:W-:-:S09]  /*4290*/  IMAD.MOV.U32 R17, RZ, RZ, R5 ;  /* 0x000000ffff117224 */ /* 0x000fd200078e0005 */
        /* <DEDUP_REMOVED lines=12> */
.L_x_655:
        /* <DEDUP_REMOVED lines=14> */
[----:B------:R-:W-:Y:S01]  /*4440*/  IMAD.IADD R7, R0, 0x1, R5 ;  /* 0x0000000100077824 */ /* 0x000fe200078e0205 */
[----:B------:R-:W-:-:S04]  /*4450*/  LEA.HI R4, R10, 0x1, RZ, 0x18 ;  /* 0x000000010a047811 */ /* 0x000fc800078fc0ff */
[C---:B------:R-:W-:Y:S02]  /*4460*/  IADD3 R14, P0, PT, R7.reuse, UR6, RZ ;  /* 0x00000006070e7c10 */ /* 0x040fe4000ff1e0ff */
[----:B------:R-:W-:Y:S01]  /*4470*/  LOP3.LUT R6, R4, 0x3, RZ, 0xc0, !PT ;  /* 0x0000000304067812 */ /* 0x000fe200078ec0ff */
[----:B------:R-:W-:Y:S02]  /*4480*/  IMAD.MOV.U32 R4, RZ, RZ, R0 ;  /* 0x000000ffff047224 */ /* 0x000fe400078e0000 */
[----:B------:R-:W-:Y:S02]  /*4490*/  IMAD.X R15, RZ, RZ, UR7, P0 ;  /* 0x00000007ff0f7e24 */ /* 0x000fe400080e06ff */
[----:B------:R-:W-:Y:S02]  /*44a0*/  IMAD.MOV R11, RZ, RZ, -R6 ;  /* 0x000000ffff0b7224 */ /* 0x000fe400078e0a06 */
[----:B0-----:R-:W-:-:S04]  /*44b0*/  IMAD.WIDE.U32 R2, R7, 0x8, R2 ;  /* 0x0000000807027825 */ /* 0x001fc800078e0002 */
[----:B------:R-:W-:Y:S02]  /*44c0*/  IMAD.MOV.U32 R12, RZ, RZ, R2 ;  /* 0x000000ffff0c7224 */ /* 0x000fe400078e0002 */
[----:B------:R-:W-:-:S07]  /*44d0*/  IMAD.MOV.U32 R13, RZ, RZ, R3 ;  /* 0x000000ffff0d7224 */ /* 0x000fce00078e0003 */
.L_x_663:
[----:B------:R-:W-:Y:S02]  /*44e0*/  IMAD.MOV.U32 R2, RZ, RZ, R12 ;  /* 0x000000ffff027224 */ /* 0x000fe400078e000c */
[----:B------:R-:W-:-:S06]  /*44f0*/  IMAD.MOV.U32 R3, RZ, RZ, R13 ;  /* 0x000000ffff037224 */ /* 0x000fcc00078e000d */
[----:B------:R-:W2:Y:S01]  /*4500*/  LDG.E.64 R2, desc[UR8][R2.64] ;  /* 0x0000000802027981 */ /* 0x000ea2000c1e1b00 */
[----:B------:R-:W-:Y:S01]  /*4510*/  VIADD R11, R11, 0x1 ;  /* 0x000000010b0b7836 */ /* 0x000fe20000000000 */
[----:B------:R-:W-:Y:S01]  /*4520*/  BSSY.RECONVERGENT B3, `(.L_x_661) ;  /* 0x000001b000037945 */ /* 0x000fe20003800200 */
[----:B------:R-:W-:Y:S01]  /*4530*/  IMAD.MOV.U32 R19, RZ, RZ, R23 ;  /* 0x000000ffff137224 */ /* 0x000fe200078e0017 */
[----:B------:R-:W-:Y:S01]  /*4540*/  MOV R7, R9 ;  /* 0x0000000900077202 */ /* 0x000fe20000000f00 */
[----:B------:R-:W-:Y:S01]  /*4550*/  IMAD.MOV.U32 R16, RZ, RZ, R24 ;  /* 0x000000ffff107224 */ /* 0x000fe200078e0018 */
[----:B------:R-:W-:Y:S01]  /*4560*/  ISETP.NE.AND P2, PT, R11, RZ, PT ;  /* 0x000000ff0b00720c */ /* 0x000fe20003f45270 */
[----:B------:R-:W-:Y:S01]  /*4570*/  IMAD.MOV.U32 R6, RZ, RZ, R8 ;  /* 0x000000ffff067224 */ /* 0x000fe200078e0008 */
[----:B------:R-:W-:Y:S01]  /*4580*/  IADD3 R12, P3, PT, R12, 0x800, RZ ;  /* 0x000008000c0c7810 */ /* 0x000fe20007f7e0ff */
[----:B------:R-:W-:Y:S02]  /*4590*/  IMAD.MOV.U32 R23, RZ, RZ, R14 ;  /* 0x000000ffff177224 */ /* 0x000fe400078e000e */
[----:B------:R-:W-:Y:S01]  /*45a0*/  IMAD.MOV.U32 R24, RZ, RZ, R15 ;  /* 0x000000ffff187224 */ /* 0x000fe200078e000f */
[----:B--2---:R-:W-:Y:S01]  /*45b0*/  DSETP.GEU.AND P0, PT, |R8|, |R2|, PT ;  /* 0x400000020800722a */ /* 0x004fe20003f0e200 */
[----:B------:R-:W-:-:S02]  /*45c0*/  IMAD.MOV.U32 R8, RZ, RZ, R2 ;  /* 0x000000ffff087224 */ /* 0x000fc400078e0002 */
        /* <DEDUP_REMOVED lines=16> */
.L_x_662:
[----:B------:R-:W-:Y:S05]  /*46d0*/  BSYNC.RECONVERGENT B3 ;  /* 0x0000000000037941 */ /* 0x000fea0003800200 */
.L_x_661:
[----:B------:R-:W-:Y:S01]  /*46e0*/  IADD3 R14, P0, PT, R14, 0x100, RZ ;  /* 0x000001000e0e7810 */ /* 0x000fe20007f1e0ff */
[----:B------:R-:W-:Y:S02]  /*46f0*/  VIADD R4, R4, 0x100 ;  /* 0x0000010004047836 */ /* 0x000fe40000000000 */
[----:B------:R-:W-:Y:S02]  /*4700*/  IMAD.X R13, RZ, RZ, R13, P3 ;  /* 0x000000ffff0d7224 */ /* 0x000fe400018e060d */
[----:B------:R-:W-:Y:S01]  /*4710*/  IMAD.X R15, RZ, RZ, R15, P0 ;  /* 0x000000ffff0f7224 */ /* 0x000fe200000e060f */
[----:B------:R-:W-:Y:S07]  /*4720*/  @P2 BRA `(.L_x_663) ;  /* 0xfffffffc006c2947 */ /* 0x000fee000383ffff */
.L_x_660:
[----:B------:R-:W-:Y:S05]  /*4730*/  BSYNC.RECONVERGENT B2 ;  /* 0x0000000000027941 */ /* 0x000fea0003800200 */
.L_x_659:
[----:B------:R-:W-:-:S13]  /*4740*/  ISETP.GE.U32.AND P0, PT, R10, 0x300, PT ;  /* 0x000003000a00780c */ /* 0x000fda0003f06070 */
[----:B------:R-:W-:Y:S05]  /*4750*/  @!P0 BRA `(.L_x_658) ;  /* 0x0000000400fc8947 */ /* 0x000fea0003800000 */
[----:B------:R-:W0:Y:S01]  /*4760*/  LDCU.128 UR12, c[0x0][0x380] ;  /* 0x00007000ff0c77ac */ /* 0x000e220008000c00 */
[----:B------:R-:W1:Y:S01]  /*4770*/  LDC.64 R20, c[0x0][0x380] ;  /* 0x0000e000ff147b82 */ /* 0x000e620000000a00 */
[C---:B------:R-:W-:Y:S01]  /*4780*/  IADD3 R7, P1, PT, R4.reuse, R5, RZ ;  /* 0x0000000504077210 */ /* 0x040fe20007f3e0ff */
[C---:B------:R-:W-:Y:S02]  /*4790*/  IMAD.IADD R16, R4.reuse, 0x1, R5 ;  /* 0x0000000104107824 */ /* 0x040fe400078e0205 */
[----:B------:R-:W-:Y:S02]  /*47a0*/  VIADD R22, R4, 0x200 ;  /* 0x0000020004167836 */ /* 0x000fe40000000000 */
[----:B------:R-:W-:Y:S02]  /*47b0*/  IMAD.X R10, RZ, RZ, RZ, P1 ;  /* 0x000000ffff0a7224 */ /* 0x000fe400008e06ff */
[----:B------:R-:W2:Y:S01]  /*47c0*/  LDC.64 R2, c[0x0][0x388] ;  /* 0x0000e200ff027b82 */ /* 0x000ea20000000a00 */
[----:B0-----:R-:W-:-:S02]  /*47d0*/  LEA R6, P2, R7, UR12, 0x3 ;  /* 0x0000000c07067c11 */ /* 0x001fc4000f8418ff */
[----:B------:R-:W-:Y:S02]  /*47e0*/  IADD3 R18, P0, PT, R16, UR14, RZ ;  /* 0x0000000e10127c10 */ /* 0x000fe4000ff1e0ff */
[----:B------:R-:W-:Y:S02]  /*47f0*/  IADD3 R6, P1, PT, R6, 0x1800, RZ ;  /* 0x0000180006067810 */ /* 0x000fe40007f3e0ff */
[----:B------:R-:W-:Y:S01]  /*4800*/  LEA.HI.X R5, R7, UR13, R10, 0x3, P2 ;  /* 0x0000000d07057c11 */ /* 0x000fe200090f1c0a */
[----:B-1----:R-:W-:-:S04]  /*4810*/  IMAD.WIDE.U32 R20, R16, 0x8, R20 ;  /* 0x0000000810147825 */ /* 0x002fc800078e0014 */
[----:B------:R-:W-:Y:S02]  /*4820*/  IMAD.X R19, RZ, RZ, UR15, P0 ;  /* 0x0000000fff137e24 */ /* 0x000fe400080e06ff */
[----:B------:R-:W-:-:S07]  /*4830*/  IMAD.X R5, RZ, RZ, R5, P1 ;  /* 0x000000ffff057224 */ /* 0x000fce00008e0605 */
.L_x_672:
[----:B------:R-:W3:Y:S01]  /*4840*/  LDG.E.64 R14, desc[UR8][R20.64] ;  /* 0x00000008140e7981 */ /* 0x000ee2000c1e1b00 */
[----:B------:R-:W-:-:S05]  /*4850*/  IMAD.MOV.U32 R4, RZ, RZ, R6 ;  /* 0x000000ffff047224 */ /* 0x000fca00078e0006 */
[----:B------:R0:W5:Y:S04]  /*4860*/  LDG.E.64 R10, desc[UR8][R4.64+-0x1000] ;  /* 0xfff00008040a7981 */ /* 0x000168000c1e1b00 */
[----:B------:R0:W5:Y:S01]  /*4870*/  LDG.E.64 R6, desc[UR8][R4.64+-0x800] ;  /* 0xfff8000804067981 */ /* 0x000162000c1e1b00 */
[----:B------:R-:W-:Y:S01]  /*4880*/  BSSY.RECONVERGENT B2, `(.L_x_664) ;  /* 0x0000015000027945 */ /* 0x000fe20003800200 */
[----:B------:R-:W-:Y:S02]  /*4890*/  IMAD.MOV.U32 R26, RZ, RZ, R18 ;  /* 0x000000ffff1a7224 */ /* 0x000fe400078e0012 */
[----:B------:R-:W-:Y:S01]  /*48a0*/  IMAD.MOV.U32 R25, RZ, RZ, R19 ;  /* 0x000000ffff197224 */ /* 0x000fe200078e0013 */
[----:B---3--:R-:W-:Y:S01]  /*48b0*/  DSETP.GEU.AND P0, PT, |R8|, |R14|, PT ;  /* 0x4000000e0800722a */ /* 0x008fe20003f0e200 */
[----:B------:R-:W-:Y:S01]  /*48c0*/  MOV R12, R14 ;  /* 0x0000000e000c7202 */ /* 0x000fe20000000f00 */
[----:B------:R-:W-:-:S12]  /*48d0*/  IMAD.MOV.U32 R13, RZ, RZ, R15 ;  /* 0x000000ffff0d7224 */ /* 0x000fd800078e000f */
        /* <DEDUP_REMOVED lines=15> */
.L_x_665:
[----:B------:R-:W-:Y:S05]  /*49d0*/  BSYNC.RECONVERGENT B2 ;  /* 0x0000000000027941 */ /* 0x000fea0003800200 */
.L_x_664:
[----:B-----5:R-:W-:Y:S01]  /*49e0*/  DSETP.GEU.AND P0, PT, |R12|, |R10|, PT ;  /* 0x4000000a0c00722a */ /* 0x020fe20003f0e200 */
[----:B------:R-:W-:Y:S01]  /*49f0*/  VIADD R9, R16, 0x100 ;  /* 0x0000010010097836 */ /* 0x000fe20000000000 */
[----:B------:R-:W-:Y:S01]  /*4a00*/  BSSY.RECONVERGENT B2, `(.L_x_666) ;  /* 0x0000016000027945 */ /* 0x000fe20003800200 */
[----:B------:R-:W-:-:S03]  /*4a10*/  IMAD.MOV.U32 R8, RZ, RZ, R10 ;  /* 0x000000ffff087224 */ /* 0x000fc600078e000a */
[----:B--2---:R-:W-:Y:S01]  /*4a20*/  IADD3 R23, P1, PT, R9, R2, RZ ;  /* 0x0000000209177210 */ /* 0x004fe20007f3e0ff */
[----:B------:R-:W-:-:S04]  /*4a30*/  IMAD.MOV.U32 R9, RZ, RZ, R11 ;  /* 0x000000ffff097224 */ /* 0x000fc800078e000b */
[----:B------:R-:W-:Y:S02]  /*4a40*/  IMAD.X R24, RZ, RZ, R3, P1 ;  /* 0x000000ffff187224 */ /* 0x000fe400008e0603 */
[----:B------:R-:W-:Y:S02]  /*4a50*/  IMAD.MOV.U32 R15, RZ, RZ, R23 ;  /* 0x000000ffff0f7224 */ /* 0x000fe400078e0017 */
[----:B------:R-:W-:Y:S01]  /*4a60*/  IMAD.MOV.U32 R14, RZ, RZ, R24 ;  /* 0x000000ffff0e7224 */ /* 0x000fe200078e0018 */
        /* <DEDUP_REMOVED lines=15> */
.L_x_667:
[----:B------:R-:W-:Y:S05]  /*4b60*/  BSYNC.RECONVERGENT B2 ;  /* 0x0000000000027941 */ /* 0x000fea0003800200 */
.L_x_666:
[----:B------:R0:W5:Y:S01]  /*4b70*/  LDG.E.64 R10, desc[UR8][R4.64] ;  /* 0x00000008040a7981 */ /* 0x000162000c1e1b00 */
[----:B------:R-:W-:Y:S01]  /*4b80*/  DSETP.GEU.AND P0, PT, |R8|, |R6|, PT ;  /* 0x400000060800722a */ /* 0x000fe20003f0e200 */
[----:B------:R-:W-:Y:S01]  /*4b90*/  VIADD R13, R16, 0x200 ;  /* 0x00000200100d7836 */ /* 0x000fe20000000000 */
[----:B------:R-:W-:Y:S01]  /*4ba0*/  BSSY.RECONVERGENT B2, `(.L_x_668) ;  /* 0x0000016000027945 */ /* 0x000fe20003800200 */
[----:B------:R-:W-:-:S03]  /*4bb0*/  MOV R12, R6 ;  /* 0x00000006000c7202 */ /* 0x000fc60000000f00 */
[----:B------:R-:W-:Y:S01]  /*4bc0*/  IADD3 R24, P1, PT, R13, R2, RZ ;  /* 0x000000020d187210 */ /* 0x000fe20007f3e0ff */
[----:B------:R-:W-:-:S04]  /*4bd0*/  IMAD.MOV.U32 R13, RZ, RZ, R7 ;  /* 0x000000ffff0d7224 */ /* 0x000fc800078e0007 */
[----:B------:R-:W-:Y:S02]  /*4be0*/  IMAD.X R23, RZ, RZ, R3, P1 ;  /* 0x000000ffff177224 */ /* 0x000fe400008e0603 */
        /* <DEDUP_REMOVED lines=17> */
.L_x_669:
[----:B------:R-:W-:Y:S05]  /*4d00*/  BSYNC.RECONVERGENT B2 ;  /* 0x0000000000027941 */ /* 0x000fea0003800200 */
.L_x_668:
[----:B-----5:R-:W-:Y:S01]  /*4d10*/  DSETP.GEU.AND P0, PT, |R12|, |R10|, PT ;  /* 0x4000000a0c00722a */ /* 0x020fe20003f0e200 */
[----:B------:R-:W-:Y:S01]  /*4d20*/  VIADD R7, R16, 0x300 ;  /* 0x0000030010077836 */ /* 0x000fe20000000000 */
[----:B------:R-:W-:Y:S01]  /*4d30*/  BSSY.RECONVERGENT B2, `(.L_x_670) ;  /* 0x0000016000027945 */ /* 0x000fe20003800200 */
[----:B------:R-:W-:Y:S02]  /*4d40*/  IMAD.MOV.U32 R8, RZ, RZ, R10 ;  /* 0x000000ffff087224 */ /* 0x000fe400078e000a */
[----:B------:R-:W-:Y:S01]  /*4d50*/  IMAD.MOV.U32 R9, RZ, RZ, R11 ;  /* 0x000000ffff097224 */ /* 0x000fe200078e000b */
[----:B------:R-:W-:-:S05]  /*4d60*/  IADD3 R7, P1, PT, R7, R2, RZ ;  /* 0x0000000207077210 */ /* 0x000fca0007f3e0ff */
        /* <DEDUP_REMOVED lines=18> */
.L_x_671:
[----:B------:R-:W-:Y:S05]  /*4e90*/  BSYNC.RECONVERGENT B2 ;  /* 0x0000000000027941 */ /* 0x000fea0003800200 */
.L_x_670:
[----:B------:R-:W-:Y:S01]  /*4ea0*/  VIADD R10, R22, 0x200 ;  /* 0x00000200160a7836 */ /* 0x000fe20000000000 */
[----:B------:R-:W-:Y:S01]  /*4eb0*/  IADD3 R6, P2, PT, R4, 0x2000, RZ ;  /* 0x0000200004067810 */ /* 0x000fe20007f5e0ff */
[----:B------:R-:W-:Y:S01]  /*4ec0*/  VIADD R22, R22, 0x400 ;  /* 0x0000040016167836 */ /* 0x000fe20000000000 */
[----:B------:R-:W-:Y:S01]  /*4ed0*/  IADD3 R18, P1, PT, R18, 0x400, RZ ;  /* 0x0000040012127810 */ /* 0x000fe20007f3e0ff */
[----:B------:R-:W-:Y:S01]  /*4ee0*/  VIADD R16, R16, 0x400 ;  /* 0x0000040010107836 */ /* 0x000fe20000000000 */
[----:B------:R-:W-:Y:S01]  /*4ef0*/  ISETP.GE.AND P0, PT, R10, R17, PT ;  /* 0x000000110a00720c */ /* 0x000fe20003f06270 */
[----:B------:R-:W-:Y:S01]  /*4f00*/  IMAD.X R5, RZ, RZ, R5, P2 ;  /* 0x000000ffff057224 */ /* 0x000fe200010e0605 */
[----:B------:R-:W-:Y:S02]  /*4f10*/  IADD3 R20, P2, PT, R20, 0x2000, RZ ;  /* 0x0000200014147810 */ /* 0x000fe40007f5e0ff */
[----:B------:R-:W-:-:S03]  /*4f20*/  IADD3.X R19, PT, PT, RZ, R19, RZ, P1, !PT ;  /* 0x00000013ff137210 */ /* 0x000fc60000ffe4ff */
[----:B------:R-:W-:-:S06]  /*4f30*/  IMAD.X R21, RZ, RZ, R21, P2 ;  /* 0x000000ffff157224 */ /* 0x000fcc00010e0615 */
[----:B------:R-:W-:Y:S05]  /*4f40*/  @!P0 BRA `(.L_x_672) ;  /* 0xfffffff8003c8947 */ /* 0x000fea000383ffff */
.L_x_658:
[----:B------:R-:W-:Y:S05]  /*4f50*/  BSYNC.RECONVERGENT B1 ;  /* 0x0000000000017941 */ /* 0x000fea0003800200 */
.L_x_657:
        /* <DEDUP_REMOVED lines=32> */
.L_x_674:
[----:B------:R-:W-:Y:S05]  /*5160*/  BSYNC.RECONVERGENT B1 ;  /* 0x0000000000017941 */ /* 0x000fea0003800200 */
.L_x_673:
        /* <DEDUP_REMOVED lines=31> */
.L_x_676:
[----:B------:R-:W-:Y:S05]  /*5360*/  BSYNC.RECONVERGENT B1 ;  /* 0x0000000000017941 */ /* 0x000fea0003800200 */
.L_x_675:
        /* <DEDUP_REMOVED lines=31> */
.L_x_678:
[----:B------:R-:W-:Y:S05]  /*5560*/  BSYNC.RECONVERGENT B1 ;  /* 0x0000000000017941 */ /* 0x000fea0003800200 */
.L_x_677:
[----:B------:R-:W-:Y:S01]  /*5570*/  ISETP.GT.AND P0, PT, R10, 0x17, PT ;  /* 0x000000170a00780c */ /* 0x000fe20003f04270 */
[----:B-1----:R1:W1:Y:S01]  /*5580*/  SHFL.DOWN PT, R6, R2, 0x8, 0x1f ;  /* 0x09001f0002067f89 */ /* 0x00226200000e0000 */
[----:B------:R-:W-:Y:S01]  /*5590*/  BSSY.RECONVERGENT B1, `(.L_x_679) ;  /* 0x000001d000017945 */ /* 0x000fe20003800200 */
[----:B0-----:R-:W-:Y:S01]  /*55a0*/  IMAD.MOV.U32 R8, RZ, RZ, R11 ;  /* 0x000000ffff087224 */ /* 0x001fe200078e000b */
[----:B------:R-:W-:Y:S01]  /*55b0*/  MOV R4, R2 ;  /* 0x0000000200047202 */ /* 0x000fe20000000f00 */
[----:B--2---:R0:W2:Y:S01]  /*55c0*/  SHFL.DOWN PT, R7, R3, 0x8, 0x1f ;  /* 0x09001f0003077f89 */ /* 0x0040a200000e0000 */
[----:B------:R-:W-:Y:S02]  /*55d0*/  IMAD.MOV.U32 R9, RZ, RZ, R12 ;  /* 0x000000ffff097224 */ /* 0x000fe400078e000c */
[----:B------:R-:W-:Y:S01]  /*55e0*/  IMAD.MOV.U32 R5, RZ, RZ, R3 ;  /* 0x000000ffff057224 */ /* 0x000fe200078e0003 */
[----:B---3--:R0:W3:Y:S04]  /*55f0*/  SHFL.DOWN PT, R14, R11, 0x8, 0x1f ;  /* 0x09001f000b0e7f89 */ /* 0x0080e800000e0000 */
        /* <DEDUP_REMOVED lines=22> */
.L_x_680:
[----:B------:R-:W-:Y:S05]  /*5760*/  BSYNC.RECONVERGENT B1 ;  /* 0x0000000000017941 */ /* 0x000fea0003800200 */
.L_x_679:
        /* <DEDUP_REMOVED lines=31> */
.L_x_682:
[----:B------:R-:W-:Y:S05]  /*5960*/  BSYNC.RECONVERGENT B1 ;  /* 0x0000000000017941 */ /* 0x000fea0003800200 */
.L_x_681:
        /* <DEDUP_REMOVED lines=11> */
.L_x_684:
[----:B------:R-:W-:Y:S05]  /*5a20*/  BSYNC.RECONVERGENT B1 ;  /* 0x0000000000017941 */ /* 0x000fea0003800200 */
.L_x_683:
        /* <DEDUP_REMOVED lines=31> */
.L_x_686:
[----:B------:R-:W-:Y:S05]  /*5c20*/  BSYNC.RECONVERGENT B1 ;  /* 0x0000000000017941 */ /* 0x000fea0003800200 */
.L_x_685:
        /* <DEDUP_REMOVED lines=23> */
.L_x_688:
[----:B------:R-:W-:Y:S05]  /*5da0*/  BSYNC.RECONVERGENT B1 ;  /* 0x0000000000017941 */ /* 0x000fea0003800200 */
.L_x_687:
[----:B------:R-:W-:Y:S01]  /*5db0*/  DSETP.GEU.AND P0, PT, |R4|, |R10|, PT ;  /* 0x4000000a0400722a */ /* 0x000fe20003f0e200 */
[----:B------:R-:W-:Y:S01]  /*5dc0*/  BSSY.RECONVERGENT B1, `(.L_x_689) ;  /* 0x0000014000017945 */ /* 0x000fe20003800200 */
[----:B------:R-:W-:Y:S01]  /*5dd0*/  IMAD.MOV.U32 R2, RZ, RZ, R10 ;  /* 0x000000ffff027224 */ /* 0x000fe200078e000a */
[----:B------:R-:W-:Y:S01]  /*5de0*/  MOV R3, R11 ;  /* 0x0000000b00037202 */ /* 0x000fe20000000f00 */
        /* <DEDUP_REMOVED lines=17> */
.L_x_690:
[----:B------:R-:W-:Y:S05]  /*5f00*/  BSYNC.RECONVERGENT B1 ;  /* 0x0000000000017941 */ /* 0x000fea0003800200 */
.L_x_689:
        /* <DEDUP_REMOVED lines=23> */
.L_x_692:
[----:B------:R-:W-:Y:S05]  /*6080*/  BSYNC.RECONVERGENT B1 ;  /* 0x0000000000017941 */ /* 0x000fea0003800200 */
.L_x_691:
        /* <DEDUP_REMOVED lines=21> */
.L_x_694:
[----:B------:R-:W-:Y:S05]  /*61e0*/  BSYNC.RECONVERGENT B1 ;  /* 0x0000000000017941 */ /* 0x000fea0003800200 */
.L_x_693:
        /* <DEDUP_REMOVED lines=21> */
.L_x_696:
[----:B------:R-:W-:Y:S05]  /*6340*/  BSYNC.RECONVERGENT B1 ;  /* 0x0000000000017941 */ /* 0x000fea0003800200 */
.L_x_695:
        /* <DEDUP_REMOVED lines=20> */
.L_x_616:
[----:B------:R-:W-:Y:S05]  /*6490*/  BSYNC.RECONVERGENT B0 ;  /* 0x0000000000007941 */ /* 0x000fea0003800200 */
.L_x_583:
[----:B------:R-:W-:Y:S05]  /*64a0*/  @P1 EXIT ;  /* 0x000000000000194d */ /* 0x000fea0003800000 */
[----:B012-4-:R-:W0:Y:S02]  /*64b0*/  LDC.64 R4, c[0x0][0x390] ;  /* 0x0000e400ff047b82 */ /* 0x017e240000000a00 */
[----:B0-----:R-:W-:Y:S04]  /*64c0*/  STG.E.64 desc[UR8][R4.64], R2 ;  /* 0x0000000204007986 */ /* 0x001fe8000c101b08 */
[----:B------:R-:W-:Y:S01]  /*64d0*/  STG.E.64 desc[UR8][R4.64+0x8], R14 ;  /* 0x0000080e04007986 */ /* 0x000fe2000c101b08 */
[----:B------:R-:W-:Y:S05]  /*64e0*/  EXIT ;  /* 0x000000000000794d */ /* 0x000fea0003800000 */
.L_x_697:
        /* <DEDUP_REMOVED lines=9> */
.L_x_735:


//--------------------- .text._Z5GaussPdii        --------------------------
	.section	.text._Z5GaussPdii,"ax",@progbits
	.align	128
        .global         _Z5GaussPdii
        .type           _Z5GaussPdii,@function
        .size           _Z5GaussPdii,(.L_x_726 - _Z5GaussPdii)
        .other          _Z5GaussPdii,@"STO_CUDA_ENTRY STV_DEFAULT"
_Z5GaussPdii:
.text._Z5GaussPdii:
[----:B------:R-:W-:Y:S01]  /*0000*/  LDC R1, c[0x0][0x37c] ;  /* 0x0000df00ff017b82 */ /* 0x000fe20000000800 */
[----:B------:R-:W0:Y:S07]  /*0010*/  S2R R0, SR_CTAID.X ;  /* 0x0000000000007919 */ /* 0x000e2e0000002500 */
[----:B------:R-:W1:Y:S01]  /*0020*/  LDC.64 R4, c[0x0][0x388] ;  /* 0x0000e200ff047b82 */ /* 0x000e620000000a00 */
[----:B------:R-:W0:Y:S01]  /*0030*/  LDCU UR4, c[0x0][0x360] ;  /* 0x00006c00ff0477ac */ /* 0x000e220008000800 */
[----:B------:R-:W0:Y:S01]  /*0040*/  S2R R3, SR_TID.X ;  /* 0x0000000000037919 */ /* 0x000e220000002100 */
[----:B------:R-:W2:Y:S01]  /*0050*/  LDCU UR7, c[0x0][0x364] ;  /* 0x00006c80ff0777ac */ /* 0x000ea20008000800 */
[----:B------:R-:W3:Y:S01]  /*0060*/  LDCU UR5, c[0x0][0x374] ;  /* 0x00006e80ff0577ac */ /* 0x000ee20008000800 */
[----:B0-----:R-:W-:-:S04]  /*0070*/  IMAD R0, R0, UR4, R3 ;  /* 0x0000000400007c24 */ /* 0x001fc8000f8e0203 */
[----:B-1----:R-:W-:-:S05]  /*0080*/  IMAD.X R9, R0, 0x1, R5, PT ;  /* 0x0000000100097824 */ /* 0x002fca00038e0605 */
[----:B------:R-:W-:-:S13]  /*0090*/  ISETP.GE.AND P0, PT, R9, R4, PT ;  /* 0x000000040900720c */ /* 0x000fda0003f06270 */
[----:B--23--:R-:W-:Y:S05]  /*00a0*/  @P0 EXIT ;  /* 0x000000000000094d */ /* 0x00cfea0003800000 */
[----:B------:R-:W0:Y:S01]  /*00b0*/  S2R R11, SR_CTAID.Y ;  /* 0x00000000000b7919 */ /* 0x000e220000002600 */
[----:B------:R-:W-:Y:S01]  /*00c0*/  UIMAD UR6, UR7, UR5, URZ ;  /* 0x00000005070672a4 */ /* 0x000fe2000f8e02ff */
[----:B------:R-:W-:Y:S01]  /*00d0*/  IMAD R15, R5, R4, R5 ;  /* 0x00000004050f7224 */ /* 0x000fe200078e0205 */
[----:B------:R-:W1:Y:S01]  /*00e0*/  LDCU.64 UR8, c[0x0][0x358] ;  /* 0x00006b00ff0877ac */ /* 0x000e620008000a00 */
[----:B------:R-:W2:Y:S03]  /*00f0*/  S2R R0, SR_TID.Y ;  /* 0x0000000000007919 */ /* 0x000ea60000002200 */
[----:B------:R-:W-:Y:S01]  /*0100*/  IMAD R13, RZ, RZ, -UR6 ;  /* 0x80000006ff0d7e24 */ /* 0x000fe2000f8e02ff */
[----:B------:R-:W-:Y:S02]  /*0110*/  ISETP.NE.U32.AND P3, PT, RZ, UR6, PT ;  /* 0x00000006ff007c0c */ /* 0x000fe4000bf65070 */
[----:B------:R-:W3:Y:S08]  /*0120*/  I2F.U32.RP R6, UR6 ;  /* 0x0000000600067d06 */ /* 0x000ef00008209000 */
[----:B---3--:R-:W3:Y:S01]  /*0130*/  MUFU.RCP R6, R6 ;  /* 0x0000000600067308 */ /* 0x008ee20000001000 */
[----:B0-----:R-:W-:Y:S01]  /*0140*/  VIADD R3, R11, UR5 ;  /* 0x000000050b037c36 */ /* 0x001fe20008000000 */
[----:B------:R-:W0:Y:S03]  /*0150*/  LDCU UR5, c[0x0][0x370] ;  /* 0x00006e00ff0577ac */ /* 0x000e260008000800 */
[----:B------:R-:W-:-:S02]  /*0160*/  IMAD R3, R3, UR7, RZ ;  /* 0x0000000703037c24 */ /* 0x000fc4000f8e02ff */
[----:B--2---:R-:W-:-:S03]  /*0170*/  IMAD.IADD R0, R0, 0x1, R5 ;  /* 0x0000000100007824 */ /* 0x004fc600078e0205 */
[----:B------:R-:W-:Y:S02]  /*0180*/  LOP3.LUT R2, RZ, R3, RZ, 0x33, !PT ;  /* 0x00000003ff027212 */ /* 0x000fe400078e33ff */
[----:B------:R-:W-:Y:S02]  /*0190*/  IADD3 R7, PT, PT, R0, 0x1, R3 ;  /* 0x0000000100077810 */ /* 0x000fe40007ffe003 */
[----:B---3--:R-:W-:Y:S02]  /*01a0*/  IADD3 R8, PT, PT, R6, 0xffffffe, RZ ;  /* 0x0ffffffe06087810 */ /* 0x008fe40007ffe0ff */
[----:B------:R-:W-:Y:S02]  /*01b0*/  VIADDMNMX R7, R4, 0x1, R7, !PT ;  /* 0x0000000104077846 */ /* 0x000fe40007800107 */
[----:B------:R-:W2:Y:S02]  /*01c0*/  F2I.FTZ.U32.TRUNC.NTZ R3, R8 ;  /* 0x0000000800037305 */ /* 0x000ea4000021f000 */
[----:B------:R-:W-:Y:S01]  /*01d0*/  IADD3 R7, PT, PT, -R0, R7, R2 ;  /* 0x0000000700077210 */ /* 0x000fe20007ffe102 */
[----:B------:R-:W-:Y:S01]  /*01e0*/  IMAD.MOV.U32 R2, RZ, RZ, RZ ;  /* 0x000000ffff027224 */ /* 0x000fe200078e00ff */
[----:B0-----:R-:W-:-:S02]  /*01f0*/  UIMAD UR4, UR4, UR5, URZ ;  /* 0x00000005040472a4 */ /* 0x001fc4000f8e02ff */
[C---:B------:R-:W-:Y:S01]  /*0200*/  ISETP.NE.AND P0, PT, R7.reuse, RZ, PT ;  /* 0x000000ff0700720c */ /* 0x040fe20003f05270 */
[----:B------:R-:W-:Y:S02]  /*0210*/  VIADD R6, R7, 0xffffffff ;  /* 0xffffffff07067836 */ /* 0x000fe40000000000 */
[----:B--2---:R-:W-:-:S04]  /*0220*/  IMAD R13, R13, R3, RZ ;  /* 0x000000030d0d7224 */ /* 0x004fc800078e02ff */
[----:B------:R-:W-:-:S06]  /*0230*/  IMAD.HI.U32 R3, R3, R13, R2 ;  /* 0x0000000d03037227 */ /* 0x000fcc00078e0002 */
[----:B------:R-:W-:Y:S01]  /*0240*/  @!P0 IADD3 R6, PT, PT, R7, RZ, RZ ;  /* 0x000000ff07068210 */ /* 0x000fe20007ffe0ff */
[----:B------:R-:W0:Y:S04]  /*0250*/  LDC.64 R12, c[0x0][0x380] ;  /* 0x0000e000ff0c7b82 */ /* 0x000e280000000a00 */
[----:B------:R-:W-:-:S04]  /*0260*/  IMAD.HI.U32 R7, R3, R6, RZ ;  /* 0x0000000603077227 */ /* 0x000fc800078e00ff */
[----:B------:R-:W-:-:S04]  /*0270*/  IMAD.MOV R3, RZ, RZ, -R7 ;  /* 0x000000ffff037224 */ /* 0x000fc800078e0a07 */
[----:B------:R-:W-:Y:S02]  /*0280*/  IMAD R6, R3, UR6, R6 ;  /* 0x0000000603067c24 */ /* 0x000fe4000f8e0206 */
[----:B------:R-:W-:Y:S01]  /*0290*/  IMAD R3, R11, UR7, R0 ;  /* 0x000000070b037c24 */ /* 0x000fe2000f8e0200 */
[----:B------:R-:W-:Y:S01]  /*02a0*/  SEL R0, RZ, 0x1, !P0 ;  /* 0x00000001ff007807 */ /* 0x000fe20004000000 */
[----:B------:R-:W2:Y:S01]  /*02b0*/  LDCU UR7, c[0x0][0x388] ;  /* 0x00007100ff0777ac */ /* 0x000ea20008000800 */
[----:B------:R-:W-:Y:S01]  /*02c0*/  ISETP.GE.U32.AND P1, PT, R6, UR6, PT ;  /* 0x0000000606007c0c */ /* 0x000fe2000bf26070 */
[----:B0-----:R-:W-:-:S12]  /*02d0*/  IMAD.WIDE R14, R15, 0x8, R12 ;  /* 0x000000080f0e7825 */ /* 0x001fd800078e020c */
[----:B------:R-:W-:Y:S02]  /*02e0*/  @P1 VIADD R6, R6, -UR6 ;  /* 0x8000000606061c36 */ /* 0x000fe40008000000 */
[----:B------:R-:W-:-:S03]  /*02f0*/  @P1 VIADD R7, R7, 0x1 ;  /* 0x0000000107071836 */ /* 0x000fc60000000000 */
[----:B------:R-:W-:Y:S01]  /*0300*/  ISETP.GE.U32.AND P2, PT, R6, UR6, PT ;  /* 0x0000000606007c0c */ /* 0x000fe2000bf46070 */
[C---:B------:R-:W-:Y:S02]  /*0310*/  IMAD R6, R3.reuse, R4, R4 ;  /* 0x0000000403067224 */ /* 0x040fe400078e0204 */
[----:B------:R-:W-:Y:S02]  /*0320*/  VIADD R3, R3, 0x1 ;  /* 0x0000000103037836 */ /* 0x000fe40000000000 */
[----:B------:R-:W-:-:S04]  /*0330*/  IMAD.IADD R11, R6, 0x1, R5 ;  /* 0x00000001060b7824 */ /* 0x000fc800078e0205 */
[----:B------:R-:W-:-:S04]  /*0340*/  IMAD.WIDE R12, R11, 0x8, R12 ;  /* 0x000000080b0c7825 */ /* 0x000fc800078e020c */
[----:B------:R-:W-:Y:S02]  /*0350*/  @P2 IADD3 R7, PT, PT, R7, 0x1, RZ ;  /* 0x0000000107072810 */ /* 0x000fe40007ffe0ff */
[----:B------:R-:W-:-:S05]  /*0360*/  @!P3 LOP3.LUT R7, RZ, UR6, RZ, 0x33, !PT ;  /* 0x00000006ff07bc12 */ /* 0x000fca000f8e33ff */
[----:B------:R-:W-:Y:S01]  /*0370*/  IMAD.IADD R5, R0, 0x1, R7 ;  /* 0x0000000100057824 */ /* 0x000fe200078e0207 */
[----:B------:R-:W-:-:S05]  /*0380*/  IADD3 R7, PT, PT, R3, UR6, RZ ;  /* 0x0000000603077c10 */ /* 0x000fca000fffe0ff */
[----:B-12---:R-:W-:-:S07]  /*0390*/  VIADD R8, R7, UR6 ;  /* 0x0000000607087c36 */ /* 0x006fce0008000000 */
.L_x_717:
[----:B0-----:R-:W0:Y:S01]  /*03a0*/  LDC R0, c[0x0][0x388] ;  /* 0x0000e200ff007b82 */ /* 0x001e220000000800 */
[----:B------:R-:W-:Y:S01]  /*03b0*/  BSSY.RECONVERGENT B0, `(.L_x_698) ;  /* 0x0000104000007945 */ /* 0x000fe20003800200 */
[----:B0-----:R-:W-:-:S13]  /*03c0*/  ISETP.GT.AND P0, PT, R3, R0, PT ;  /* 0x000000000300720c */ /* 0x001fda0003f04270 */
[----:B-123--:R-:W-:Y:S05]  /*03d0*/  @P0 BRA `(.L_x_699) ;  /* 0x0000001000040947 */ /* 0x00efea0003800000 */
[----:B------:R-:W0:Y:S01]  /*03e0*/  LDC.64 R10, c[0x0][0x380] ;  /* 0x0000e000ff0a7b82 */ /* 0x000e220000000a00 */
[----:B------:R-:W1:Y:S01]  /*03f0*/  LDCU UR5, c[0x0][0x38c] ;  /* 0x00007180ff0577ac */ /* 0x000e620008000800 */
[----:B------:R-:W-:Y:S01]  /*0400*/  LOP3.LUT R26, R5, 0x3, RZ, 0xc0, !PT ;  /* 0x00000003051a7812 */ /* 0x000fe200078ec0ff */
[----:B------:R-:W-:Y:S01]  /*0410*/  BSSY.RECONVERGENT B1, `(.L_x_700) ;  /* 0x000006e000017945 */ /* 0x000fe20003800200 */
[----:B------:R-:W-:Y:S02]  /*0420*/  IMAD.MOV.U32 R32, RZ, RZ, R3 ;  /* 0x000000ffff207224 */ /* 0x000fe400078e0003 */
[----:B------:R-:W-:Y:S01]  /*0430*/  ISETP.NE.AND P0, PT, R26, 0x3, PT ;  /* 0x000000031a00780c */ /* 0x000fe20003f05270 */
[----:B-1----:R-:W-:-:S04]  /*0440*/  IMAD R17, R0, UR5, R9 ;  /* 0x0000000500117c24 */ /* 0x002fc8000f8e0209 */
[----:B0-----:R-:W-:-:S08]  /*0450*/  IMAD.WIDE R10, R17, 0x8, R10 ;  /* 0x00000008110a7825 */ /* 0x001fd000078e020a */
[----:B------:R-:W-:Y:S05]  /*0460*/  @!P0 BRA `(.L_x_701) ;  /* 0x0000000400a08947 */ /* 0x000fea0003800000 */
[----:B------:R-:W2:Y:S04]  /*0470*/  LDG.E.64 R18, desc[UR8][R14.64] ;  /* 0x000000080e127981 */ /* 0x000ea8000c1e1b00 */
[----:B------:R-:W3:Y:S04]  /*0480*/  LDG.E.64 R20, desc[UR8][R10.64] ;  /* 0x000000080a147981 */ /* 0x000ee8000c1e1b00 */
[----:B------:R0:W5:Y:S01]  /*0490*/  LDG.E.64 R32, desc[UR8][R12.64] ;  /* 0x000000080c207981 */ /* 0x000162000c1e1b00 */
[----:B------:R-:W-:Y:S01]  /*04a0*/  IMAD.MOV.U32 R16, RZ, RZ, 0x1 ;  /* 0x00000001ff107424 */ /* 0x000fe200078e00ff */
[----:B------:R-:W-:Y:S01]  /*04b0*/  BSSY.RECONVERGENT B2, `(.L_x_702) ;  /* 0x0000013000027945 */ /* 0x000fe20003800200 */
[----:B------:R-:W-:Y:S01]  /*04c0*/  ISETP.NE.AND P1, PT, R26, RZ, PT ;  /* 0x000000ff1a00720c */ /* 0x000fe20003f25270 */
[----:B--2---:R-:W1:Y:S01]  /*04d0*/  MUFU.RCP64H R17, R19 ;  /* 0x0000001300117308 */ /* 0x004e620000001800 */
[----:B---3--:R-:W-:-:S02]  /*04e0*/  FSETP.GEU.AND P2, PT, |R21|, 6.5827683646048100446e-37, PT ;  /* 0x036000001500780b */ /* 0x008fc40003f4e200 */
[----:B-1----:R-:W-:-:S08]  /*04f0*/  DFMA R22, -R18, R16, 1 ;  /* 0x3ff000001216742b */ /* 0x002fd00000000110 */
[----:B------:R-:W-:-:S08]  /*0500*/  DFMA R22, R22, R22, R22 ;  /* 0x000000161616722b */ /* 0x000fd00000000016 */
[----:B------:R-:W-:-:S08]  /*0510*/  DFMA R22, R16, R22, R16 ;  /* 0x000000161016722b */ /* 0x000fd00000000010 */
[----:B------:R-:W-:-:S08]  /*0520*/  DFMA R16, -R18, R22, 1 ;  /* 0x3ff000001210742b */ /* 0x000fd00000000116 */
[----:B------:R-:W-:-:S08]  /*0530*/  DFMA R16, R22, R16, R22 ;  /* 0x000000101610722b */ /* 0x000fd00000000016 */
[----:B------:R-:W-:-:S08]  /*0540*/  DMUL R22, R20, R16 ;  /* 0x0000001014167228 */ /* 0x000fd00000000000 */
[----:B------:R-:W-:-:S08]  /*0550*/  DFMA R24, -R18, R22, R20 ;  /* 0x000000161218722b */ /* 0x000fd00000000114 */
[----:B------:R-:W-:-:S10]  /*0560*/  DFMA R16, R16, R24, R22 ;  /* 0x000000181010722b */ /* 0x000fd40000000016 */
[----:B------:R-:W-:-:S05]  /*0570*/  FFMA R0, RZ, R19, R17 ;  /* 0x00000013ff007223 */ /* 0x000fca0000000011 */
[----:B------:R-:W-:-:S13]  /*0580*/  FSETP.GT.AND P0, PT, |R0|, 1.469367938527859385e-39, PT ;  /* 0x001000000000780b */ /* 0x000fda0003f04200 */
[----:B0-----:R-:W-:Y:S05]  /*0590*/  @P0 BRA P2, `(.L_x_703) ;  /* 0x0000000000100947 */ /* 0x001fea0001000000 */
[----:B------:R-:W-:-:S07]  /*05a0*/  MOV R4, 0x5c0 ;  /* 0x000005c000047802 */ /* 0x000fce0000000f00 */
[----:B-----5:R-:W-:Y:S05]  /*05b0*/  CALL.REL.NOINC `($__internal_0_$__cuda_sm20_div_rn_f64_full) ;  /* 0x0000000c00a47944 */ /* 0x020fea0003c00000 */
[----:B------:R-:W-:Y:S01]  /*05c0*/  MOV R16, R30 ;  /* 0x0000001e00107202 */ /* 0x000fe20000000f00 */
[----:B------:R-:W-:-:S07]  /*05d0*/  IMAD.MOV.U32 R17, RZ, RZ, R31 ;  /* 0x000000ffff117224 */ /* 0x000fce00078e001f */
.L_x_703:
[----:B------:R-:W-:Y:S05]  /*05e0*/  BSYNC.RECONVERGENT B2 ;  /* 0x0000000000027941 */ /* 0x000fea0003800200 */
.L_x_702:
[----:B------:R-:W0:Y:S01]  /*05f0*/  LDC.64 R18, c[0x0][0x380] ;  /* 0x0000e000ff127b82 */ /* 0x000e220000000a00 */
[----:B------:R-:W-:-:S04]  /*0600*/  IMAD.IADD R21, R6, 0x1, R9 ;  /* 0x0000000106157824 */ /* 0x000fc800078e0209 */
[----:B0-----:R-:W-:-:S05]  /*0610*/  IMAD.WIDE R20, R21, 0x8, R18 ;  /* 0x0000000815147825 */ /* 0x001fca00078e0212 */
[----:B------:R-:W2:Y:S02]  /*0620*/  LDG.E.64 R22, desc[UR8][R20.64] ;  /* 0x0000000814167981 */ /* 0x000ea4000c1e1b00 */
[----:B--2--5:R-:W-:Y:S01]  /*0630*/  DFMA R22, -R32, R16, R22 ;  /* 0x000000102016722b */ /* 0x024fe20000000116 */
[----:B------:R-:W-:-:S06]  /*0640*/  IMAD.MOV.U32 R32, RZ, RZ, R7 ;  /* 0x000000ffff207224 */ /* 0x000fcc00078e0007 */
[----:B------:R0:W-:Y:S01]  /*0650*/  STG.E.64 desc[UR8][R20.64], R22 ;  /* 0x0000001614007986 */ /* 0x0001e2000c101b08 */
[----:B------:R-:W-:Y:S05]  /*0660*/  @!P1 BRA `(.L_x_701) ;  /* 0x0000000400209947 */ /* 0x000fea0003800000 */
[----:B0-----:R-:W2:Y:S01]  /*0670*/  LDG.E.64 R22, desc[UR8][R14.64] ;  /* 0x000000080e167981 */ /* 0x001ea2000c1e1b00 */
[----:B------:R-:W0:Y:S03]  /*0680*/  LDC.64 R32, c[0x0][0x388] ;  /* 0x0000e200ff207b82 */ /* 0x000e260000000a00 */
[----:B------:R-:W3:Y:S01]  /*0690*/  LDG.E.64 R20, desc[UR8][R10.64] ;  /* 0x000000080a147981 */ /* 0x000ee2000c1e1b00 */
[----:B0-----:R-:W-:-:S04]  /*06a0*/  IMAD R33, R7, R32, R33 ;  /* 0x0000002007217224 */ /* 0x001fc800078e0221 */
[----:B------:R-:W-:-:S06]  /*06b0*/  IMAD.WIDE R32, R33, 0x8, R18 ;  /* 0x0000000821207825 */ /* 0x000fcc00078e0212 */
[----:B------:R-:W5:Y:S01]  /*06c0*/  LDG.E.64 R32, desc[UR8][R32.64] ;  /* 0x0000000820207981 */ /* 0x000f62000c1e1b00 */
[----:B------:R-:W-:Y:S01]  /*06d0*/  MOV R16, 0x1 ;  /* 0x0000000100107802 */ /* 0x000fe20000000f00 */
[----:B------:R-:W-:Y:S01]  /*06e0*/  BSSY.RECONVERGENT B2, `(.L_x_704) ;  /* 0x0000015000027945 */ /* 0x000fe20003800200 */
[----:B------:R-:W-:Y:S01]  /*06f0*/  ISETP.NE.AND P1, PT, R26, 0x1, PT ;  /* 0x000000011a00780c */ /* 0x000fe20003f25270 */
[----:B--2---:R-:W0:Y:S01]  /*0700*/  MUFU.RCP64H R17, R23 ;  /* 0x0000001700117308 */ /* 0x004e220000001800 */
[----:B---3--:R-:W-:Y:S02]  /*0710*/  FSETP.GEU.AND P2, PT, |R21|, 6.5827683646048100446e-37, PT ;  /* 0x036000001500780b */ /* 0x008fe40003f4e200 */
[----:B0-----:R-:W-:-:S08]  /*0720*/  DFMA R18, -R22, R16, 1 ;  /* 0x3ff000001612742b */ /* 0x001fd00000000110 */
        /* <DEDUP_REMOVED lines=9> */
[----:B------:R-:W-:Y:S05]  /*07c0*/  @P0 BRA P2, `(.L_x_705) ;  /* 0x0000000000180947 */ /* 0x000fea0001000000 */
[----:B------:R-:W-:Y:S01]  /*07d0*/  IMAD.MOV.U32 R18, RZ, RZ, R22 ;  /* 0x000000ffff127224 */ /* 0x000fe200078e0016 */
[----:B------:R-:W-:Y:S01]  /*07e0*/  MOV R4, 0x810 ;  /* 0x0000081000047802 */ /* 0x000fe20000000f00 */
[----:B------:R-:W-:-:S07]  /*07f0*/  IMAD.MOV.U32 R19, RZ, RZ, R23 ;  /* 0x000000ffff137224 */ /* 0x000fce00078e0017 */
[----:B-----5:R-:W-:Y:S05]  /*0800*/  CALL.REL.NOINC `($__internal_0_$__cuda_sm20_div_rn_f64_full) ;  /* 0x0000000c00107944 */ /* 0x020fea0003c00000 */
[----:B------:R-:W-:Y:S01]  /*0810*/  MOV R16, R30 ;  /* 0x0000001e00107202 */ /* 0x000fe20000000f00 */
[----:B------:R-:W-:-:S07]  /*0820*/  IMAD.MOV.U32 R17, RZ, RZ, R31 ;  /* 0x000000ffff117224 */ /* 0x000fce00078e001f */
.L_x_705:
[----:B------:R-:W-:Y:S05]  /*0830*/  BSYNC.RECONVERGENT B2 ;  /* 0x0000000000027941 */ /* 0x000fea0003800200 */
.L_x_704:
[----:B------:R-:W0:Y:S08]  /*0840*/  LDC R0, c[0x0][0x388] ;  /* 0x0000e200ff007b82 */ /* 0x000e300000000800 */
[----:B------:R-:W1:Y:S01]  /*0850*/  LDC.64 R22, c[0x0][0x380] ;  /* 0x0000e000ff167b82 */ /* 0x000e620000000a00 */
[----:B0-----:R-:W-:-:S04]  /*0860*/  IMAD R19, R7, R0, R9 ;  /* 0x0000000007137224 */ /* 0x001fc800078e0209 */
[----:B-1----:R-:W-:-:S05]  /*0870*/  IMAD.WIDE R18, R19, 0x8, R22 ;  /* 0x0000000813127825 */ /* 0x002fca00078e0216 */
[----:B------:R-:W2:Y:S02]  /*0880*/  LDG.E.64 R20, desc[UR8][R18.64] ;  /* 0x0000000812147981 */ /* 0x000ea4000c1e1b00 */
[----:B--2--5:R-:W-:Y:S01]  /*0890*/  DFMA R20, -R32, R16, R20 ;  /* 0x000000102014722b */ /* 0x024fe20000000114 */
[----:B------:R-:W-:-:S06]  /*08a0*/  IMAD.MOV.U32 R32, RZ, RZ, R8 ;  /* 0x000000ffff207224 */ /* 0x000fcc00078e0008 */
[----:B------:R1:W-:Y:S01]  /*08b0*/  STG.E.64 desc[UR8][R18.64], R20 ;  /* 0x0000001412007986 */ /* 0x0003e2000c101b08 */
[----:B------:R-:W-:Y:S05]  /*08c0*/  @!P1 BRA `(.L_x_701) ;  /* 0x0000000000889947 */ /* 0x000fea0003800000 */
[----:B-1----:R-:W2:Y:S01]  /*08d0*/  LDG.E.64 R18, desc[UR8][R14.64] ;  /* 0x000000080e127981 */ /* 0x002ea2000c1e1b00 */
[----:B------:R-:W0:Y:S03]  /*08e0*/  LDCU UR5, c[0x0][0x38c] ;  /* 0x00007180ff0577ac */ /* 0x000e260008000800 */
[----:B------:R-:W3:Y:S01]  /*08f0*/  LDG.E.64 R20, desc[UR8][R10.64] ;  /* 0x000000080a147981 */ /* 0x000ee2000c1e1b00 */
[----:B0-----:R-:W-:-:S04]  /*0900*/  IMAD R27, R8, R0, UR5 ;  /* 0x00000005081b7e24 */ /* 0x001fc8000f8e0200 */
[----:B------:R-:W-:-:S06]  /*0910*/  IMAD.WIDE R26, R27, 0x8, R22 ;  /* 0x000000081b1a7825 */ /* 0x000fcc00078e0216 */
[----:B------:R-:W5:Y:S01]  /*0920*/  LDG.E.64 R26, desc[UR8][R26.64] ;  /* 0x000000081a1a7981 */ /* 0x000f62000c1e1b00 */
[----:B------:R-:W-:Y:S01]  /*0930*/  MOV R16, 0x1 ;  /* 0x0000000100107802 */ /* 0x000fe20000000f00 */
[----:B------:R-:W-:Y:S01]  /*0940*/  BSSY.RECONVERGENT B2, `(.L_x_706) ;  /* 0x0000013000027945 */ /* 0x000fe20003800200 */
[----:B------:R-:W-:Y:S01]  /*0950*/  VIADD R32, R8, UR6 ;  /* 0x0000000608207c36 */ /* 0x000fe20008000000 */
        /* <DEDUP_REMOVED lines=13> */
[----:B------:R-:W-:-:S07]  /*0a30*/  MOV R4, 0xa50 ;  /* 0x00000a5000047802 */ /* 0x000fce0000000f00 */
[----:B-----5:R-:W-:Y:S05]  /*0a40*/  CALL.REL.NOINC `($__internal_0_$__cuda_sm20_div_rn_f64_full) ;  /* 0x0000000800807944 */ /* 0x020fea0003c00000 */
[----:B------:R-:W-:Y:S01]  /*0a50*/  IMAD.MOV.U32 R16, RZ, RZ, R30 ;  /* 0x000000ffff107224 */ /* 0x000fe200078e001e */
[----:B------:R-:W-:-:S07]  /*0a60*/  MOV R17, R31 ;  /* 0x0000001f00117202 */ /* 0x000fce0000000f00 */
.L_x_707:
[----:B------:R-:W-:Y:S05]  /*0a70*/  BSYNC.RECONVERGENT B2 ;  /* 0x0000000000027941 */ /* 0x000fea0003800200 */
.L_x_706:
[----:B------:R-:W0:Y:S01]  /*0a80*/  LDC.64 R18, c[0x0][0x380] ;  /* 0x0000e000ff127b82 */ /* 0x000e220000000a00 */
[----:B------:R-:W1:Y:S02]  /*0a90*/  LDCU UR5, c[0x0][0x388] ;  /* 0x00007100ff0577ac */ /* 0x000e640008000800 */
[----:B-1----:R-:W-:-:S04]  /*0aa0*/  IMAD R21, R8, UR5, R9 ;  /* 0x0000000508157c24 */ /* 0x002fc8000f8e0209 */
[----:B0-----:R-:W-:-:S05]  /*0ab0*/  IMAD.WIDE R18, R21, 0x8, R18 ;  /* 0x0000000815127825 */ /* 0x001fca00078e0212 */
[----:B------:R-:W2:Y:S02]  /*0ac0*/  LDG.E.64 R20, desc[UR8][R18.64] ;  /* 0x0000000812147981 */ /* 0x000ea4000c1e1b00 */
[----:B--2--5:R-:W-:-:S07]  /*0ad0*/  DFMA R20, -R26, R16, R20 ;  /* 0x000000101a14722b */ /* 0x024fce0000000114 */
[----:B------:R2:W-:Y:S04]  /*0ae0*/  STG.E.64 desc[UR8][R18.64], R20 ;  /* 0x0000001412007986 */ /* 0x0005e8000c101b08 */
.L_x_701:
[----:B------:R-:W-:Y:S05]  /*0af0*/  BSYNC.RECONVERGENT B1 ;  /* 0x0000000000017941 */ /* 0x000fea0003800200 */
.L_x_700:
[----:B------:R-:W-:-:S13]  /*0b00*/  ISETP.GE.U32.AND P0, PT, R5, 0x3, PT ;  /* 0x000000030500780c */ /* 0x000fda0003f06070 */
[----:B------:R-:W-:Y:S05]  /*0b10*/  @!P0 BRA `(.L_x_699) ;  /* 0x0000000800348947 */ /* 0x000fea0003800000 */
.L_x_716:
[----:B-123--:R-:W2:Y:S01]  /*0b20*/  LDG.E.64 R18, desc[UR8][R14.64] ;  /* 0x000000080e127981 */ /* 0x00eea2000c1e1b00 */
[----:B------:R-:W1:Y:S03]  /*0b30*/  LDC.64 R16, c[0x0][0x388] ;  /* 0x0000e200ff107b82 */ /* 0x000e660000000a00 */
[----:B0-----:R-:W3:Y:S05]  /*0b40*/  LDG.E.64 R20, desc[UR8][R10.64] ;  /* 0x000000080a147981 */ /* 0x001eea000c1e1b00 */
[----:B------:R-:W0:Y:S01]  /*0b50*/  LDC.64 R26, c[0x0][0x380] ;  /* 0x0000e000ff1a7b82 */ /* 0x000e220000000a00 */
[----:B-1----:R-:W-:-:S04]  /*0b60*/  IMAD R17, R32, R16, R17 ;  /* 0x0000001020117224 */ /* 0x002fc800078e0211 */
[----:B0-----:R-:W-:-:S06]  /*0b70*/  IMAD.WIDE R26, R17, 0x8, R26 ;  /* 0x00000008111a7825 */ /* 0x001fcc00078e021a */
[----:B------:R-:W5:Y:S01]  /*0b80*/  LDG.E.64 R26, desc[UR8][R26.64] ;  /* 0x000000081a1a7981 */ /* 0x000f62000c1e1b00 */
[----:B------:R-:W-:Y:S01]  /*0b90*/  IMAD.MOV.U32 R16, RZ, RZ, 0x1 ;  /* 0x00000001ff107424 */ /* 0x000fe200078e00ff */
[----:B------:R-:W-:Y:S01]  /*0ba0*/  BSSY.RECONVERGENT B1, `(.L_x_708) ;  /* 0x0000012000017945 */ /* 0x000fe20003800200 */
[----:B--2---:R-:W0:Y:S01]  /*0bb0*/  MUFU.RCP64H R17, R19 ;  /* 0x0000001300117308 */ /* 0x004e220000001800 */
[----:B---3--:R-:W-:-:S03]  /*0bc0*/  FSETP.GEU.AND P1, PT, |R21|, 6.5827683646048100446e-37, PT ;  /* 0x036000001500780b */ /* 0x008fc60003f2e200 */
        /* <DEDUP_REMOVED lines=15> */
.L_x_709:
[----:B------:R-:W-:Y:S05]  /*0cc0*/  BSYNC.RECONVERGENT B1 ;  /* 0x0000000000017941 */ /* 0x000fea0003800200 */
.L_x_708:
[----:B------:R-:W0:Y:S08]  /*0cd0*/  LDC.64 R20, c[0x0][0x388] ;  /* 0x0000e200ff147b82 */ /* 0x000e300000000a00 */
[----:B------:R-:W1:Y:S01]  /*0ce0*/  LDC.64 R22, c[0x0][0x380] ;  /* 0x0000e000ff167b82 */ /* 0x000e620000000a00 */
[----:B0-----:R-:W-:-:S04]  /*0cf0*/  IMAD R29, R32, R20, R9 ;  /* 0x00000014201d7224 */ /* 0x001fc800078e0209 */
[----:B-1----:R-:W-:-:S05]  /*0d00*/  IMAD.WIDE R28, R29, 0x8, R22 ;  /* 0x000000081d1c7825 */ /* 0x002fca00078e0216 */
[----:B------:R-:W2:Y:S01]  /*0d10*/  LDG.E.64 R18, desc[UR8][R28.64] ;  /* 0x000000081c127981 */ /* 0x000ea2000c1e1b00 */
[----:B------:R-:W-:-:S04]  /*0d20*/  VIADD R32, R32, UR6 ;  /* 0x0000000620207c36 */ /* 0x000fc80008000000 */
[----:B------:R-:W-:Y:S01]  /*0d30*/  IMAD R21, R32, R20, R21 ;  /* 0x0000001420157224 */ /* 0x000fe200078e0215 */
[----:B--2--5:R-:W-:-:S07]  /*0d40*/  DFMA R16, -R26, R16, R18 ;  /* 0x000000101a10722b */ /* 0x024fce0000000112 */
[----:B------:R0:W-:Y:S04]  /*0d50*/  STG.E.64 desc[UR8][R28.64], R16 ;  /* 0x000000101c007986 */ /* 0x0001e8000c101b08 */
[----:B------:R-:W2:Y:S04]  /*0d60*/  LDG.E.64 R18, desc[UR8][R14.64] ;  /* 0x000000080e127981 */ /* 0x000ea8000c1e1b00 */
[----:B------:R-:W3:Y:S01]  /*0d70*/  LDG.E.64 R24, desc[UR8][R10.64] ;  /* 0x000000080a187981 */ /* 0x000ee2000c1e1b00 */
[----:B------:R-:W-:-:S06]  /*0d80*/  IMAD.WIDE R26, R21, 0x8, R22 ;  /* 0x00000008151a7825 */ /* 0x000fcc00078e0216 */
[----:B------:R-:W5:Y:S01]  /*0d90*/  LDG.E.64 R26, desc[UR8][R26.64] ;  /* 0x000000081a1a7981 */ /* 0x000f62000c1e1b00 */
[----:B------:R-:W-:Y:S01]  /*0da0*/  IMAD.MOV.U32 R20, RZ, RZ, 0x1 ;  /* 0x00000001ff147424 */ /* 0x000fe200078e00ff */
[----:B------:R-:W-:Y:S01]  /*0db0*/  BSSY.RECONVERGENT B1, `(.L_x_710) ;  /* 0x0000014000017945 */ /* 0x000fe20003800200 */
[----:B--2---:R-:W1:Y:S01]  /*0dc0*/  MUFU.RCP64H R21, R19 ;  /* 0x0000001300157308 */ /* 0x004e620000001800 */
[----:B---3--:R-:W-:-:S03]  /*0dd0*/  FSETP.GEU.AND P1, PT, |R25|, 6.5827683646048100446e-37, PT ;  /* 0x036000001900780b */ /* 0x008fc60003f2e200 */
[----:B-1----:R-:W-:-:S08]  /*0de0*/  DFMA R22, -R18, R20, 1 ;  /* 0x3ff000001216742b */ /* 0x002fd00000000114 */
[----:B------:R-:W-:-:S08]  /*0df0*/  DFMA R22, R22, R22, R22 ;  /* 0x000000161616722b */ /* 0x000fd00000000016 */
[----:B------:R-:W-:-:S08]  /*0e00*/  DFMA R22, R20, R22, R20 ;  /* 0x000000161416722b */ /* 0x000fd00000000014 */
[----:B0-----:R-:W-:-:S08]  /*0e10*/  DFMA R16, -R18, R22, 1 ;  /* 0x3ff000001210742b */ /* 0x001fd00000000116 */
[----:B------:R-:W-:-:S08]  /*0e20*/  DFMA R16, R22, R16, R22 ;  /* 0x000000101610722b */ /* 0x000fd00000000016 */
[----:B------:R-:W-:-:S08]  /*0e30*/  DMUL R20, R24, R16 ;  /* 0x0000001018147228 */ /* 0x000fd00000000000 */
[----:B------:R-:W-:-:S08]  /*0e40*/  DFMA R22, -R18, R20, R24 ;  /* 0x000000141216722b */ /* 0x000fd00000000118 */
[----:B------:R-:W-:-:S10]  /*0e50*/  DFMA R16, R16, R22, R20 ;  /* 0x000000161010722b */ /* 0x000fd40000000014 */
[----:B------:R-:W-:-:S05]  /*0e60*/  FFMA R0, RZ, R19, R17 ;  /* 0x00000013ff007223 */ /* 0x000fca0000000011 */
[----:B------:R-:W-:-:S13]  /*0e70*/  FSETP.GT.AND P0, PT, |R0|, 1.469367938527859385e-39, PT ;  /* 0x001000000000780b */ /* 0x000fda0003f04200 */
[----:B------:R-:W-:Y:S05]  /*0e80*/  @P0 BRA P1, `(.L_x_711) ;  /* 0x0000000000180947 */ /* 0x000fea0000800000 */
[----:B------:R-:W-:Y:S01]  /*0e90*/  MOV R20, R24 ;  /* 0x0000001800147202 */ /* 0x000fe20000000f00 */
[----:B------:R-:W-:Y:S01]  /*0ea0*/  IMAD.MOV.U32 R21, RZ, RZ, R25 ;  /* 0x000000ffff157224 */ /* 0x000fe200078e0019 */
[----:B------:R-:W-:-:S07]  /*0eb0*/  MOV R4, 0xed0 ;  /* 0x00000ed000047802 */ /* 0x000fce0000000f00 */
[----:B-----5:R-:W-:Y:S05]  /*0ec0*/  CALL.REL.NOINC `($__internal_0_$__cuda_sm20_div_rn_f64_full) ;  /* 0x0000000400607944 */ /* 0x020fea0003c00000 */
[----:B------:R-:W-:Y:S01]  /*0ed0*/  IMAD.MOV.U32 R16, RZ, RZ, R30 ;  /* 0x000000ffff107224 */ /* 0x000fe200078e001e */
[----:B------:R-:W-:-:S07]  /*0ee0*/  MOV R17, R31 ;  /* 0x0000001f00117202 */ /* 0x000fce0000000f00 */
.L_x_711:
[----:B------:R-:W-:Y:S05]  /*0ef0*/  BSYNC.RECONVERGENT B1 ;  /* 0x0000000000017941 */ /* 0x000fea0003800200 */
.L_x_710:
        /* <DEDUP_REMOVED lines=34> */
.L_x_713:
[----:B------:R-:W-:Y:S05]  /*1120*/  BSYNC.RECONVERGENT B1 ;  /* 0x0000000000017941 */ /* 0x000fea0003800200 */
.L_x_712:
        /* <DEDUP_REMOVED lines=34> */
.L_x_715:
[----:B------:R-:W-:Y:S05]  /*1350*/  BSYNC.RECONVERGENT B1 ;  /* 0x0000000000017941 */ /* 0x000fea0003800200 */
.L_x_714:
[----:B------:R-:W0:Y:S01]  /*1360*/  LDC.64 R18, c[0x0][0x380] ;  /* 0x0000e000ff127b82 */ /* 0x000e220000000a00 */
[----:B------:R-:W-:-:S04]  /*1370*/  IMAD R21, R32, UR7, R9 ;  /* 0x0000000720157c24 */ /* 0x000fc8000f8e0209 */
[----:B0-----:R-:W-:-:S05]  /*1380*/  IMAD.WIDE R18, R21, 0x8, R18 ;  /* 0x0000000815127825 */ /* 0x001fca00078e0212 */
[----:B------:R-:W2:Y:S01]  /*1390*/  LDG.E.64 R20, desc[UR8][R18.64] ;  /* 0x0000000812147981 */ /* 0x000ea2000c1e1b00 */
[----:B------:R-:W-:-:S05]  /*13a0*/  VIADD R32, R32, UR6 ;  /* 0x0000000620207c36 */ /* 0x000fca0008000000 */
[----:B------:R-:W-:Y:S01]  /*13b0*/  ISETP.GT.AND P0, PT, R32, UR7, PT ;  /* 0x0000000720007c0c */ /* 0x000fe2000bf04270 */
[----:B--2--5:R-:W-:-:S07]  /*13c0*/  DFMA R20, -R26, R16, R20 ;  /* 0x000000101a14722b */ /* 0x024fce0000000114 */
[----:B------:R3:W-:Y:S05]  /*13d0*/  STG.E.64 desc[UR8][R18.64], R20 ;  /* 0x0000001412007986 */ /* 0x0007ea000c101b08 */
[----:B------:R-:W-:Y:S05]  /*13e0*/  @!P0 BRA `(.L_x_716) ;  /* 0xfffffff400cc8947 */ /* 0x000fea000383ffff */
.L_x_699:
[----:B------:R-:W-:Y:S05]  /*13f0*/  BSYNC.RECONVERGENT B0 ;  /* 0x0000000000007941 */ /* 0x000fea0003800200 */
.L_x_698:
[----:B------:R-:W4:Y:S01]  /*1400*/  LDCU UR5, c[0x0][0x388] ;  /* 0x00007100ff0577ac */ /* 0x000f220008000800 */
[----:B------:R-:W-:-:S05]  /*1410*/  VIADD R9, R9, UR4 ;  /* 0x0000000409097c36 */ /* 0x000fca0008000000 */
[----:B----4-:R-:W-:-:S13]  /*1420*/  ISETP.GE.AND P0, PT, R9, UR5, PT ;  /* 0x0000000509007c0c */ /* 0x010fda000bf06270 */
[----:B------:R-:W-:Y:S05]  /*1430*/  @!P0 BRA `(.L_x_717) ;  /* 0xffffffec00d88947 */ /* 0x000fea000383ffff */
[----:B------:R-:W-:Y:S05]  /*1440*/  EXIT ;  /* 0x000000000000794d */ /* 0x000fea0003800000 */
        .weak           $__internal_0_$__cuda_sm20_div_rn_f64_full
        .type           $__internal_0_$__cuda_sm20_div_rn_f64_full,@function
        .size           $__internal_0_$__cuda_sm20_div_rn_f64_full,(.L_x_726 - $__internal_0_$__cuda_sm20_div_rn_f64_full)
$__internal_0_$__cuda_sm20_div_rn_f64_full:
[C---:B------:R-:W-:Y:S01]  /*1450*/  FSETP.GEU.AND P0, PT, |R19|.reuse, 1.469367938527859385e-39, PT ;  /* 0x001000001300780b */ /* 0x040fe20003f0e200 */
[----:B------:R-:W-:Y:S01]  /*1460*/  IMAD.MOV.U32 R30, RZ, RZ, 0x1 ;  /* 0x00000001ff1e7424 */ /* 0x000fe200078e00ff */
[----:B------:R-:W-:Y:S01]  /*1470*/  LOP3.LUT R16, R19, 0x800fffff, RZ, 0xc0, !PT ;  /* 0x800fffff13107812 */ /* 0x000fe200078ec0ff */
[----:B------:R-:W-:Y:S01]  /*1480*/  IMAD.MOV.U32 R2, RZ, RZ, 0x1ca00000 ;  /* 0x1ca00000ff027424 */ /* 0x000fe200078e00ff */
[C---:B------:R-:W-:Y:S01]  /*1490*/  FSETP.GEU.AND P3, PT, |R21|.reuse, 1.469367938527859385e-39, PT ;  /* 0x001000001500780b */ /* 0x040fe20003f6e200 */
[----:B------:R-:W-:Y:S01]  /*14a0*/  BSSY.RECONVERGENT B3, `(.L_x_718) ;  /* 0x0000052000037945 */ /* 0x000fe20003800200 */
[----:B------:R-:W-:Y:S02]  /*14b0*/  LOP3.LUT R17, R16, 0x3ff00000, RZ, 0xfc, !PT ;  /* 0x3ff0000010117812 */ /* 0x000fe400078efcff */
[----:B------:R-:W-:Y:S02]  /*14c0*/  MOV R16, R18 ;  /* 0x0000001200107202 */ /* 0x000fe40000000f00 */
[----:B------:R-:W-:-:S02]  /*14d0*/  LOP3.LUT R28, R21, 0x7ff00000, RZ, 0xc0, !PT ;  /* 0x7ff00000151c7812 */ /* 0x000fc400078ec0ff */
[C---:B------:R-:W-:Y:S01]  /*14e0*/  LOP3.LUT R29, R19.reuse, 0x7ff00000, RZ, 0xc0, !PT ;  /* 0x7ff00000131d7812 */ /* 0x040fe200078ec0ff */
[----:B------:R-:W-:Y:S01]  /*14f0*/  @!P0 DMUL R16, R18, 8.98846567431157953865e+307 ;  /* 0x7fe0000012108828 */ /* 0x000fe20000000000 */
[----:B------:R-:W-:Y:S02]  /*1500*/  MOV R22, R20 ;  /* 0x0000001400167202 */ /* 0x000fe40000000f00 */
[C---:B------:R-:W-:Y:S02]  /*1510*/  ISETP.GE.U32.AND P2, PT, R28.reuse, R29, PT ;  /* 0x0000001d1c00720c */ /* 0x040fe40003f46070 */
[----:B------:R-:W-:Y:S01]  /*1520*/  @!P3 LOP3.LUT R23, R19, 0x7ff00000, RZ, 0xc0, !PT ;  /* 0x7ff000001317b812 */ /* 0x000fe200078ec0ff */
[----:B------:R-:W0:Y:S03]  /*1530*/  MUFU.RCP64H R31, R17 ;  /* 0x00000011001f7308 */ /* 0x000e260000001800 */
[----:B------:R-:W-:-:S02]  /*1540*/  @!P3 ISETP.GE.U32.AND P4, PT, R28, R23, PT ;  /* 0x000000171c00b20c */ /* 0x000fc40003f86070 */
[----:B------:R-:W-:Y:S02]  /*1550*/  SEL R23, R2, 0x63400000, !P2 ;  /* 0x6340000002177807 */ /* 0x000fe40005000000 */
[----:B------:R-:W-:Y:S02]  /*1560*/  @!P0 LOP3.LUT R29, R17, 0x7ff00000, RZ, 0xc0, !PT ;  /* 0x7ff00000111d8812 */ /* 0x000fe400078ec0ff */
[----:B------:R-:W-:Y:S01]  /*1570*/  LOP3.LUT R23, R23, 0x800fffff, R21, 0xf8, !PT ;  /* 0x800fffff17177812 */ /* 0x000fe200078ef815 */
[----:B0-----:R-:W-:-:S08]  /*1580*/  DFMA R24, R30, -R16, 1 ;  /* 0x3ff000001e18742b */ /* 0x001fd00000000810 */
[----:B------:R-:W-:-:S08]  /*1590*/  DFMA R24, R24, R24, R24 ;  /* 0x000000181818722b */ /* 0x000fd00000000018 */
[----:B------:R-:W-:Y:S01]  /*15a0*/  DFMA R30, R30, R24, R30 ;  /* 0x000000181e1e722b */ /* 0x000fe2000000001e */
[----:B------:R-:W-:Y:S01]  /*15b0*/  @!P3 SEL R25, R2, 0x63400000, !P4 ;  /* 0x634000000219b807 */ /* 0x000fe20006000000 */
[----:B------:R-:W-:-:S03]  /*15c0*/  @!P3 IMAD.MOV.U32 R24, RZ, RZ, RZ ;  /* 0x000000ffff18b224 */ /* 0x000fc600078e00ff */
[----:B------:R-:W-:-:S03]  /*15d0*/  @!P3 LOP3.LUT R0, R25, 0x80000000, R21, 0xf8, !PT ;  /* 0x800000001900b812 */ /* 0x000fc600078ef815 */
[----:B------:R-:W-:Y:S01]  /*15e0*/  DFMA R34, R30, -R16, 1 ;  /* 0x3ff000001e22742b */ /* 0x000fe20000000810 */
[----:B------:R-:W-:Y:S01]  /*15f0*/  @!P3 LOP3.LUT R25, R0, 0x100000, RZ, 0xfc, !PT ;  /* 0x001000000019b812 */ /* 0x000fe200078efcff */
[----:B------:R-:W-:-:S05]  /*1600*/  IMAD.MOV.U32 R0, RZ, RZ, R28 ;  /* 0x000000ffff007224 */ /* 0x000fca00078e001c */
[----:B------:R-:W-:Y:S02]  /*1610*/  @!P3 DFMA R22, R22, 2, -R24 ;  /* 0x400000001616b82b */ /* 0x000fe40000000818 */
[----:B------:R-:W-:-:S08]  /*1620*/  DFMA R34, R30, R34, R30 ;  /* 0x000000221e22722b */ /* 0x000fd0000000001e */
[----:B------:R-:W-:Y:S01]  /*1630*/  DMUL R30, R34, R22 ;  /* 0x00000016221e7228 */ /* 0x000fe20000000000 */
[----:B------:R-:W-:-:S07]  /*1640*/  @!P3 LOP3.LUT R0, R23, 0x7ff00000, RZ, 0xc0, !PT ;  /* 0x7ff000001700b812 */ /* 0x000fce00078ec0ff */
[----:B------:R-:W-:-:S08]  /*1650*/  DFMA R24, R30, -R16, R22 ;  /* 0x800000101e18722b */ /* 0x000fd00000000016 */
[----:B------:R-:W-:Y:S01]  /*1660*/  DFMA R24, R34, R24, R30 ;  /* 0x000000182218722b */ /* 0x000fe2000000001e */
[----:B------:R-:W-:Y:S01]  /*1670*/  IADD3 R30, PT, PT, R0, -0x1, RZ ;  /* 0xffffffff001e7810 */ /* 0x000fe20007ffe0ff */
[----:B------:R-:W-:-:S03]  /*1680*/  VIADD R31, R29, 0xffffffff ;  /* 0xffffffff1d1f7836 */ /* 0x000fc60000000000 */
[----:B------:R-:W-:-:S04]  /*1690*/  ISETP.GT.U32.AND P0, PT, R30, 0x7feffffe, PT ;  /* 0x7feffffe1e00780c */ /* 0x000fc80003f04070 */
[----:B------:R-:W-:-:S13]  /*16a0*/  ISETP.GT.U32.OR P0, PT, R31, 0x7feffffe, P0 ;  /* 0x7feffffe1f00780c */ /* 0x000fda0000704470 */
[----:B------:R-:W-:Y:S05]  /*16b0*/  @P0 BRA `(.L_x_719) ;  /* 0x00000000006c0947 */ /* 0x000fea0003800000 */
[----:B------:R-:W-:Y:S01]  /*16c0*/  LOP3.LUT R21, R19, 0x7ff00000, RZ, 0xc0, !PT ;  /* 0x7ff0000013157812 */ /* 0x000fe200078ec0ff */
[----:B------:R-:W-:-:S03]  /*16d0*/  IMAD.MOV.U32 R20, RZ, RZ, RZ ;  /* 0x000000ffff147224 */ /* 0x000fc600078e00ff */
[CC--:B------:R-:W-:Y:S02]  /*16e0*/  VIADDMNMX R0, R28.reuse, -R21.reuse, 0xb9600000, !PT ;  /* 0xb96000001c007446 */ /* 0x0c0fe40007800915 */
[----:B------:R-:W-:Y:S02]  /*16f0*/  ISETP.GE.U32.AND P0, PT, R28, R21, PT ;  /* 0x000000151c00720c */ /* 0x000fe40003f06070 */
[----:B------:R-:W-:Y:S02]  /*1700*/  VIMNMX R0, PT, PT, R0, 0x46a00000, PT ;  /* 0x46a0000000007848 */ /* 0x000fe40003fe0100 */
[----:B------:R-:W-:-:S05]  /*1710*/  SEL R21, R2, 0x63400000, !P0 ;  /* 0x6340000002157807 */ /* 0x000fca0004000000 */
[----:B------:R-:W-:-:S05]  /*1720*/  IMAD.IADD R0, R0, 0x1, -R21 ;  /* 0x0000000100007824 */ /* 0x000fca00078e0a15 */
[----:B------:R-:W-:-:S06]  /*1730*/  IADD3 R21, PT, PT, R0, 0x7fe00000, RZ ;  /* 0x7fe0000000157810 */ /* 0x000fcc0007ffe0ff */
[----:B------:R-:W-:-:S10]  /*1740*/  DMUL R30, R24, R20 ;  /* 0x00000014181e7228 */ /* 0x000fd40000000000 */
[----:B------:R-:W-:-:S13]  /*1750*/  FSETP.GTU.AND P0, PT, |R31|, 1.469367938527859385e-39, PT ;  /* 0x001000001f00780b */ /* 0x000fda0003f0c200 */
[----:B------:R-:W-:Y:S05]  /*1760*/  @P0 BRA `(.L_x_720) ;  /* 0x0000000000940947 */ /* 0x000fea0003800000 */
[----:B------:R-:W-:Y:S01]  /*1770*/  DFMA R16, R24, -R16, R22 ;  /* 0x800000101810722b */ /* 0x000fe20000000016 */
[----:B------:R-:W-:-:S09]  /*1780*/  IMAD.MOV.U32 R20, RZ, RZ, RZ ;  /* 0x000000ffff147224 */ /* 0x000fd200078e00ff */
[C---:B------:R-:W-:Y:S02]  /*1790*/  FSETP.NEU.AND P0, PT, R17.reuse, RZ, PT ;  /* 0x000000ff1100720b */ /* 0x040fe40003f0d000 */
[----:B------:R-:W-:-:S04]  /*17a0*/  LOP3.LUT R18, R17, 0x80000000, R19, 0x48, !PT ;  /* 0x8000000011127812 */ /* 0x000fc800078e4813 */
[----:B------:R-:W-:-:S07]  /*17b0*/  LOP3.LUT R21, R18, R21, RZ, 0xfc, !PT ;  /* 0x0000001512157212 */ /* 0x000fce00078efcff */
[----:B------:R-:W-:Y:S05]  /*17c0*/  @!P0 BRA `(.L_x_720) ;  /* 0x00000000007c8947 */ /* 0x000fea0003800000 */
[C---:B------:R-:W-:Y:S01]  /*17d0*/  IADD3 R17, PT, PT, -R0.reuse, RZ, RZ ;  /* 0x000000ff00117210 */ /* 0x040fe20007ffe1ff */
[----:B------:R-:W-:Y:S01]  /*17e0*/  IMAD.MOV.U32 R16, RZ, RZ, RZ ;  /* 0x000000ffff107224 */ /* 0x000fe200078e00ff */
[----:B------:R-:W-:-:S05]  /*17f0*/  IADD3 R0, PT, PT, -R0, -0x43300000, RZ ;  /* 0xbcd0000000007810 */ /* 0x000fca0007ffe1ff */
[----:B------:R-:W-:Y:S02]  /*1800*/  DFMA R16, R30, -R16, R24 ;  /* 0x800000101e10722b */ /* 0x000fe40000000018 */
[----:B------:R-:W-:-:S08]  /*1810*/  DMUL.RP R24, R24, R20 ;  /* 0x0000001418187228 */ /* 0x000fd00000008000 */
[----:B------:R-:W-:Y:S02]  /*1820*/  FSETP.NEU.AND P0, PT, |R17|, R0, PT ;  /* 0x000000001100720b */ /* 0x000fe40003f0d200 */
[----:B------:R-:W-:Y:S02]  /*1830*/  LOP3.LUT R17, R25, R18, RZ, 0x3c, !PT ;  /* 0x0000001219117212 */ /* 0x000fe400078e3cff */
[----:B------:R-:W-:Y:S02]  /*1840*/  FSEL R30, R24, R30, !P0 ;  /* 0x0000001e181e7208 */ /* 0x000fe40004000000 */
[----:B------:R-:W-:Y:S01]  /*1850*/  FSEL R31, R17, R31, !P0 ;  /* 0x0000001f111f7208 */ /* 0x000fe20004000000 */
[----:B------:R-:W-:Y:S06]  /*1860*/  BRA `(.L_x_720) ;  /* 0x0000000000547947 */ /* 0x000fec0003800000 */
.L_x_719:
[----:B------:R-:W-:-:S14]  /*1870*/  DSETP.NAN.AND P0, PT, R20, R20, PT ;  /* 0x000000141400722a */ /* 0x000fdc0003f08000 */
[----:B------:R-:W-:Y:S05]  /*1880*/  @P0 BRA `(.L_x_721) ;  /* 0x0000000000440947 */ /* 0x000fea0003800000 */
[----:B------:R-:W-:-:S14]  /*1890*/  DSETP.NAN.AND P0, PT, R18, R18, PT ;  /* 0x000000121200722a */ /* 0x000fdc0003f08000 */
[----:B------:R-:W-:Y:S05]  /*18a0*/  @P0 BRA `(.L_x_722) ;  /* 0x0000000000300947 */ /* 0x000fea0003800000 */
[----:B------:R-:W-:Y:S01]  /*18b0*/  ISETP.NE.AND P0, PT, R0, R29, PT ;  /* 0x0000001d0000720c */ /* 0x000fe20003f05270 */
[----:B------:R-:W-:Y:S01]  /*18c0*/  IMAD.MOV.U32 R30, RZ, RZ, 0x0 ;  /* 0x00000000ff1e7424 */ /* 0x000fe200078e00ff */
[----:B------:R-:W-:-:S11]  /*18d0*/  MOV R31, 0xfff80000 ;  /* 0xfff80000001f7802 */ /* 0x000fd60000000f00 */
[----:B------:R-:W-:Y:S05]  /*18e0*/  @!P0 BRA `(.L_x_720) ;  /* 0x0000000000348947 */ /* 0x000fea0003800000 */
[----:B------:R-:W-:Y:S02]  /*18f0*/  ISETP.NE.AND P0, PT, R0, 0x7ff00000, PT ;  /* 0x7ff000000000780c */ /* 0x000fe40003f05270 */
[----:B------:R-:W-:Y:S02]  /*1900*/  LOP3.LUT R31, R21, 0x80000000, R19, 0x48, !PT ;  /* 0x80000000151f7812 */ /* 0x000fe400078e4813 */
[----:B------:R-:W-:-:S13]  /*1910*/  ISETP.EQ.OR P0, PT, R29, RZ, !P0 ;  /* 0x000000ff1d00720c */ /* 0x000fda0004702670 */
[----:B------:R-:W-:Y:S01]  /*1920*/  @P0 LOP3.LUT R0, R31, 0x7ff00000, RZ, 0xfc, !PT ;  /* 0x7ff000001f000812 */ /* 0x000fe200078efcff */
[----:B------:R-:W-:Y:S02]  /*1930*/  @!P0 IMAD.MOV.U32 R30, RZ, RZ, RZ ;  /* 0x000000ffff1e8224 */ /* 0x000fe400078e00ff */
[----:B------:R-:W-:Y:S01]  /*1940*/  @P0 IMAD.MOV.U32 R30, RZ, RZ, RZ ;  /* 0x000000ffff1e0224 */ /* 0x000fe200078e00ff */
[----:B------:R-:W-:Y:S01]  /*1950*/  @P0 MOV R31, R0 ;  /* 0x00000000001f0202 */ /* 0x000fe20000000f00 */
[----:B------:R-:W-:Y:S06]  /*1960*/  BRA `(.L_x_720) ;  /* 0x0000000000147947 */ /* 0x000fec0003800000 */
.L_x_722:
[----:B------:R-:W-:Y:S01]  /*1970*/  LOP3.LUT R31, R19, 0x80000, RZ, 0xfc, !PT ;  /* 0x00080000131f7812 */ /* 0x000fe200078efcff */
[----:B------:R-:W-:Y:S01]  /*1980*/  IMAD.MOV.U32 R30, RZ, RZ, R18 ;  /* 0x000000ffff1e7224 */ /* 0x000fe200078e0012 */
[----:B------:R-:W-:Y:S06]  /*1990*/  BRA `(.L_x_720) ;  /* 0x0000000000087947 */ /* 0x000fec0003800000 */
.L_x_721:
[----:B------:R-:W-:Y:S01]  /*19a0*/  LOP3.LUT R31, R21, 0x80000, RZ, 0xfc, !PT ;  /* 0x00080000151f7812 */ /* 0x000fe200078efcff */
[----:B------:R-:W-:-:S07]  /*19b0*/  IMAD.MOV.U32 R30, RZ, RZ, R20 ;  /* 0x000000ffff1e7224 */ /* 0x000fce00078e0014 */
.L_x_720:
[----:B------:R-:W-:Y:S05]  /*19c0*/  BSYNC.RECONVERGENT B3 ;  /* 0x0000000000037941 */ /* 0x000fea0003800200 */
.L_x_718:
[----:B------:R-:W-:Y:S01]  /*19d0*/  MOV R16, R4 ;  /* 0x0000000400107202 */ /* 0x000fe20000000f00 */
[----:B------:R-:W-:-:S04]  /*19e0*/  IMAD.MOV.U32 R17, RZ, RZ, 0x0 ;  /* 0x00000000ff117424 */ /* 0x000fc800078e00ff */
[----:B------:R-:W-:Y:S05]  /*19f0*/  RET.REL.NODEC R16 `(_Z5GaussPdii) ;  /* 0xffffffe410807950 */ /* 0x000fea0003c3ffff */
.L_x_723:
        /* <DEDUP_REMOVED lines=16> */
.L_x_726:


//--------------------- .text._Z8swapRowsPdiii    --------------------------
	.section	.text._Z8swapRowsPdiii,"ax",@progbits
	.align	128
        .global         _Z8swapRowsPdiii
        .type           _Z8swapRowsPdiii,@function
        .size           _Z8swapRowsPdiii,(.L_x_737 - _Z8swapRowsPdiii)
        .other          _Z8swapRowsPdiii,@"STO_CUDA_ENTRY STV_DEFAULT"
_Z8swapRowsPdiii:
.text._Z8swapRowsPdiii:
[----:B------:R-:W-:Y:S01]  /*0000*/  LDC R1, c[0x0][0x37c] ;  /* 0x0000df00ff017b82 */ /* 0x000fe20000000800 */
[----:B------:R-:W0:Y:S01]  /*0010*/  S2R R0, SR_CTAID.X ;  /* 0x0000000000007919 */ /* 0x000e220000002500 */
[----:B------:R-:W0:Y:S01]  /*0020*/  LDCU UR4, c[0x0][0x360] ;  /* 0x00006c00ff0477ac */ /* 0x000e220008000800 */
[----:B------:R-:W0:Y:S01]  /*0030*/  S2R R3, SR_TID.X ;  /* 0x0000000000037919 */ /* 0x000e220000002100 */
[----:B------:R-:W1:Y:S01]  /*0040*/  LDCU UR8, c[0x0][0x388] ;  /* 0x00007100ff0877ac */ /* 0x000e620008000800 */
[----:B0-----:R-:W-:-:S05]  /*0050*/  IMAD R0, R0, UR4, R3 ;  /* 0x0000000400007c24 */ /* 0x001fca000f8e0203 */
[----:B-1----:R-:W-:-:S13]  /*0060*/  ISETP.GT.AND P0, PT, R0, UR8, PT ;  /* 0x0000000800007c0c */ /* 0x002fda000bf04270 */
[----:B------:R-:W-:Y:S05]  /*0070*/  @P0 EXIT ;  /* 0x000000000000094d */ /* 0x000fea0003800000 */
[----:B------:R-:W0:Y:S01]  /*0080*/  LDC R13, c[0x0][0x38c] ;  /* 0x0000e300ff0d7b82 */ /* 0x000e220000000800 */
[----:B------:R-:W1:Y:S01]  /*0090*/  LDCU UR5, c[0x0][0x370] ;  /* 0x00006e00ff0577ac */ /* 0x000e620008000800 */
[----:B------:R-:W2:Y:S06]  /*00a0*/  LDCU.64 UR6, c[0x0][0x358] ;  /* 0x00006b00ff0677ac */ /* 0x000eac0008000a00 */
[----:B------:R-:W3:Y:S08]  /*00b0*/  LDC R15, c[0x0][0x390] ;  /* 0x0000e400ff0f7b82 */ /* 0x000ef00000000800 */
[----:B------:R-:W4:Y:S01]  /*00c0*/  LDC.64 R10, c[0x0][0x380] ;  /* 0x0000e000ff0a7b82 */ /* 0x000f220000000a00 */
[----:B-1----:R-:W-:-:S12]  /*00d0*/  UIMAD UR4, UR4, UR5, URZ ;  /* 0x00000005040472a4 */ /* 0x002fd8000f8e02ff */
.L_x_724:
[C---:B-1-3--:R-:W-:Y:S02]  /*00e0*/  IMAD R7, R0.reuse, UR8, R15 ;  /* 0x0000000800077c24 */ /* 0x04afe4000f8e020f */
[----:B0-----:R-:W-:Y:S02]  /*00f0*/  IMAD R3, R0, UR8, R13 ;  /* 0x0000000800037c24 */ /* 0x001fe4000f8e020d */
[----:B----4-:R-:W-:-:S04]  /*0100*/  IMAD.WIDE R6, R7, 0x8, R10 ;  /* 0x0000000807067825 */ /* 0x010fc800078e020a */
[----:B------:R-:W-:Y:S01]  /*0110*/  IMAD.WIDE R2, R3, 0x8, R10 ;  /* 0x0000000803027825 */ /* 0x000fe200078e020a */
[----:B--2---:R-:W2:Y:S04]  /*0120*/  LDG.E.64 R8, desc[UR6][R6.64] ;  /* 0x0000000606087981 */ /* 0x004ea8000c1e1b00 */
[----:B------:R-:W3:Y:S01]  /*0130*/  LDG.E.64 R4, desc[UR6][R2.64] ;  /* 0x0000000602047981 */ /* 0x000ee2000c1e1b00 */
[----:B------:R-:W-:-:S04]  /*0140*/  IADD3 R0, PT, PT, R0, UR4, RZ ;  /* 0x0000000400007c10 */ /* 0x000fc8000fffe0ff */
[----:B------:R-:W-:Y:S01]  /*0150*/  ISETP.GT.AND P0, PT, R0, UR8, PT ;  /* 0x0000000800007c0c */ /* 0x000fe2000bf04270 */
[----:B--2---:R1:W-:Y:S04]  /*0160*/  STG.E.64 desc[UR6][R2.64], R8 ;  /* 0x0000000802007986 */ /* 0x0043e8000c101b06 */
[----:B---3--:R1:W-:Y:S08]  /*0170*/  STG.E.64 desc[UR6][R6.64], R4 ;  /* 0x0000000406007986 */ /* 0x0083f0000c101b06 */
[----:B------:R-:W-:Y:S05]  /*0180*/  @!P0 BRA `(.L_x_724) ;  /* 0xfffffffc00d48947 */ /* 0x000fea000383ffff */
[----:B------:R-:W-:Y:S05]  /*0190*/  EXIT ;  /* 0x000000000000794d */ /* 0x000fea0003800000 */
.L_x_725:
        /* <DEDUP_REMOVED lines=14> */
.L_x_737:


//--------------------- .nv.shared._ZN3cub18CUB_300001_SM_10006detail11EmptyKernelIvEEvv --------------------------
	.section	.nv.shared._ZN3cub18CUB_300001_SM_10006detail11EmptyKernelIvEEvv,"aw",@nobits
	.sectionflags	@""
	.align	16
	.zero		1024


//--------------------- .nv.shared.reserved.0     --------------------------
	.section	.nv.shared.reserved.0,"aw",@nobits
	.weak		__nv_reservedSMEM_offset_0_alias
	.size		__nv_reservedSMEM_offset_0_alias, 0, 64
	.other		__nv_reservedSMEM_offset_0_alias,@"STO_CUDA_RESERVED_SHARED STV_DEFAULT"
__nv_reservedSMEM_offset_0_alias:
	.zero		0
	.zero		64


//--------------------- .nv.global                --------------------------
	.section	.nv.global,"aw",@nobits
.nv.global:
	.type		_ZN34_INTERNAL_407bf599_4_k_cu_9978c04e6thrust24THRUST_300001_SM_1000_NS12placeholders2_8E,@object
	.size		_ZN34_INTERNAL_407bf599_4_k_cu_9978c04e6thrust24THRUST_300001_SM_1000_NS12placeholders2_8E,(_ZN34_INTERNAL_407bf599_4_k_cu_9978c04e4cuda3std3__436_GLOBAL__N__407bf599_4_k_cu_9978c04e6ignoreE - _ZN34_INTERNAL_407bf599_4_k_cu_9978c04e6thrust24THRUST_300001_SM_1000_NS12placeholders2_8E)
_ZN34_INTERNAL_407bf599_4_k_cu_9978c04e6thrust24THRUST_300001_SM_1000_NS12placeholders2_8E:
	.zero		1
	.type		_ZN34_INTERNAL_407bf599_4_k_cu_9978c04e4cuda3std3__436_GLOBAL__N__407bf599_4_k_cu_9978c04e6ignoreE,@object
	.size		_ZN34_INTERNAL_407bf599_4_k_cu_9978c04e4cuda3std3__436_GLOBAL__N__407bf599_4_k_cu_9978c04e6ignoreE,(_ZN34_INTERNAL_407bf599_4_k_cu_9978c04e4cuda3std6ranges3__45__cpo4dataE - _ZN34_INTERNAL_407bf599_4_k_cu_9978c04e4cuda3std3__436_GLOBAL__N__407bf599_4_k_cu_9978c04e6ignoreE)
_ZN34_INTERNAL_407bf599_4_k_cu_9978c04e4cuda3std3__436_GLOBAL__N__407bf599_4_k_cu_9978c04e6ignoreE:
	.zero		1
	.type		_ZN34_INTERNAL_407bf599_4_k_cu_9978c04e4cuda3std6ranges3__45__cpo4dataE,@object
	.size		_ZN34_INTERNAL_407bf599_4_k_cu_9978c04e4cuda3std6ranges3__45__cpo4dataE,(_ZN34_INTERNAL_407bf599_4_k_cu_9978c04e6thrust24THRUST_300001_SM_1000_NS6system3cpp3parE - _ZN34_INTERNAL_407bf599_4_k_cu_9978c04e4cuda3std6ranges3__45__cpo4dataE)
_ZN34_INTERNAL_407bf599_4_k_cu_9978c04e4cuda3std6ranges3__45__cpo4dataE:
	.zero		1
	.type		_ZN34_INTERNAL_407bf599_4_k_cu_9978c04e6thrust24THRUST_300001_SM_1000_NS6system3cpp3parE,@object
	.size		_ZN34_INTERNAL_407bf599_4_k_cu_9978c04e6thrust24THRUST_300001_SM_1000_NS6system3cpp3parE,(_ZN34_INTERNAL_407bf599_4_k_cu_9978c04e4cuda3std3__45__cpo5beginE - _ZN34_INTERNAL_407bf599_4_k_cu_9978c04e6thrust24THRUST_300001_SM_1000_NS6system3cpp3parE)
_ZN34_INTERNAL_407bf599_4_k_cu_9978c04e6thrust24THRUST_300001_SM_1000_NS6system3cpp3parE:
	.zero		1
	.type		_ZN34_INTERNAL_407bf599_4_k_cu_9978c04e4cuda3std3__45__cpo5beginE,@object
	.size		_ZN34_INTERNAL_407bf599_4_k_cu_9978c04e4cuda3std3__45__cpo5beginE,(_ZN34_INTERNAL_407bf599_4_k_cu_9978c04e4cuda3std6ranges3__45__cpo5beginE - _ZN34_INTERNAL_407bf599_4_k_cu_9978c04e4cuda3std3__45__cpo5beginE)
_ZN34_INTERNAL_407bf599_4_k_cu_9978c04e4cuda3std3__45__cpo5beginE:
	.zero		1
	.type		_ZN34_INTERNAL_407bf599_4_k_cu_9978c04e4cuda3std6ranges3__45__cpo5beginE,@object
	.size		_ZN34_INTERNAL_407bf599_4_k_cu_9978c04e4cuda3std6ranges3__45__cpo5beginE,(_ZN34_INTERNAL_407bf599_4_k_cu_9978c04e6thrust24THRUST_300001_SM_1000_NS6deviceE - _ZN34_INTERNAL_407bf599_4_k_cu_9978c04e4cuda3std6ranges3__45__cpo5beginE)
_ZN34_INTERNAL_407bf599_4_k_cu_9978c04e4cuda3std6ranges3__45__cpo5beginE:
	.zero		1
	.type		_ZN34_INTERNAL_407bf599_4_k_cu_9978c04e6thrust24THRUST_300001_SM_1000_NS6deviceE,@object
	.size		_ZN34_INTERNAL_407bf599_4_k_cu_9978c04e6thrust24THRUST_300001_SM_1000_NS6deviceE,(_ZN34_INTERNAL_407bf599_4_k_cu_9978c04e4cuda3std3__47nulloptE - _ZN34_INTERNAL_407bf599_4_k_cu_9978c04e6thrust24THRUST_300001_SM_1000_NS6deviceE)
_ZN34_INTERNAL_407bf599_4_k_cu_9978c04e6thrust24THRUST_300001_SM_1000_NS6deviceE:
	.zero		1
	.type		_ZN34_INTERNAL_407bf599_4_k_cu_9978c04e4cuda3std3__47nulloptE,@object
	.size		_ZN34_INTERNAL_407bf599_4_k_cu_9978c04e4cuda3std3__47nulloptE,(_ZN34_INTERNAL_407bf599_4_k_cu_9978c04e4cuda3std6ranges3__45__cpo8distanceE - _ZN34_INTERNAL_407bf599_4_k_cu_9978c04e4cuda3std3__47nulloptE)
_ZN34_INTERNAL_407bf599_4_k_cu_9978c04e4cuda3std3__47nulloptE:
	.zero		1
	.type		_ZN34_INTERNAL_407bf599_4_k_cu_9978c04e4cuda3std6ranges3__45__cpo8distanceE,@object
	.size		_ZN34_INTERNAL_407bf599_4_k_cu_9978c04e4cuda3std6ranges3__45__cpo8distanceE,(_ZN34_INTERNAL_407bf599_4_k_cu_9978c04e6thrust24THRUST_300001_SM_1000_NS12placeholders2_4E - _ZN34_INTERNAL_407bf599_4_k_cu_9978c04e4cuda3std6ranges3__45__cpo8distanceE)
_ZN34_INTERNAL_407bf599_4_k_cu_9978c04e4cuda3std6ranges3__45__cpo8distanceE:
	.zero		1
	.type		_ZN34_INTERNAL_407bf599_4_k_cu_9978c04e6thrust24THRUST_300001_SM_1000_NS12placeholders2_4E,@object
	.size		_ZN34_INTERNAL_407bf599_4_k_cu_9978c04e6thrust24THRUST_300001_SM_1000_NS12placeholders2_4E,(_ZN34_INTERNAL_407bf599_4_k_cu_9978c04e4cuda3std3__45__cpo6rbeginE - _ZN34_INTERNAL_407bf599_4_k_cu_9978c04e6thrust24THRUST_300001_SM_1000_NS12placeholders2_4E)
_ZN34_INTERNAL_407bf599_4_k_cu_9978c04e6thrust24THRUST_300001_SM_1000_NS12placeholders2_4E:
	.zero		1
	.type		_ZN34_INTERNAL_407bf599_4_k_cu_9978c04e4cuda3std3__45__cpo6rbeginE,@object
	.size		_ZN34_INTERNAL_407bf599_4_k_cu_9978c04e4cuda3std3__45__cpo6rbeginE,(_ZN34_INTERNAL_407bf599_4_k_cu_9978c04e4cuda3std6ranges3__45__cpo7advanceE - _ZN34_INTERNAL_407bf599_4_k_cu_9978c04e4cuda3std3__45__cpo6rbeginE)
_ZN34_INTERNAL_407bf599_4_k_cu_9978c04e4cuda3std3__45__cpo6rbeginE:
	.zero		1
	.type		_ZN34_INTERNAL_407bf599_4_k_cu_9978c04e4cuda3std6ranges3__45__cpo7advanceE,@object
	.size		_ZN34_INTERNAL_407bf599_4_k_cu_9978c04e4cuda3std6ranges3__45__cpo7advanceE,(_ZN34_INTERNAL_407bf599_4_k_cu_9978c04e6thrust24THRUST_300001_SM_1000_NS12placeholders3_10E - _ZN34_INTERNAL_407bf599_4_k_cu_9978c04e4cuda3std6ranges3__45__cpo7advanceE)
_ZN34_INTERNAL_407bf599_4_k_cu_9978c04e4cuda3std6ranges3__45__cpo7advanceE:
	.zero		1
	.type		_ZN34_INTERNAL_407bf599_4_k_cu_9978c04e6thrust24THRUST_300001_SM_1000_NS12placeholders3_10E,@object
	.size		_ZN34_INTERNAL_407bf599_4_k_cu_9978c04e6thrust24THRUST_300001_SM_1000_NS12placeholders3_10E,(_ZN34_INTERNAL_407bf599_4_k_cu_9978c04e4cuda3std3__48in_placeE - _ZN34_INTERNAL_407bf599_4_k_cu_9978c04e6thrust24THRUST_300001_SM_1000_NS12placeholders3_10E)
_ZN34_INTERNAL_407bf599_4_k_cu_9978c04e6thrust24THRUST_300001_SM_1000_NS12placeholders3_10E:
	.zero		1
	.type		_ZN34_INTERNAL_407bf599_4_k_cu_9978c04e4cuda3std3__48in_placeE,@object
	.size		_ZN34_INTERNAL_407bf599_4_k_cu_9978c04e4cuda3std3__48in_placeE,(_ZN34_INTERNAL_407bf599_4_k_cu_9978c04e4cuda3std6ranges3__45__cpo4sizeE - _ZN34_INTERNAL_407bf599_4_k_cu_9978c04e4cuda3std3__48in_placeE)
_ZN34_INTERNAL_407bf599_4_k_cu_9978c04e4cuda3std3__48in_placeE:
	.zero		1
	.type		_ZN34_INTERNAL_407bf599_4_k_cu_9978c04e4cuda3std6ranges3__45__cpo4sizeE,@object
	.size		_ZN34_INTERNAL_407bf599_4_k_cu_9978c04e4cuda3std6ranges3__45__cpo4sizeE,(_ZN34_INTERNAL_407bf599_4_k_cu_9978c04e6thrust24THRUST_300001_SM_1000_NS12placeholders2_2E - _ZN34_INTERNAL_407bf599_4_k_cu_9978c04e4cuda3std6ranges3__45__cpo4sizeE)
_ZN34_INTERNAL_407bf599_4_k_cu_9978c04e4cuda3std6ranges3__45__cpo4sizeE:
	.zero		1
	.type		_ZN34_INTERNAL_407bf599_4_k_cu_9978c04e6thrust24THRUST_300001_SM_1000_NS12placeholders2_2E,@object
	.size		_ZN34_INTERNAL_407bf599_4_k_cu_9978c04e6thrust24THRUST_300001_SM_1000_NS12placeholders2_2E,(_ZN34_INTERNAL_407bf599_4_k_cu_9978c04e4cuda3std3__45__cpo6cbeginE - _ZN34_INTERNAL_407bf599_4_k_cu_9978c04e6thrust24THRUST_300001_SM_1000_NS12placeholders2_2E)
_ZN34_INTERNAL_407bf599_4_k_cu_9978c04e6thrust24THRUST_300001_SM_1000_NS12placeholders2_2E:
	.zero		1
	.type		_ZN34_INTERNAL_407bf599_4_k_cu_9978c04e4cuda3std3__45__cpo6cbeginE,@object
	.size		_ZN34_INTERNAL_407bf599_4_k_cu_9978c04e4cuda3std3__45__cpo6cbeginE,(_ZN34_INTERNAL_407bf599_4_k_cu_9978c04e4cuda3std6ranges3__45__cpo6cbeginE - _ZN34_INTERNAL_407bf599_4_k_cu_9978c04e4cuda3std3__45__cpo6cbeginE)
_ZN34_INTERNAL_407bf599_4_k_cu_9978c04e4cuda3std3__45__cpo6cbeginE:
	.zero		1
	.type		_ZN34_INTERNAL_407bf599_4_k_cu_9978c04e4cuda3std6ranges3__45__cpo6cbeginE,@object
	.size		_ZN34_INTERNAL_407bf599_4_k_cu_9978c04e4cuda3std6ranges3__45__cpo6cbeginE,(_ZN34_INTERNAL_407bf599_4_k_cu_9978c04e6thrust24THRUST_300001_SM_1000_NS12placeholders2_6E - _ZN34_INTERNAL_407bf599_4_k_cu_9978c04e4cuda3std6ranges3__45__cpo6cbeginE)
_ZN34_INTERNAL_407bf599_4_k_cu_9978c04e4cuda3std6ranges3__45__cpo6cbeginE:
	.zero		1
	.type		_ZN34_INTERNAL_407bf599_4_k_cu_9978c04e6thrust24THRUST_300001_SM_1000_NS12placeholders2_6E,@object
	.size		_ZN34_INTERNAL_407bf599_4_k_cu_9978c04e6thrust24THRUST_300001_SM_1000_NS12placeholders2_6E,(_ZN34_INTERNAL_407bf599_4_k_cu_9978c04e4cuda3std3__45__cpo7crbeginE - _ZN34_INTERNAL_407bf599_4_k_cu_9978c04e6thrust24THRUST_300001_SM_1000_NS12placeholders2_6E)
_ZN34_INTERNAL_407bf599_4_k_cu_9978c04e6thrust24THRUST_300001_SM_1000_NS12placeholders2_6E:
	.zero		1
	.type		_ZN34_INTERNAL_407bf599_4_k_cu_9978c04e4cuda3std3__45__cpo7crbeginE,@object
	.size		_ZN34_INTERNAL_407bf599_4_k_cu_9978c04e4cuda3std3__45__cpo7crbeginE,(_ZN34_INTERNAL_407bf599_4_k_cu_9978c04e4cuda3std6ranges3__45__cpo4nextE - _ZN34_INTERNAL_407bf599_4_k_cu_9978c04e4cuda3std3__45__cpo7crbeginE)
_ZN34_INTERNAL_407bf599_4_k_cu_9978c04e4cuda3std3__45__cpo7crbeginE:
	.zero		1
	.type		_ZN34_INTERNAL_407bf599_4_k_cu_9978c04e4cuda3std6ranges3__45__cpo4nextE,@object
	.size		_ZN34_INTERNAL_407bf599_4_k_cu_9978c04e4cuda3std6ranges3__45__cpo4nextE,(_ZN34_INTERNAL_407bf599_4_k_cu_9978c04e4cuda3std6ranges3__45__cpo4swapE - _ZN34_INTERNAL_407bf599_4_k_cu_9978c04e4cuda3std6ranges3__45__cpo4nextE)
_ZN34_INTERNAL_407bf599_4_k_cu_9978c04e4cuda3std6ranges3__45__cpo4nextE:
	.zero		1
	.type		_ZN34_INTERNAL_407bf599_4_k_cu_9978c04e4cuda3std6ranges3__45__cpo4swapE,@object
	.size		_ZN34_INTERNAL_407bf599_4_k_cu_9978c04e4cuda3std6ranges3__45__cpo4swapE,(_ZN34_INTERNAL_407bf599_4_k_cu_9978c04e6thrust24THRUST_300001_SM_1000_NS8cuda_cub10par_nosyncE - _ZN34_INTERNAL_407bf599_4_k_cu_9978c04e4cuda3std6ranges3__45__cpo4swapE)
_ZN34_INTERNAL_407bf599_4_k_cu_9978c04e4cuda3std6ranges3__45__cpo4swapE:
	.zero		1
	.type		_ZN34_INTERNAL_407bf599_4_k_cu_9978c04e6thrust24THRUST_300001_SM_1000_NS8cuda_cub10par_nosyncE,@object
	.size		_ZN34_INTERNAL_407bf599_4_k_cu_9978c04e6thrust24THRUST_300001_SM_1000_NS8cuda_cub10par_nosyncE,(_ZN34_INTERNAL_407bf599_4_k_cu_9978c04e6thrust24THRUST_300001_SM_1000_NS3seqE - _ZN34_INTERNAL_407bf599_4_k_cu_9978c04e6thrust24THRUST_300001_SM_1000_NS8cuda_cub10par_nosyncE)
_ZN34_INTERNAL_407bf599_4_k_cu_9978c04e6thrust24THRUST_300001_SM_1000_NS8cuda_cub10par_nosyncE:
	.zero		1
	.type		_ZN34_INTERNAL_407bf599_4_k_cu_9978c04e6thrust24THRUST_300001_SM_1000_NS3seqE,@object
	.size		_ZN34_INTERNAL_407bf599_4_k_cu_9978c04e6thrust24THRUST_300001_SM_1000_NS3seqE,(_ZN34_INTERNAL_407bf599_4_k_cu_9978c04e4cuda3std3__420unreachable_sentinelE - _ZN34_INTERNAL_407bf599_4_k_cu_9978c04e6thrust24THRUST_300001_SM_1000_NS3seqE)
_ZN34_INTERNAL_407bf599_4_k_cu_9978c04e6thrust24THRUST_300001_SM_1000_NS3seqE:
	.zero		1
	.type		_ZN34_INTERNAL_407bf599_4_k_cu_9978c04e4cuda3std3__420unreachable_sentinelE,@object
	.size		_ZN34_INTERNAL_407bf599_4_k_cu_9978c04e4cuda3std3__420unreachable_sentinelE,(_ZN34_INTERNAL_407bf599_4_k_cu_9978c04e4cuda3std6ranges3__45__cpo5ssizeE - _ZN34_INTERNAL_407bf599_4_k_cu_9978c04e4cuda3std3__420unreachable_sentinelE)
_ZN34_INTERNAL_407bf599_4_k_cu_9978c04e4cuda3std3__420unreachable_sentinelE:
	.zero		1
	.type		_ZN34_INTERNAL_407bf599_4_k_cu_9978c04e4cuda3std6ranges3__45__cpo5ssizeE,@object
	.size		_ZN34_INTERNAL_407bf599_4_k_cu_9978c04e4cuda3std6ranges3__45__cpo5ssizeE,(_ZN34_INTERNAL_407bf599_4_k_cu_9978c04e6thrust24THRUST_300001_SM_1000_NS12placeholders2_3E - _ZN34_INTERNAL_407bf599_4_k_cu_9978c04e4cuda3std6ranges3__45__cpo5ssizeE)
_ZN34_INTERNAL_407bf599_4_k_cu_9978c04e4cuda3std6ranges3__45__cpo5ssizeE:
	.zero		1
	.type		_ZN34_INTERNAL_407bf599_4_k_cu_9978c04e6thrust24THRUST_300001_SM_1000_NS12placeholders2_3E,@object
	.size		_ZN34_INTERNAL_407bf599_4_k_cu_9978c04e6thrust24THRUST_300001_SM_1000_NS12placeholders2_3E,(_ZN34_INTERNAL_407bf599_4_k_cu_9978c04e4cuda3std3__45__cpo4cendE - _ZN34_INTERNAL_407bf599_4_k_cu_9978c04e6thrust24THRUST_300001_SM_1000_NS12placeholders2_3E)
_ZN34_INTERNAL_407bf599_4_k_cu_9978c04e6thrust24THRUST_300001_SM_1000_NS12placeholders2_3E:
	.zero		1
	.type		_ZN34_INTERNAL_407bf599_4_k_cu_9978c04e4cuda3std3__45__cpo4cendE,@object
	.size		_ZN34_INTERNAL_407bf599_4_k_cu_9978c04e4cuda3std3__45__cpo4cendE,(_ZN34_INTERNAL_407bf599_4_k_cu_9978c04e4cuda3std6ranges3__45__cpo4cendE - _ZN34_INTERNAL_407bf599_4_k_cu_9978c04e4cuda3std3__45__cpo4cendE)
_ZN34_INTERNAL_407bf599_4_k_cu_9978c04e4cuda3std3__45__cpo4cendE:
	.zero		1
	.type		_ZN34_INTERNAL_407bf599_4_k_cu_9978c04e4cuda3std6ranges3__45__cpo4cendE,@object
	.size		_ZN34_INTERNAL_407bf599_4_k_cu_9978c04e4cuda3std6ranges3__45__cpo4cendE,(_ZN34_INTERNAL_407bf599_4_k_cu_9978c04e6thrust24THRUST_300001_SM_1000_NS12placeholders2_7E - _ZN34_INTERNAL_407bf599_4_k_cu_9978c04e4cuda3std6ranges3__45__cpo4cendE)
_ZN34_INTERNAL_407bf599_4_k_cu_9978c04e4cuda3std6ranges3__45__cpo4cendE:
	.zero		1
	.type		_ZN34_INTERNAL_407bf599_4_k_cu_9978c04e6thrust24THRUST_300001_SM_1000_NS12placeholders2_7E,@object
	.size		_ZN34_INTERNAL_407bf599_4_k_cu_9978c04e6thrust24THRUST_300001_SM_1000_NS12placeholders2_7E,(_ZN34_INTERNAL_407bf599_4_k_cu_9978c04e4cuda3std3__45__cpo5crendE - _ZN34_INTERNAL_407bf599_4_k_cu_9978c04e6thrust24THRUST_300001_SM_1000_NS12placeholders2_7E)
_ZN34_INTERNAL_407bf599_4_k_cu_9978c04e6thrust24THRUST_300001_SM_1000_NS12placeholders2_7E:
	.zero		1
	.type		_ZN34_INTERNAL_407bf599_4_k_cu_9978c04e4cuda3std3__45__cpo5crendE,@object
	.size		_ZN34_INTERNAL_407bf599_4_k_cu_9978c04e4cuda3std3__45__cpo5crendE,(_ZN34_INTERNAL_407bf599_4_k_cu_9978c04e4cuda3std6ranges3__45__cpo4prevE - _ZN34_INTERNAL_407bf599_4_k_cu_9978c04e4cuda3std3__45__cpo5crendE)
_ZN34_INTERNAL_407bf599_4_k_cu_9978c04e4cuda3std3__45__cpo5crendE:
	.zero		1
	.type		_ZN34_INTERNAL_407bf599_4_k_cu_9978c04e4cuda3std6ranges3__45__cpo4prevE,@object
	.size		_ZN34_INTERNAL_407bf599_4_k_cu_9978c04e4cuda3std6ranges3__45__cpo4prevE,(_ZN34_INTERNAL_407bf599_4_k_cu_9978c04e4cuda3std6ranges3__45__cpo9iter_moveE - _ZN34_INTERNAL_407bf599_4_k_cu_9978c04e4cuda3std6ranges3__45__cpo4prevE)
_ZN34_INTERNAL_407bf599_4_k_cu_9978c04e4cuda3std6ranges3__45__cpo4prevE:
	.zero		1
	.type		_ZN34_INTERNAL_407bf599_4_k_cu_9978c04e4cuda3std6ranges3__45__cpo9iter_moveE,@object
	.size		_ZN34_INTERNAL_407bf599_4_k_cu_9978c04e4cuda3std6ranges3__45__cpo9iter_moveE,(_ZN34_INTERNAL_407bf599_4_k_cu_9978c04e6thrust24THRUST_300001_SM_1000_NS6system6detail10sequential3seqE - _ZN34_INTERNAL_407bf599_4_k_cu_9978c04e4cuda3std6ranges3__45__cpo9iter_moveE)
_ZN34_INTERNAL_407bf599_4_k_cu_9978c04e4cuda3std6ranges3__45__cpo9iter_moveE:
	.zero		1
	.type		_ZN34_INTERNAL_407bf599_4_k_cu_9978c04e6thrust24THRUST_300001_SM_1000_NS6system6detail10sequential3seqE,@object
	.size		_ZN34_INTERNAL_407bf599_4_k_cu_9978c04e6thrust24THRUST_300001_SM_1000_NS6system6detail10sequential3seqE,(_ZN34_INTERNAL_407bf599_4_k_cu_9978c04e6thrust24THRUST_300001_SM_1000_NS12placeholders2_9E - _ZN34_INTERNAL_407bf599_4_k_cu_9978c04e6thrust24THRUST_300001_SM_1000_NS6system6detail10sequential3seqE)
_ZN34_INTERNAL_407bf599_4_k_cu_9978c04e6thrust24THRUST_300001_SM_1000_NS6system6detail10sequential3seqE:
	.zero		1
	.type		_ZN34_INTERNAL_407bf599_4_k_cu_9978c04e6thrust24THRUST_300001_SM_1000_NS12placeholders2_9E,@object
	.size		_ZN34_INTERNAL_407bf599_4_k_cu_9978c04e6thrust24THRUST_300001_SM_1000_NS12placeholders2_9E,(_ZN34_INTERNAL_407bf599_4_k_cu_9978c04e4cuda3std3__419piecewise_constructE - _ZN34_INTERNAL_407bf599_4_k_cu_9978c04e6thrust24THRUST_300001_SM_1000_NS12placeholders2_9E)
_ZN34_INTERNAL_407bf599_4_k_cu_9978c04e6thrust24THRUST_300001_SM_1000_NS12placeholders2_9E:
	.zero		1
	.type		_ZN34_INTERNAL_407bf599_4_k_cu_9978c04e4cuda3std3__419piecewise_constructE,@object
	.size		_ZN34_INTERNAL_407bf599_4_k_cu_9978c04e4cuda3std3__419piecewise_constructE,(_ZN34_INTERNAL_407bf599_4_k_cu_9978c04e4cuda3std6ranges3__45__cpo5cdataE - _ZN34_INTERNAL_407bf599_4_k_cu_9978c04e4cuda3std3__419piecewise_constructE)
_ZN34_INTERNAL_407bf599_4_k_cu_9978c04e4cuda3std3__419piecewise_constructE:
	.zero		1
	.type		_ZN34_INTERNAL_407bf599_4_k_cu_9978c04e4cuda3std6ranges3__45__cpo5cdataE,@object
	.size		_ZN34_INTERNAL_407bf599_4_k_cu_9978c04e4cuda3std6ranges3__45__cpo5cdataE,(_ZN34_INTERNAL_407bf599_4_k_cu_9978c04e6thrust24THRUST_300001_SM_1000_NS12placeholders2_1E - _ZN34_INTERNAL_407bf599_4_k_cu_9978c04e4cuda3std6ranges3__45__cpo5cdataE)
_ZN34_INTERNAL_407bf599_4_k_cu_9978c04e4cuda3std6ranges3__45__cpo5cdataE:
	.zero		1
	.type		_ZN34_INTERNAL_407bf599_4_k_cu_9978c04e6thrust24THRUST_300001_SM_1000_NS12placeholders2_1E,@object
	.size		_ZN34_INTERNAL_407bf599_4_k_cu_9978c04e6thrust24THRUST_300001_SM_1000_NS12placeholders2_1E,(_ZN34_INTERNAL_407bf599_4_k_cu_9978c04e4cuda3std3__45__cpo3endE - _ZN34_INTERNAL_407bf599_4_k_cu_9978c04e6thrust24THRUST_300001_SM_1000_NS12placeholders2_1E)
_ZN34_INTERNAL_407bf599_4_k_cu_9978c04e6thrust24THRUST_300001_SM_1000_NS12placeholders2_1E:
	.zero		1
	.type		_ZN34_INTERNAL_407bf599_4_k_cu_9978c04e4cuda3std3__45__cpo3endE,@object
	.size		_ZN34_INTERNAL_407bf599_4_k_cu_9978c04e4cuda3std3__45__cpo3endE,(_ZN34_INTERNAL_407bf599_4_k_cu_9978c04e4cuda3std6ranges3__45__cpo3endE - _ZN34_INTERNAL_407bf599_4_k_cu_9978c04e4cuda3std3__45__cpo3endE)
_ZN34_INTERNAL_407bf599_4_k_cu_9978c04e4cuda3std3__45__cpo3endE:
	.zero		1
	.type		_ZN34_INTERNAL_407bf599_4_k_cu_9978c04e4cuda3std6ranges3__45__cpo3endE,@object
	.size		_ZN34_INTERNAL_407bf599_4_k_cu_9978c04e4cuda3std6ranges3__45__cpo3endE,(_ZN34_INTERNAL_407bf599_4_k_cu_9978c04e6thrust24THRUST_300001_SM_1000_NS12placeholders2_5E - _ZN34_INTERNAL_407bf599_4_k_cu_9978c04e4cuda3std6ranges3__45__cpo3endE)
_ZN34_INTERNAL_407bf599_4_k_cu_9978c04e4cuda3std6ranges3__45__cpo3endE:
	.zero		1
	.type		_ZN34_INTERNAL_407bf599_4_k_cu_9978c04e6thrust24THRUST_300001_SM_1000_NS12placeholders2_5E,@object
	.size		_ZN34_INTERNAL_407bf599_4_k_cu_9978c04e6thrust24THRUST_300001_SM_1000_NS12placeholders2_5E,(_ZN34_INTERNAL_407bf599_4_k_cu_9978c04e4cuda3std3__45__cpo4rendE - _ZN34_INTERNAL_407bf599_4_k_cu_9978c04e6thrust24THRUST_300001_SM_1000_NS12placeholders2_5E)
_ZN34_INTERNAL_407bf599_4_k_cu_9978c04e6thrust24THRUST_300001_SM_1000_NS12placeholders2_5E:
	.zero		1
	.type		_ZN34_INTERNAL_407bf599_4_k_cu_9978c04e4cuda3std3__45__cpo4rendE,@object
	.size		_ZN34_INTERNAL_407bf599_4_k_cu_9978c04e4cuda3std3__45__cpo4rendE,(_ZN34_INTERNAL_407bf599_4_k_cu_9978c04e4cuda3std6ranges3__45__cpo9iter_swapE - _ZN34_INTERNAL_407bf599_4_k_cu_9978c04e4cuda3std3__45__cpo4rendE)
_ZN34_INTERNAL_407bf599_4_k_cu_9978c04e4cuda3std3__45__cpo4rendE:
	.zero		1
	.type		_ZN34_INTERNAL_407bf599_4_k_cu_9978c04e4cuda3std6ranges3__45__cpo9iter_swapE,@object
	.size		_ZN34_INTERNAL_407bf599_4_k_cu_9978c04e4cuda3std6ranges3__45__cpo9iter_swapE,(_ZN34_INTERNAL_407bf599_4_k_cu_9978c04e4cuda3std3__48unexpectE - _ZN34_INTERNAL_407bf599_4_k_cu_9978c04e4cuda3std6ranges3__45__cpo9iter_swapE)
_ZN34_INTERNAL_407bf599_4_k_cu_9978c04e4cuda3std6ranges3__45__cpo9iter_swapE:
	.zero		1
	.type		_ZN34_INTERNAL_407bf599_4_k_cu_9978c04e4cuda3std3__48unexpectE,@object
	.size		_ZN34_INTERNAL_407bf599_4_k_cu_9978c04e4cuda3std3__48unexpectE,(_ZN34_INTERNAL_407bf599_4_k_cu_9978c04e6thrust24THRUST_300001_SM_1000_NS8cuda_cub3parE - _ZN34_INTERNAL_407bf599_4_k_cu_9978c04e4cuda3std3__48unexpectE)
_ZN34_INTERNAL_407bf599_4_k_cu_9978c04e4cuda3std3__48unexpectE:
	.zero		1
	.type		_ZN34_INTERNAL_407bf599_4_k_cu_9978c04e6thrust24THRUST_300001_SM_1000_NS8cuda_cub3parE,@object
	.size		_ZN34_INTERNAL_407bf599_4_k_cu_9978c04e6thrust24THRUST_300001_SM_1000_NS8cuda_cub3parE,(.L_29 - _ZN34_INTERNAL_407bf599_4_k_cu_9978c04e6thrust24THRUST_300001_SM_1000_NS8cuda_cub3parE)
_ZN34_INTERNAL_407bf599_4_k_cu_9978c04e6thrust24THRUST_300001_SM_1000_NS8cuda_cub3parE:
	.zero		1
.L_29:


//--------------------- .nv.shared._ZN6thrust24THRUST_300001_SM_1000_NS8cuda_cub4core6detail13_kernel_agentINS1_8__reduce11ReduceAgentIPN4cuda3std3__45tupleIJdlEEESC_SB_lNS1_9__extrema9arg_max_fIdl10comparatorEEEEJSC_SC_iSG_EEEvDpT0_ --------------------------
	.section	.nv.shared._ZN6thrust24THRUST_300001_SM_1000_NS8cuda_cub4core6detail13_kernel_agentINS1_8__reduce11ReduceAgentIPN4cuda3std3__45tupleIJdlEEESC_SB_lNS1_9__extrema9arg_max_fIdl10comparatorEEEEJSC_SC_iSG_EEEvDpT0_,"aw",@nobits
	.sectionflags	@""
	.align	16
	.zero		1024


//--------------------- .nv.shared._ZN6thrust24THRUST_300001_SM_1000_NS8cuda_cub4core6detail13_kernel_agentINS1_8__reduce10DrainAgentIlEEJN3cub18CUB_300001_SM_10009GridQueueIyEElEEEvDpT0_ --------------------------
	.section	.nv.shared._ZN6thrust24THRUST_300001_SM_1000_NS8cuda_cub4core6detail13_kernel_agentINS1_8__reduce10DrainAgentIlEEJN3cub18CUB_300001_SM_10009GridQueueIyEElEEEvDpT0_,"aw",@nobits
	.sectionflags	@""
	.align	16
	.zero		1024


//--------------------- .nv.shared._ZN6thrust24THRUST_300001_SM_1000_NS8cuda_cub4core6detail13_kernel_agentINS1_8__reduce11ReduceAgentINS0_12zip_iteratorIN4cuda3std3__45tupleIJNS0_10device_ptrIdEENS0_17counting_iteratorIlNS0_11use_defaultESF_SF_EEEEEEEPNSB_IJdlEEESJ_lNS1_9__extrema9arg_max_fIdl10comparatorEEEEJSI_SK_lN3cub18CUB_300001_SM_100013GridEvenShareIlEENSR_9GridQueueIyEESO_EEEvDpT0_ --------------------------
	.section	.nv.shared._ZN6thrust24THRUST_300001_SM_1000_NS8cuda_cub4core6detail13_kernel_agentINS1_8__reduce11ReduceAgentINS0_12zip_iteratorIN4cuda3std3__45tupleIJNS0_10device_ptrIdEENS0_17counting_iteratorIlNS0_11use_defaultESF_SF_EEEEEEEPNSB_IJdlEEESJ_lNS1_9__extrema9arg_max_fIdl10comparatorEEEEJSI_SK_lN3cub18CUB_300001_SM_100013GridEvenShareIlEENSR_9GridQueueIyEESO_EEEvDpT0_,"aw",@nobits
	.sectionflags	@""
	.align	16
	.zero		1024


//--------------------- .nv.shared._ZN6thrust24THRUST_300001_SM_1000_NS8cuda_cub4core6detail13_kernel_agentINS1_8__reduce11ReduceAgentINS0_12zip_iteratorIN4cuda3std3__45tupleIJNS0_10device_ptrIdEENS0_17counting_iteratorIlNS0_11use_defaultESF_SF_EEEEEEEPNSB_IJdlEEESJ_lNS1_9__extrema9arg_max_fIdl10comparatorEEEEJSI_SK_lSO_EEEvDpT0_ --------------------------
	.section	.nv.shared._ZN6thrust24THRUST_300001_SM_1000_NS8cuda_cub4core6detail13_kernel_agentINS1_8__reduce11ReduceAgentINS0_12zip_iteratorIN4cuda3std3__45tupleIJNS0_10device_ptrIdEENS0_17counting_iteratorIlNS0_11use_defaultESF_SF_EEEEEEEPNSB_IJdlEEESJ_lNS1_9__extrema9arg_max_fIdl10comparatorEEEEJSI_SK_lSO_EEEvDpT0_,"aw",@nobits
	.sectionflags	@""
	.align	16
	.zero		1024


//--------------------- .nv.shared._ZN6thrust24THRUST_300001_SM_1000_NS8cuda_cub4core6detail13_kernel_agentINS1_8__reduce11ReduceAgentIPN4cuda3std3__45tupleIJdlEEESC_SB_iNS1_9__extrema9arg_max_fIdl10comparatorEEEEJSC_SC_iSG_EEEvDpT0_ --------------------------
	.section	.nv.shared._ZN6thrust24THRUST_300001_SM_1000_NS8cuda_cub4core6detail13_kernel_agentINS1_8__reduce11ReduceAgentIPN4cuda3std3__45tupleIJdlEEESC_SB_iNS1_9__extrema9arg_max_fIdl10comparatorEEEEJSC_SC_iSG_EEEvDpT0_,"aw",@nobits
	.sectionflags	@""
	.align	16
	.zero		1024


//--------------------- .nv.shared._ZN6thrust24THRUST_300001_SM_1000_NS8cuda_cub4core6detail13_kernel_agentINS1_8__reduce10DrainAgentIiEEJN3cub18CUB_300001_SM_10009GridQueueIjEEiEEEvDpT0_ --------------------------
	.section	.nv.shared._ZN6thrust24THRUST_300001_SM_1000_NS8cuda_cub4core6detail13_kernel_agentINS1_8__reduce10DrainAgentIiEEJN3cub18CUB_300001_SM_10009GridQueueIjEEiEEEvDpT0_,"aw",@nobits
	.sectionflags	@""
	.align	16
	.zero		1024


//--------------------- .nv.shared._ZN6thrust24THRUST_300001_SM_1000_NS8cuda_cub4core6detail13_kernel_agentINS1_8__reduce11ReduceAgentINS0_12zip_iteratorIN4cuda3std3__45tupleIJNS0_10device_ptrIdEENS0_17counting_iteratorIlNS0_11use_defaultESF_SF_EEEEEEEPNSB_IJdlEEESJ_iNS1_9__extrema9arg_max_fIdl10comparatorEEEEJSI_SK_iN3cub18CUB_300001_SM_100013GridEvenShareIiEENSR_9GridQueueIjEESO_EEEvDpT0_ --------------------------
	.section	.nv.shared._ZN6thrust24THRUST_300001_SM_1000_NS8cuda_cub4core6detail13_kernel_agentINS1_8__reduce11ReduceAgentINS0_12zip_iteratorIN4cuda3std3__45tupleIJNS0_10device_ptrIdEENS0_17counting_iteratorIlNS0_11use_defaultESF_SF_EEEEEEEPNSB_IJdlEEESJ_iNS1_9__extrema9arg_max_fIdl10comparatorEEEEJSI_SK_iN3cub18CUB_300001_SM_100013GridEvenShareIiEENSR_9GridQueueIjEESO_EEEvDpT0_,"aw",@nobits
	.sectionflags	@""
	.align	16
	.zero		1024


//--------------------- .nv.shared._ZN6thrust24THRUST_300001_SM_1000_NS8cuda_cub4core6detail13_kernel_agentINS1_8__reduce11ReduceAgentINS0_12zip_iteratorIN4cuda3std3__45tupleIJNS0_10device_ptrIdEENS0_17counting_iteratorIlNS0_11use_defaultESF_SF_EEEEEEEPNSB_IJdlEEESJ_iNS1_9__extrema9arg_max_fIdl10comparatorEEEEJSI_SK_iSO_EEEvDpT0_ --------------------------
	.section	.nv.shared._ZN6thrust24THRUST_300001_SM_1000_NS8cuda_cub4core6detail13_kernel_agentINS1_8__reduce11ReduceAgentINS0_12zip_iteratorIN4cuda3std3__45tupleIJNS0_10device_ptrIdEENS0_17counting_iteratorIlNS0_11use_defaultESF_SF_EEEEEEEPNSB_IJdlEEESJ_iNS1_9__extrema9arg_max_fIdl10comparatorEEEEJSI_SK_iSO_EEEvDpT0_,"aw",@nobits
	.sectionflags	@""
	.align	16
	.zero		1024


//--------------------- .nv.shared._Z5GaussPdii   --------------------------
	.section	.nv.shared._Z5GaussPdii,"aw",@nobits
	.sectionflags	@""
	.align	16
	.zero		1024


//--------------------- .nv.shared._Z8swapRowsPdiii --------------------------
	.section	.nv.shared._Z8swapRowsPdiii,"aw",@nobits
	.sectionflags	@""
	.align	16
	.zero		1024


//--------------------- .nv.constant0._ZN3cub18CUB_300001_SM_10006detail11EmptyKernelIvEEvv --------------------------
	.section	.nv.constant0._ZN3cub18CUB_300001_SM_10006detail11EmptyKernelIvEEvv,"a",@progbits
	.sectionflags	@""
	.align	4
.nv.constant0._ZN3cub18CUB_300001_SM_10006detail11EmptyKernelIvEEvv:
	.zero		896


//--------------------- .nv.constant0._ZN6thrust24THRUST_300001_SM_1000_NS8cuda_cub4core6detail13_kernel_agentINS1_8__reduce11ReduceAgentIPN4cuda3std3__45tupleIJdlEEESC_SB_lNS1_9__extrema9arg_max_fIdl10comparatorEEEEJSC_SC_iSG_EEEvDpT0_ --------------------------
	.section	.nv.constant0._ZN6thrust24THRUST_300001_SM_1000_NS8cuda_cub4core6detail13_kernel_agentINS1_8__reduce11ReduceAgentIPN4cuda3std3__45tupleIJdlEEESC_SB_lNS1_9__extrema9arg_max_fIdl10comparatorEEEEJSC_SC_iSG_EEEvDpT0_,"a",@progbits
	.sectionflags	@""
	.align	4
.nv.constant0._ZN6thrust24THRUST_300001_SM_1000_NS8cuda_cub4core6detail13_kernel_agentINS1_8__reduce11ReduceAgentIPN4cuda3std3__45tupleIJdlEEESC_SB_lNS1_9__extrema9arg_max_fIdl10comparatorEEEEJSC_SC_iSG_EEEvDpT0_:
	.zero		917


//--------------------- .nv.constant0._ZN6thrust24THRUST_300001_SM_1000_NS8cuda_cub4core6detail13_kernel_agentINS1_8__reduce10DrainAgentIlEEJN3cub18CUB_300001_SM_10009GridQueueIyEElEEEvDpT0_ --------------------------
	.section	.nv.constant0._ZN6thrust24THRUST_300001_SM_1000_NS8cuda_cub4core6detail13_kernel_agentINS1_8__reduce10DrainAgentIlEEJN3cub18CUB_300001_SM_10009GridQueueIyEElEEEvDpT0_,"a",@progbits
	.sectionflags	@""
	.align	4
.nv.constant0._ZN6thrust24THRUST_300001_SM_1000_NS8cuda_cub4core6detail13_kernel_agentINS1_8__reduce10DrainAgentIlEEJN3cub18CUB_300001_SM_10009GridQueueIyEElEEEvDpT0_:
	.zero		912


//--------------------- .nv.constant0._ZN6thrust24THRUST_300001_SM_1000_NS8cuda_cub4core6detail13_kernel_agentINS1_8__reduce11ReduceAgentINS0_12zip_iteratorIN4cuda3std3__45tupleIJNS0_10device_ptrIdEENS0_17counting_iteratorIlNS0_11use_defaultESF_SF_EEEEEEEPNSB_IJdlEEESJ_lNS1_9__extrema9arg_max_fIdl10comparatorEEEEJSI_SK_lN3cub18CUB_300001_SM_100013GridEvenShareIlEENSR_9GridQueueIyEESO_EEEvDpT0_ --------------------------
	.section	.nv.constant0._ZN6thrust24THRUST_300001_SM_1000_NS8cuda_cub4core6detail13_kernel_agentINS1_8__reduce11ReduceAgentINS0_12zip_iteratorIN4cuda3std3__45tupleIJNS0_10device_ptrIdEENS0_17counting_iteratorIlNS0_11use_defaultESF_SF_EEEEEEEPNSB_IJdlEEESJ_lNS1_9__extrema9arg_max_fIdl10comparatorEEEEJSI_SK_lN3cub18CUB_300001_SM_100013GridEvenShareIlEENSR_9GridQueueIyEESO_EEEvDpT0_,"a",@progbits
	.sectionflags	@""
	.align	4
.nv.constant0._ZN6thrust24THRUST_300001_SM_1000_NS8cuda_cub4core6detail13_kernel_agentINS1_8__reduce11ReduceAgentINS0_12zip_iteratorIN4cuda3std3__45tupleIJNS0_10device_ptrIdEENS0_17counting_iteratorIlNS0_11use_defaultESF_SF_EEEEEEEPNSB_IJdlEEESJ_lNS1_9__extrema9arg_max_fIdl10comparatorEEEEJSI_SK_lN3cub18CUB_300001_SM_100013GridEvenShareIlEENSR_9GridQueueIyEESO_EEEvDpT0_:
	.zero		1009


//--------------------- .nv.constant0._ZN6thrust24THRUST_300001_SM_1000_NS8cuda_cub4core6detail13_kernel_agentINS1_8__reduce11ReduceAgentINS0_12zip_iteratorIN4cuda3std3__45tupleIJNS0_10device_ptrIdEENS0_17counting_iteratorIlNS0_11use_defaultESF_SF_EEEEEEEPNSB_IJdlEEESJ_lNS1_9__extrema9arg_max_fIdl10comparatorEEEEJSI_SK_lSO_EEEvDpT0_ --------------------------
	.section	.nv.constant0._ZN6thrust24THRUST_300001_SM_1000_NS8cuda_cub4core6detail13_kernel_agentINS1_8__reduce11ReduceAgentINS0_12zip_iteratorIN4cuda3std3__45tupleIJNS0_10device_ptrIdEENS0_17counting_iteratorIlNS0_11use_defaultESF_SF_EEEEEEEPNSB_IJdlEEESJ_lNS1_9__extrema9arg_max_fIdl10comparatorEEEEJSI_SK_lSO_EEEvDpT0_,"a",@progbits
	.sectionflags	@""
	.align	4
.nv.constant0._ZN6thrust24THRUST_300001_SM_1000_NS8cuda_cub4core6detail13_kernel_agentINS1_8__reduce11ReduceAgentINS0_12zip_iteratorIN4cuda3std3__45tupleIJNS0_10device_ptrIdEENS0_17counting_iteratorIlNS0_11use_defaultESF_SF_EEEEEEEPNSB_IJdlEEESJ_lNS1_9__extrema9arg_max_fIdl10comparatorEEEEJSI_SK_lSO_EEEvDpT0_:
	.zero		929


//--------------------- .nv.constant0._ZN6thrust24THRUST_300001_SM_1000_NS8cuda_cub4core6detail13_kernel_agentINS1_8__reduce11ReduceAgentIPN4cuda3std3__45tupleIJdlEEESC_SB_iNS1_9__extrema9arg_max_fIdl10comparatorEEEEJSC_SC_iSG_EEEvDpT0_ --------------------------
	.section	.nv.constant0._ZN6thrust24THRUST_300001_SM_1000_NS8cuda_cub4core6detail13_kernel_agentINS1_8__reduce11ReduceAgentIPN4cuda3std3__45tupleIJdlEEESC_SB_iNS1_9__extrema9arg_max_fIdl10comparatorEEEEJSC_SC_iSG_EEEvDpT0_,"a",@progbits
	.sectionflags	@""
	.align	4
.nv.constant0._ZN6thrust24THRUST_300001_SM_1000_NS8cuda_cub4core6detail13_kernel_agentINS1_8__reduce11ReduceAgentIPN4cuda3std3__45tupleIJdlEEESC_SB_iNS1_9__extrema9arg_max_fIdl10comparatorEEEEJSC_SC_iSG_EEEvDpT0_:
	.zero		917


//--------------------- .nv.constant0._ZN6thrust24THRUST_300001_SM_1000_NS8cuda_cub4core6detail13_kernel_agentINS1_8__reduce10DrainAgentIiEEJN3cub18CUB_300001_SM_10009GridQueueIjEEiEEEvDpT0_ --------------------------
	.section	.nv.constant0._ZN6thrust24THRUST_300001_SM_1000_NS8cuda_cub4core6detail13_kernel_agentINS1_8__reduce10DrainAgentIiEEJN3cub18CUB_300001_SM_10009GridQueueIjEEiEEEvDpT0_,"a",@progbits
	.sectionflags	@""
	.align	4
.nv.constant0._ZN6thrust24THRUST_300001_SM_1000_NS8cuda_cub4core6detail13_kernel_agentINS1_8__reduce10DrainAgentIiEEJN3cub18CUB_300001_SM_10009GridQueueIjEEiEEEvDpT0_:
	.zero		908


//--------------------- .nv.constant0._ZN6thrust24THRUST_300001_SM_1000_NS8cuda_cub4core6detail13_kernel_agentINS1_8__reduce11ReduceAgentINS0_12zip_iteratorIN4cuda3std3__45tupleIJNS0_10device_ptrIdEENS0_17counting_iteratorIlNS0_11use_defaultESF_SF_EEEEEEEPNSB_IJdlEEESJ_iNS1_9__extrema9arg_max_fIdl10comparatorEEEEJSI_SK_iN3cub18CUB_300001_SM_100013GridEvenShareIiEENSR_9GridQueueIjEESO_EEEvDpT0_ --------------------------
	.section	.nv.constant0._ZN6thrust24THRUST_300001_SM_1000_NS8cuda_cub4core6detail13_kernel_agentINS1_8__reduce11ReduceAgentINS0_12zip_iteratorIN4cuda3std3__45tupleIJNS0_10device_ptrIdEENS0_17counting_iteratorIlNS0_11use_defaultESF_SF_EEEEEEEPNSB_IJdlEEESJ_iNS1_9__extrema9arg_max_fIdl10comparatorEEEEJSI_SK_iN3cub18CUB_300001_SM_100013GridEvenShareIiEENSR_9GridQueueIjEESO_EEEvDpT0_,"a",@progbits
	.sectionflags	@""
	.align	4
.nv.constant0._ZN6thrust24THRUST_300001_SM_1000_NS8cuda_cub4core6detail13_kernel_agentINS1_8__reduce11ReduceAgentINS0_12zip_iteratorIN4cuda3std3__45tupleIJNS0_10device_ptrIdEENS0_17counting_iteratorIlNS0_11use_defaultESF_SF_EEEEEEEPNSB_IJdlEEESJ_iNS1_9__extrema9arg_max_fIdl10comparatorEEEEJSI_SK_iN3cub18CUB_300001_SM_100013GridEvenShareIiEENSR_9GridQueueIjEESO_EEEvDpT0_:
	.zero		977


//--------------------- .nv.constant0._ZN6thrust24THRUST_300001_SM_1000_NS8cuda_cub4core6detail13_kernel_agentINS1_8__reduce11ReduceAgentINS0_12zip_iteratorIN4cuda3std3__45tupleIJNS0_10device_ptrIdEENS0_17counting_iteratorIlNS0_11use_defaultESF_SF_EEEEEEEPNSB_IJdlEEESJ_iNS1_9__extrema9arg_max_fIdl10comparatorEEEEJSI_SK_iSO_EEEvDpT0_ --------------------------
	.section	.nv.constant0._ZN6thrust24THRUST_300001_SM_1000_NS8cuda_cub4core6detail13_kernel_agentINS1_8__reduce11ReduceAgentINS0_12zip_iteratorIN4cuda3std3__45tupleIJNS0_10device_ptrIdEENS0_17counting_iteratorIlNS0_11use_defaultESF_SF_EEEEEEEPNSB_IJdlEEESJ_iNS1_9__extrema9arg_max_fIdl10comparatorEEEEJSI_SK_iSO_EEEvDpT0_,"a",@progbits
	.sectionflags	@""
	.align	4
.nv.constant0._ZN6thrust24THRUST_300001_SM_1000_NS8cuda_cub4core6detail13_kernel_agentINS1_8__reduce11ReduceAgentINS0_12zip_iteratorIN4cuda3std3__45tupleIJNS0_10device_ptrIdEENS0_17counting_iteratorIlNS0_11use_defaultESF_SF_EEEEEEEPNSB_IJdlEEESJ_iNS1_9__extrema9arg_max_fIdl10comparatorEEEEJSI_SK_iSO_EEEvDpT0_:
	.zero		925


//--------------------- .nv.constant0._Z5GaussPdii --------------------------
	.section	.nv.constant0._Z5GaussPdii,"a",@progbits
	.sectionflags	@""
	.align	4
.nv.constant0._Z5GaussPdii:
	.zero		912


//--------------------- .nv.constant0._Z8swapRowsPdiii --------------------------
	.section	.nv.constant0._Z8swapRowsPdiii,"a",@progbits
	.sectionflags	@""
	.align	4
.nv.constant0._Z8swapRowsPdiii:
	.zero		916


//--------------------- SYMBOLS --------------------------

	.type		.nv.reservedSmem.offset0,@object
	.size		.nv.reservedSmem.offset0,0x4
	.type		.nv.reservedSmem.cap,@object
	.size		.nv.reservedSmem.cap,0x4
